	.target	sm_100a

	.elftype	@"ET_EXEC"


//--------------------- .note.nv.tkinfo           --------------------------
	.section	.note.nv.tkinfo,"",@"SHT_NOTE"
	.sectionflags	@"SHF_NOTE_NV_TKINFO"
	.tkinfo
        /*0018*/ 	.word	0x00000002
        /*0030*/ 	.string	""
        /*0030*/ 	.string	"ptxas"
        /*0030*/ 	.string	"Cuda compilation tools, release 13.0, V13.0.88"
        /*0030*/ 	.string	"Build cuda_13.0.r13.0/compiler.36424714_0"
        /*0030*/ 	.string	"-arch sm_100a -m 64 "



//--------------------- .note.nv.cuinfo           --------------------------
	.section	.note.nv.cuinfo,"",@"SHT_NOTE"
	.sectionflags	@"SHF_NOTE_NV_CUINFO"
        /*0018*/ 	.short	0x0002
        /*001a*/ 	.short	0x0064
        /*001c*/ 	.short	0x0082
	.zero		2


//--------------------- .nv.info                  --------------------------
	.section	.nv.info,"",@"SHT_CUDA_INFO"
	.align	4


	//----- nvinfo : EIATTR_REGCOUNT
	.align		4
        /*0000*/ 	.byte	0x04, 0x2f
        /*0002*/ 	.short	(.L_19 - .L_18)
	.align		4
.L_18:
        /*0004*/ 	.word	index@(_ZN7cutlass13device_kernelINS_4gemm6kernel13GemmUniversalIN4cute5tupleIJiiiiEEENS1_10collective13CollectiveMmaINS1_46MainloopSm100TmaUmmaWarpSpecializedBlockScaledILi16ELi2ELi2ENS5_IJNS4_1CILi4EEENSA_ILi1EEESC_EEEEENS5_IJNSA_ILi128EEENSA_ILi64EEESF_EEENS5_IJNS_12float_e2m1_tENS_13float_ue8m0_tEEEENS5_IJNS5_IJlSC_lEEENS4_6LayoutINS5_IJNS5_IJNS5_IJNSA_ILi32EEESB_EEEiEEESP_NS5_IJSC_iEEEEEENS5_IJNS5_IJNS5_IJNSA_ILi16EEESB_EEEiEEENS5_IJNS5_IJNSA_ILi0EEESC_EEENSA_ILi512EEEEEENS5_IJSV_iEEEEEEEEEEESK_S12_NS4_8TiledMMAINS4_8MMA_AtomIJNS4_17SM100_MMA_MXF4_SSISI_SI_fSJ_Li128ELi64ELi32ELNS4_4UMMA5MajorE0ELS17_0ELNS16_7ScaleInE0ELS18_0EEEEEENSM_INS5_IJSC_SC_SC_EEENS5_IJSV_SV_SV_EEEEENS5_IJNS4_10UnderscoreES1E_S1E_EEEEENS5_IJNS4_13SM90_TMA_LOADES1H_EEENS5_IJNS4_14ComposedLayoutINS4_7SwizzleILi2ELi4ELi3EEENS4_18smem_ptr_flag_bitsILi4EEENSM_INS5_IJNSA_ILi8EEESF_EEENS5_IJSF_SC_EEEEEEENSM_INS5_IJNS5_IJNS5_IJSO_SC_EEENS5_IJSN_NSA_ILi2EEEEEEEEESC_NS5_IJS1U_SC_EEEEEENS5_IJNS5_IJNS5_IJST_SX_EEESW_EEESV_NS5_IJS1U_SX_EEEEEEEEEEEvNS4_8identityENS5_IJNS4_23SM90_TMA_LOAD_MULTICASTES26_EEES24_vS25_EENS_8epilogue10collective18CollectiveEpilogueINS29_23Sm100TmaWarpSpecializedILi3ELi2ELi16ELb1ELb0EEEJNS5_IJSG_SG_SF_EEENS5_IJNSM_ISG_SC_EENSM_INS5_IJSS_S1U_EEENS5_IJSC_SN_EEEEEEEENS_10bfloat16_tESL_S2K_SL_NS29_6fusion15FusionCallbacksIS2D_NS2L_17LinearCombinationIS2K_fS2K_fLNS_15FloatRoundStyleE2EEES2E_S2J_JEEENS4_5SM1004TMEM4LOAD26SM100_TMEM_LOAD_32dp32b16xES1H_NS1J_INS1K_ILi1ELi4ELi3EEENS1M_ILi16EEENSM_INS5_IJS1O_SS_EEENS5_IJSS_SC_EEEEEEENS4_39AutoVectorizingCopyWithAssumedAlignmentILi128EEENS4_14SM90_TMA_STOREES30_S32_S32_EEEvvEEEEvNT_6ParamsE)
        /*0008*/ 	.word	0x00000074


	//----- nvinfo : EIATTR_FRAME_SIZE
	.align		4
.L_19:
        /*000c*/ 	.byte	0x04, 0x11
        /*000e*/ 	.short	(.L_21 - .L_20)
	.align		4
.L_20:
        /*0010*/ 	.word	index@($__internal_2_$__cuda_sm10x_tcgen05_guardrail_trap_unallocated_columns_being_dealloced)
        /*0014*/ 	.word	0x00000000


	//----- nvinfo : EIATTR_FRAME_SIZE
	.align		4
.L_21:
        /*0018*/ 	.byte	0x04, 0x11
        /*001a*/ 	.short	(.L_23 - .L_22)
	.align		4
.L_22:
        /*001c*/ 	.word	index@($__internal_1_$__cuda_sm10x_tcgen05_guardrail_trap_phase_invalid_during_alloc)
        /*0020*/ 	.word	0x00000000


	//----- nvinfo : EIATTR_FRAME_SIZE
	.align		4
.L_23:
        /*0024*/ 	.byte	0x04, 0x11
        /*0026*/ 	.short	(.L_25 - .L_24)
	.align		4
.L_24:
        /*0028*/ 	.word	index@($__internal_0_$__cuda_sm10x_tcgen05_guardrail_trap_col_being_dealloced_not_returned_by_alloc)
        /*002c*/ 	.word	0x00000000


	//----- nvinfo : EIATTR_FRAME_SIZE
	.align		4
.L_25:
        /*0030*/ 	.byte	0x04, 0x11
        /*0032*/ 	.short	(.L_27 - .L_26)
	.align		4
.L_26:
        /*0034*/ 	.word	index@(_ZN7cutlass13device_kernelINS_4gemm6kernel13GemmUniversalIN4cute5tupleIJiiiiEEENS1_10collective13CollectiveMmaINS1_46MainloopSm100TmaUmmaWarpSpecializedBlockScaledILi16ELi2ELi2ENS5_IJNS4_1CILi4EEENSA_ILi1EEESC_EEEEENS5_IJNSA_ILi128EEENSA_ILi64EEESF_EEENS5_IJNS_12float_e2m1_tENS_13float_ue8m0_tEEEENS5_IJNS5_IJlSC_lEEENS4_6LayoutINS5_IJNS5_IJNS5_IJNSA_ILi32EEESB_EEEiEEESP_NS5_IJSC_iEEEEEENS5_IJNS5_IJNS5_IJNSA_ILi16EEESB_EEEiEEENS5_IJNS5_IJNSA_ILi0EEESC_EEENSA_ILi512EEEEEENS5_IJSV_iEEEEEEEEEEESK_S12_NS4_8TiledMMAINS4_8MMA_AtomIJNS4_17SM100_MMA_MXF4_SSISI_SI_fSJ_Li128ELi64ELi32ELNS4_4UMMA5MajorE0ELS17_0ELNS16_7ScaleInE0ELS18_0EEEEEENSM_INS5_IJSC_SC_SC_EEENS5_IJSV_SV_SV_EEEEENS5_IJNS4_10UnderscoreES1E_S1E_EEEEENS5_IJNS4_13SM90_TMA_LOADES1H_EEENS5_IJNS4_14ComposedLayoutINS4_7SwizzleILi2ELi4ELi3EEENS4_18smem_ptr_flag_bitsILi4EEENSM_INS5_IJNSA_ILi8EEESF_EEENS5_IJSF_SC_EEEEEEENSM_INS5_IJNS5_IJNS5_IJSO_SC_EEENS5_IJSN_NSA_ILi2EEEEEEEEESC_NS5_IJS1U_SC_EEEEEENS5_IJNS5_IJNS5_IJST_SX_EEESW_EEESV_NS5_IJS1U_SX_EEEEEEEEEEEvNS4_8identityENS5_IJNS4_23SM90_TMA_LOAD_MULTICASTES26_EEES24_vS25_EENS_8epilogue10collective18CollectiveEpilogueINS29_23Sm100TmaWarpSpecializedILi3ELi2ELi16ELb1ELb0EEEJNS5_IJSG_SG_SF_EEENS5_IJNSM_ISG_SC_EENSM_INS5_IJSS_S1U_EEENS5_IJSC_SN_EEEEEEEENS_10bfloat16_tESL_S2K_SL_NS29_6fusion15FusionCallbacksIS2D_NS2L_17LinearCombinationIS2K_fS2K_fLNS_15FloatRoundStyleE2EEES2E_S2J_JEEENS4_5SM1004TMEM4LOAD26SM100_TMEM_LOAD_32dp32b16xES1H_NS1J_INS1K_ILi1ELi4ELi3EEENS1M_ILi16EEENSM_INS5_IJS1O_SS_EEENS5_IJSS_SC_EEEEEEENS4_39AutoVectorizingCopyWithAssumedAlignmentILi128EEENS4_14SM90_TMA_STOREES30_S32_S32_EEEvvEEEEvNT_6ParamsE)
        /*0038*/ 	.word	0x00000000


	//----- nvinfo : EIATTR_MIN_STACK_SIZE
	.align		4
.L_27:
        /*003c*/ 	.byte	0x04, 0x12
        /*003e*/ 	.short	(.L_29 - .L_28)
	.align		4
.L_28:
        /*0040*/ 	.word	index@(_ZN7cutlass13device_kernelINS_4gemm6kernel13GemmUniversalIN4cute5tupleIJiiiiEEENS1_10collective13CollectiveMmaINS1_46MainloopSm100TmaUmmaWarpSpecializedBlockScaledILi16ELi2ELi2ENS5_IJNS4_1CILi4EEENSA_ILi1EEESC_EEEEENS5_IJNSA_ILi128EEENSA_ILi64EEESF_EEENS5_IJNS_12float_e2m1_tENS_13float_ue8m0_tEEEENS5_IJNS5_IJlSC_lEEENS4_6LayoutINS5_IJNS5_IJNS5_IJNSA_ILi32EEESB_EEEiEEESP_NS5_IJSC_iEEEEEENS5_IJNS5_IJNS5_IJNSA_ILi16EEESB_EEEiEEENS5_IJNS5_IJNSA_ILi0EEESC_EEENSA_ILi512EEEEEENS5_IJSV_iEEEEEEEEEEESK_S12_NS4_8TiledMMAINS4_8MMA_AtomIJNS4_17SM100_MMA_MXF4_SSISI_SI_fSJ_Li128ELi64ELi32ELNS4_4UMMA5MajorE0ELS17_0ELNS16_7ScaleInE0ELS18_0EEEEEENSM_INS5_IJSC_SC_SC_EEENS5_IJSV_SV_SV_EEEEENS5_IJNS4_10UnderscoreES1E_S1E_EEEEENS5_IJNS4_13SM90_TMA_LOADES1H_EEENS5_IJNS4_14ComposedLayoutINS4_7SwizzleILi2ELi4ELi3EEENS4_18smem_ptr_flag_bitsILi4EEENSM_INS5_IJNSA_ILi8EEESF_EEENS5_IJSF_SC_EEEEEEENSM_INS5_IJNS5_IJNS5_IJSO_SC_EEENS5_IJSN_NSA_ILi2EEEEEEEEESC_NS5_IJS1U_SC_EEEEEENS5_IJNS5_IJNS5_IJST_SX_EEESW_EEESV_NS5_IJS1U_SX_EEEEEEEEEEEvNS4_8identityENS5_IJNS4_23SM90_TMA_LOAD_MULTICASTES26_EEES24_vS25_EENS_8epilogue10collective18CollectiveEpilogueINS29_23Sm100TmaWarpSpecializedILi3ELi2ELi16ELb1ELb0EEEJNS5_IJSG_SG_SF_EEENS5_IJNSM_ISG_SC_EENSM_INS5_IJSS_S1U_EEENS5_IJSC_SN_EEEEEEEENS_10bfloat16_tESL_S2K_SL_NS29_6fusion15FusionCallbacksIS2D_NS2L_17LinearCombinationIS2K_fS2K_fLNS_15FloatRoundStyleE2EEES2E_S2J_JEEENS4_5SM1004TMEM4LOAD26SM100_TMEM_LOAD_32dp32b16xES1H_NS1J_INS1K_ILi1ELi4ELi3EEENS1M_ILi16EEENSM_INS5_IJS1O_SS_EEENS5_IJSS_SC_EEEEEEENS4_39AutoVectorizingCopyWithAssumedAlignmentILi128EEENS4_14SM90_TMA_STOREES30_S32_S32_EEEvvEEEEvNT_6ParamsE)
        /*0044*/ 	.word	0x00000000
.L_29:


//--------------------- .nv.compat                --------------------------
	.section	.nv.compat,"",@"SHT_CUDA_COMPAT_INFO"
	.align	4
        /*0000*/ 	.byte	0x02, 0x09, 0x01, 0x00, 0x02, 0x02, 0x02, 0x00, 0x02, 0x05, 0x05, 0x00, 0x03, 0x07, 0x01, 0x01
        /*0010*/ 	.byte	0x02, 0x03, 0x01, 0x00, 0x02, 0x06, 0x01, 0x00, 0x04, 0x0b, 0x08, 0x00, 0x09, 0x00, 0x00, 0x00
        /*0020*/ 	.byte	0x00, 0x00, 0x00, 0x00


//--------------------- .nv.info._ZN7cutlass13device_kernelINS_4gemm6kernel13GemmUniversalIN4cute5tupleIJiiiiEEENS1_10collective13CollectiveMmaINS1_46MainloopSm100TmaUmmaWarpSpecializedBlockScaledILi16ELi2ELi2ENS5_IJNS4_1CILi4EEENSA_ILi1EEESC_EEEEENS5_IJNSA_ILi128EEENSA_ILi64EEESF_EEENS5_IJNS_12float_e2m1_tENS_13float_ue8m0_tEEEENS5_IJNS5_IJlSC_lEEENS4_6LayoutINS5_IJNS5_IJNS5_IJNSA_ILi32EEESB_EEEiEEESP_NS5_IJSC_iEEEEEENS5_IJNS5_IJNS5_IJNSA_ILi16EEESB_EEEiEEENS5_IJNS5_IJNSA_ILi0EEESC_EEENSA_ILi512EEEEEENS5_IJSV_iEEEEEEEEEEESK_S12_NS4_8TiledMMAINS4_8MMA_AtomIJNS4_17SM100_MMA_MXF4_SSISI_SI_fSJ_Li128ELi64ELi32ELNS4_4UMMA5MajorE0ELS17_0ELNS16_7ScaleInE0ELS18_0EEEEEENSM_INS5_IJSC_SC_SC_EEENS5_IJSV_SV_SV_EEEEENS5_IJNS4_10UnderscoreES1E_S1E_EEEEENS5_IJNS4_13SM90_TMA_LOADES1H_EEENS5_IJNS4_14ComposedLayoutINS4_7SwizzleILi2ELi4ELi3EEENS4_18smem_ptr_flag_bitsILi4EEENSM_INS5_IJNSA_ILi8EEESF_EEENS5_IJSF_SC_EEEEEEENSM_INS5_IJNS5_IJNS5_IJSO_SC_EEENS5_IJSN_NSA_ILi2EEEEEEEEESC_NS5_IJS1U_SC_EEEEEENS5_IJNS5_IJNS5_IJST_SX_EEESW_EEESV_NS5_IJS1U_SX_EEEEEEEEEEEvNS4_8identityENS5_IJNS4_23SM90_TMA_LOAD_MULTICASTES26_EEES24_vS25_EENS_8epilogue10collective18CollectiveEpilogueINS29_23Sm100TmaWarpSpecializedILi3ELi2ELi16ELb1ELb0EEEJNS5_IJSG_SG_SF_EEENS5_IJNSM_ISG_SC_EENSM_INS5_IJSS_S1U_EEENS5_IJSC_SN_EEEEEEEENS_10bfloat16_tESL_S2K_SL_NS29_6fusion15FusionCallbacksIS2D_NS2L_17LinearCombinationIS2K_fS2K_fLNS_15FloatRoundStyleE2EEES2E_S2J_JEEENS4_5SM1004TMEM4LOAD26SM100_TMEM_LOAD_32dp32b16xES1H_NS1J_INS1K_ILi1ELi4ELi3EEENS1M_ILi16EEENSM_INS5_IJS1O_SS_EEENS5_IJSS_SC_EEEEEEENS4_39AutoVectorizingCopyWithAssumedAlignmentILi128EEENS4_14SM90_TMA_STOREES30_S32_S32_EEEvvEEEEvNT_6ParamsE --------------------------
	.section	.nv.info._ZN7cutlass13device_kernelINS_4gemm6kernel13GemmUniversalIN4cute5tupleIJiiiiEEENS1_10collective13CollectiveMmaINS1_46MainloopSm100TmaUmmaWarpSpecializedBlockScaledILi16ELi2ELi2ENS5_IJNS4_1CILi4EEENSA_ILi1EEESC_EEEEENS5_IJNSA_ILi128EEENSA_ILi64EEESF_EEENS5_IJNS_12float_e2m1_tENS_13float_ue8m0_tEEEENS5_IJNS5_IJlSC_lEEENS4_6LayoutINS5_IJNS5_IJNS5_IJNSA_ILi32EEESB_EEEiEEESP_NS5_IJSC_iEEEEEENS5_IJNS5_IJNS5_IJNSA_ILi16EEESB_EEEiEEENS5_IJNS5_IJNSA_ILi0EEESC_EEENSA_ILi512EEEEEENS5_IJSV_iEEEEEEEEEEESK_S12_NS4_8TiledMMAINS4_8MMA_AtomIJNS4_17SM100_MMA_MXF4_SSISI_SI_fSJ_Li128ELi64ELi32ELNS4_4UMMA5MajorE0ELS17_0ELNS16_7ScaleInE0ELS18_0EEEEEENSM_INS5_IJSC_SC_SC_EEENS5_IJSV_SV_SV_EEEEENS5_IJNS4_10UnderscoreES1E_S1E_EEEEENS5_IJNS4_13SM90_TMA_LOADES1H_EEENS5_IJNS4_14ComposedLayoutINS4_7SwizzleILi2ELi4ELi3EEENS4_18smem_ptr_flag_bitsILi4EEENSM_INS5_IJNSA_ILi8EEESF_EEENS5_IJSF_SC_EEEEEEENSM_INS5_IJNS5_IJNS5_IJSO_SC_EEENS5_IJSN_NSA_ILi2EEEEEEEEESC_NS5_IJS1U_SC_EEEEEENS5_IJNS5_IJNS5_IJST_SX_EEESW_EEESV_NS5_IJS1U_SX_EEEEEEEEEEEvNS4_8identityENS5_IJNS4_23SM90_TMA_LOAD_MULTICASTES26_EEES24_vS25_EENS_8epilogue10collective18CollectiveEpilogueINS29_23Sm100TmaWarpSpecializedILi3ELi2ELi16ELb1ELb0EEEJNS5_IJSG_SG_SF_EEENS5_IJNSM_ISG_SC_EENSM_INS5_IJSS_S1U_EEENS5_IJSC_SN_EEEEEEEENS_10bfloat16_tESL_S2K_SL_NS29_6fusion15FusionCallbacksIS2D_NS2L_17LinearCombinationIS2K_fS2K_fLNS_15FloatRoundStyleE2EEES2E_S2J_JEEENS4_5SM1004TMEM4LOAD26SM100_TMEM_LOAD_32dp32b16xES1H_NS1J_INS1K_ILi1ELi4ELi3EEENS1M_ILi16EEENSM_INS5_IJS1O_SS_EEENS5_IJSS_SC_EEEEEEENS4_39AutoVectorizingCopyWithAssumedAlignmentILi128EEENS4_14SM90_TMA_STOREES30_S32_S32_EEEvvEEEEvNT_6ParamsE,"",@"SHT_CUDA_INFO"
	.sectionflags	@""
	.align	4


	//----- nvinfo : EIATTR_CUDA_API_VERSION
	.align		4
        /*0000*/ 	.byte	0x04, 0x37
        /*0002*/ 	.short	(.L_31 - .L_30)
.L_30:
        /*0004*/ 	.word	0x00000082


	//----- nvinfo : EIATTR_KPARAM_INFO
	.align		4
.L_31:
        /*0008*/ 	.byte	0x04, 0x17
        /*000a*/ 	.short	(.L_33 - .L_32)
.L_32:
        /*000c*/ 	.word	0x00000000
        /*0010*/ 	.short	0x0000
        /*0012*/ 	.short	0x0000
        /*0014*/ 	.byte	0x00, 0xf0, 0x01, 0x30


	//----- nvinfo : EIATTR_AT_ENTRY_FRAGMENTS
	.align		4
.L_33:
        /*0018*/ 	.byte	0x04, 0x4f
        /*001a*/ 	.short	(.L_35 - .L_34)


	//   ....[0]....
.L_34:
        /*001c*/ 	.word	0x00000006


	//----- nvinfo : EIATTR_RESERVED_SMEM_USED
	.align		4
.L_35:
        /*0020*/ 	.byte	0x01, 0x41
	.zero		2


	//----- nvinfo : EIATTR_SPARSE_MMA_MASK
	.align		4
        /*0024*/ 	.byte	0x03, 0x50
        /*0026*/ 	.short	0x0000


	//----- nvinfo : EIATTR_TCGEN05_1CTA_USED
	.align		4
        /*0028*/ 	.byte	0x01, 0x51
	.zero		2


	//----- nvinfo : EIATTR_MAXREG_COUNT
	.align		4
        /*002c*/ 	.byte	0x03, 0x1b
        /*002e*/ 	.short	0x00ff


	//----- nvinfo : EIATTR_NUM_BARRIERS
	.align		4
        /*0030*/ 	.byte	0x02, 0x4c
        /*0032*/ 	.byte	0x07
	.zero		1


	//----- nvinfo : EIATTR_EXTERNS
	.align		4
        /*0034*/ 	.byte	0x04, 0x0f
        /*0036*/ 	.short	(.L_37 - .L_36)


	//   ....[0]....
	.align		4
.L_36:
        /*0038*/ 	.word	index@(__assertfail)


	//----- nvinfo : EIATTR_MERCURY_ISA_VERSION
	.align		4
.L_37:
        /*003c*/ 	.byte	0x03, 0x5f
        /*003e*/ 	.short	0x0101


	//----- nvinfo : EIATTR_INT_WARP_WIDE_INSTR_OFFSETS
	.align		4
        /*0040*/ 	.byte	0x04, 0x31
        /*0042*/ 	.short	(.L_39 - .L_38)


	//   ....[0]....
.L_38:
        /*0044*/ 	.word	0x00004db0


	//   ....[1]....
        /*0048*/ 	.word	0x00004de0


	//   ....[2]....
        /*004c*/ 	.word	0x00004e00


	//   ....[3]....
        /*0050*/ 	.word	0x00005980


	//   ....[4]....
        /*0054*/ 	.word	0x00005ad0


	//   ....[5]....
        /*0058*/ 	.word	0x00005b80


	//   ....[6]....
        /*005c*/ 	.word	0x00005be0


	//   ....[7]....
        /*0060*/ 	.word	0x00005d20


	//   ....[8]....
        /*0064*/ 	.word	0x00005e00


	//   ....[9]....
        /*0068*/ 	.word	0x00005e60


	//   ....[10]....
        /*006c*/ 	.word	0x00005fd0


	//   ....[11]....
        /*0070*/ 	.word	0x00006090


	//   ....[12]....
        /*0074*/ 	.word	0x00006150


	//   ....[13]....
        /*0078*/ 	.word	0x000062a0


	//   ....[14]....
        /*007c*/ 	.word	0x00006350


	//----- nvinfo : EIATTR_COOP_GROUP_MASK_REGIDS
	.align		4
.L_39:
        /*0080*/ 	.byte	0x04, 0x29
        /*0082*/ 	.short	(.L_41 - .L_40)


	//   ....[0]....
.L_40:
        /*0084*/ 	.word	0xffffffff


	//   ....[1]....
        /*0088*/ 	.word	0xffffffff


	//   ....[2]....
        /*008c*/ 	.word	0xffffffff


	//   ....[3]....
        /*0090*/ 	.word	0xffffffff


	//   ....[4]....
        /*0094*/ 	.word	0xffffffff


	//   ....[5]....
        /*0098*/ 	.word	0xffffffff


	//   ....[6]....
        /*009c*/ 	.word	0xffffffff


	//   ....[7]....
        /*00a0*/ 	.word	0xffffffff


	//   ....[8]....
        /*00a4*/ 	.word	0xffffffff


	//   ....[9]....
        /*00a8*/ 	.word	0xffffffff


	//   ....[10]....
        /*00ac*/ 	.word	0xffffffff


	//   ....[11]....
        /*00b0*/ 	.word	0xffffffff


	//   ....[12]....
        /*00b4*/ 	.word	0xffffffff


	//   ....[13]....
        /*00b8*/ 	.word	0xffffffff


	//----- nvinfo : EIATTR_COOP_GROUP_INSTR_OFFSETS
	.align		4
.L_41:
        /*00bc*/ 	.byte	0x04, 0x28
        /*00be*/ 	.short	(.L_43 - .L_42)


	//   ....[0]....
.L_42:
        /*00c0*/ 	.word	0x00000080


	//   ....[1]....
        /*00c4*/ 	.word	0x00000550


	//   ....[2]....
        /*00c8*/ 	.word	0x00000890


	//   ....[3]....
        /*00cc*/ 	.word	0x00000a10


	//   ....[4]....
        /*00d0*/ 	.word	0x00000b10


	//   ....[5]....
        /*00d4*/ 	.word	0x00000c80


	//   ....[6]....
        /*00d8*/ 	.word	0x00000de0


	//   ....[7]....
        /*00dc*/ 	.word	0x00000fa0


	//   ....[8]....
        /*00e0*/ 	.word	0x00002500


	//   ....[9]....
        /*00e4*/ 	.word	0x00003a80


	//   ....[10]....
        /*00e8*/ 	.word	0x00003c90


	//   ....[11]....
        /*00ec*/ 	.word	0x00003cc0


	//   ....[12]....
        /*00f0*/ 	.word	0x00004c90


	//   ....[13]....
        /*00f4*/ 	.word	0x00004ec0


	//----- nvinfo : EIATTR_VRC_CTA_INIT_COUNT
	.align		4
.L_43:
        /*00f8*/ 	.byte	0x02, 0x4a
        /*00fa*/ 	.byte	0x80
	.zero		1


	//----- nvinfo : EIATTR_SYSCALL_OFFSETS
	.align		4
        /*00fc*/ 	.byte	0x04, 0x46
        /*00fe*/ 	.short	(.L_45 - .L_44)


	//   ....[0]....
.L_44:
        /*0100*/ 	.word	0x00007040


	//   ....[1]....
        /*0104*/ 	.word	0x00007130


	//   ....[2]....
        /*0108*/ 	.word	0x00007b10


	//   ....[3]....
        /*010c*/ 	.word	0x00007c80


	//   ....[4]....
        /*0110*/ 	.word	0x00008a60


	//   ....[5]....
        /*0114*/ 	.word	0x00008bd0


	//   ....[6]....
        /*0118*/ 	.word	0x00009a40


	//   ....[7]....
        /*011c*/ 	.word	0x00009bb0


	//   ....[8]....
        /*0120*/ 	.word	0x0000a9c0


	//   ....[9]....
        /*0124*/ 	.word	0x0000ab30


	//----- nvinfo : EIATTR_MBARRIER_INSTR_OFFSETS
	.align		4
.L_45:
        /*0128*/ 	.byte	0x04, 0x39
        /*012a*/ 	.short	(.L_47 - .L_46)


	//   ....[0]....
.L_46:
        /*012c*/ 	.word	0x00000670
        /*0130*/ 	.word	0x000000ff
        /*0134*/ 	.word	0x00000000
        /*0138*/ 	.short	0x0100
        /*013a*/ 	.byte	0x04
	.zero		1


	//   ....[1]....
        /*013c*/ 	.word	0x00000680
        /*0140*/ 	.word	0x000000ff
        /*0144*/ 	.word	0x00000080
        /*0148*/ 	.short	0x0100
        /*014a*/ 	.byte	0x04
	.zero		1


	//   ....[2]....
        /*014c*/ 	.word	0x00000690
        /*0150*/ 	.word	0x000000ff
        /*0154*/ 	.word	0x00000008
        /*0158*/ 	.short	0x0100
        /*015a*/ 	.byte	0x04
	.zero		1


	//   ....[3]....
        /*015c*/ 	.word	0x000006a0
        /*0160*/ 	.word	0x000000ff
        /*0164*/ 	.word	0x00000088
        /*0168*/ 	.short	0x0100
        /*016a*/ 	.byte	0x04
	.zero		1


	//   ....[4]....
        /*016c*/ 	.word	0x000006b0
        /*0170*/ 	.word	0x000000ff
        /*0174*/ 	.word	0x00000010
        /*0178*/ 	.short	0x0100
        /*017a*/ 	.byte	0x04
	.zero		1


	//   ....[5]....
        /*017c*/ 	.word	0x000006c0
        /*0180*/ 	.word	0x000000ff
        /*0184*/ 	.word	0x00000090
        /*0188*/ 	.short	0x0100
        /*018a*/ 	.byte	0x04
	.zero		1


	//   ....[6]....
        /*018c*/ 	.word	0x000006d0
        /*0190*/ 	.word	0x000000ff
        /*0194*/ 	.word	0x00000018
        /*0198*/ 	.short	0x0100
        /*019a*/ 	.byte	0x04
	.zero		1


	//   ....[7]....
        /*019c*/ 	.word	0x000006e0
        /*01a0*/ 	.word	0x000000ff
        /*01a4*/ 	.word	0x00000098
        /*01a8*/ 	.short	0x0100
        /*01aa*/ 	.byte	0x04
	.zero		1


	//   ....[8]....
        /*01ac*/ 	.word	0x000006f0
        /*01b0*/ 	.word	0x000000ff
        /*01b4*/ 	.word	0x00000020
        /*01b8*/ 	.short	0x0100
        /*01ba*/ 	.byte	0x04
	.zero		1


	//   ....[9]....
        /*01bc*/ 	.word	0x00000700
        /*01c0*/ 	.word	0x000000ff
        /*01c4*/ 	.word	0x000000a0
        /*01c8*/ 	.short	0x0100
        /*01ca*/ 	.byte	0x04
	.zero		1


	//   ....[10]....
        /*01cc*/ 	.word	0x00000710
        /*01d0*/ 	.word	0x000000ff
        /*01d4*/ 	.word	0x00000028
        /*01d8*/ 	.short	0x0100
        /*01da*/ 	.byte	0x04
	.zero		1


	//   ....[11]....
        /*01dc*/ 	.word	0x00000720
        /*01e0*/ 	.word	0x000000ff
        /*01e4*/ 	.word	0x000000a8
        /*01e8*/ 	.short	0x0100
        /*01ea*/ 	.byte	0x04
	.zero		1


	//   ....[12]....
        /*01ec*/ 	.word	0x00000730
        /*01f0*/ 	.word	0x000000ff
        /*01f4*/ 	.word	0x00000030
        /*01f8*/ 	.short	0x0100
        /*01fa*/ 	.byte	0x04
	.zero		1


	//   ....[13]....
        /*01fc*/ 	.word	0x00000740
        /*0200*/ 	.word	0x000000ff
        /*0204*/ 	.word	0x000000b0
        /*0208*/ 	.short	0x0100
        /*020a*/ 	.byte	0x04
	.zero		1


	//   ....[14]....
        /*020c*/ 	.word	0x00000750
        /*0210*/ 	.word	0x000000ff
        /*0214*/ 	.word	0x00000038
        /*0218*/ 	.short	0x0100
        /*021a*/ 	.byte	0x04
	.zero		1


	//   ....[15]....
        /*021c*/ 	.word	0x00000760
        /*0220*/ 	.word	0x000000ff
        /*0224*/ 	.word	0x000000b8
        /*0228*/ 	.short	0x0100
        /*022a*/ 	.byte	0x04
	.zero		1


	//   ....[16]....
        /*022c*/ 	.word	0x00000770
        /*0230*/ 	.word	0x000000ff
        /*0234*/ 	.word	0x00000040
        /*0238*/ 	.short	0x0100
        /*023a*/ 	.byte	0x04
	.zero		1


	//   ....[17]....
        /*023c*/ 	.word	0x00000780
        /*0240*/ 	.word	0x000000ff
        /*0244*/ 	.word	0x000000c0
        /*0248*/ 	.short	0x0100
        /*024a*/ 	.byte	0x04
	.zero		1


	//   ....[18]....
        /*024c*/ 	.word	0x00000790
        /*0250*/ 	.word	0x000000ff
        /*0254*/ 	.word	0x00000048
        /*0258*/ 	.short	0x0100
        /*025a*/ 	.byte	0x04
	.zero		1


	//   ....[19]....
        /*025c*/ 	.word	0x000007a0
        /*0260*/ 	.word	0x000000ff
        /*0264*/ 	.word	0x000000c8
        /*0268*/ 	.short	0x0100
        /*026a*/ 	.byte	0x04
	.zero		1


	//   ....[20]....
        /*026c*/ 	.word	0x000007b0
        /*0270*/ 	.word	0x000000ff
        /*0274*/ 	.word	0x00000050
        /*0278*/ 	.short	0x0100
        /*027a*/ 	.byte	0x04
	.zero		1


	//   ....[21]....
        /*027c*/ 	.word	0x000007c0
        /*0280*/ 	.word	0x000000ff
        /*0284*/ 	.word	0x000000d0
        /*0288*/ 	.short	0x0100
        /*028a*/ 	.byte	0x04
	.zero		1


	//   ....[22]....
        /*028c*/ 	.word	0x000007d0
        /*0290*/ 	.word	0x000000ff
        /*0294*/ 	.word	0x00000058
        /*0298*/ 	.short	0x0100
        /*029a*/ 	.byte	0x04
	.zero		1


	//   ....[23]....
        /*029c*/ 	.word	0x000007e0
        /*02a0*/ 	.word	0x000000ff
        /*02a4*/ 	.word	0x000000d8
        /*02a8*/ 	.short	0x0100
        /*02aa*/ 	.byte	0x04
	.zero		1


	//   ....[24]....
        /*02ac*/ 	.word	0x000007f0
        /*02b0*/ 	.word	0x000000ff
        /*02b4*/ 	.word	0x00000060
        /*02b8*/ 	.short	0x0100
        /*02ba*/ 	.byte	0x04
	.zero		1


	//   ....[25]....
        /*02bc*/ 	.word	0x00000800
        /*02c0*/ 	.word	0x000000ff
        /*02c4*/ 	.word	0x000000e0
        /*02c8*/ 	.short	0x0100
        /*02ca*/ 	.byte	0x04
	.zero		1


	//   ....[26]....
        /*02cc*/ 	.word	0x00000810
        /*02d0*/ 	.word	0x000000ff
        /*02d4*/ 	.word	0x00000068
        /*02d8*/ 	.short	0x0100
        /*02da*/ 	.byte	0x04
	.zero		1


	//   ....[27]....
        /*02dc*/ 	.word	0x00000820
        /*02e0*/ 	.word	0x000000ff
        /*02e4*/ 	.word	0x000000e8
        /*02e8*/ 	.short	0x0100
        /*02ea*/ 	.byte	0x04
	.zero		1


	//   ....[28]....
        /*02ec*/ 	.word	0x00000830
        /*02f0*/ 	.word	0x000000ff
        /*02f4*/ 	.word	0x00000070
        /*02f8*/ 	.short	0x0100
        /*02fa*/ 	.byte	0x04
	.zero		1


	//   ....[29]....
        /*02fc*/ 	.word	0x00000840
        /*0300*/ 	.word	0x000000ff
        /*0304*/ 	.word	0x000000f0
        /*0308*/ 	.short	0x0100
        /*030a*/ 	.byte	0x04
	.zero		1


	//   ....[30]....
        /*030c*/ 	.word	0x00000850
        /*0310*/ 	.word	0x000000ff
        /*0314*/ 	.word	0x00000078
        /*0318*/ 	.short	0x0100
        /*031a*/ 	.byte	0x04
	.zero		1


	//   ....[31]....
        /*031c*/ 	.word	0x00000860
        /*0320*/ 	.word	0x000000ff
        /*0324*/ 	.word	0x000000f8
        /*0328*/ 	.short	0x0100
        /*032a*/ 	.byte	0x04
	.zero		1


	//   ....[32]....
        /*032c*/ 	.word	0x000009a0
        /*0330*/ 	.word	0x000000ff
        /*0334*/ 	.word	0x00000100
        /*0338*/ 	.short	0x0100
        /*033a*/ 	.byte	0x04
	.zero		1


	//   ....[33]....
        /*033c*/ 	.word	0x000009b0
        /*0340*/ 	.word	0x000000ff
        /*0344*/ 	.word	0x00000118
        /*0348*/ 	.short	0x0100
        /*034a*/ 	.byte	0x04
	.zero		1


	//   ....[34]....
        /*034c*/ 	.word	0x000009c0
        /*0350*/ 	.word	0x000000ff
        /*0354*/ 	.word	0x00000108
        /*0358*/ 	.short	0x0100
        /*035a*/ 	.byte	0x04
	.zero		1


	//   ....[35]....
        /*035c*/ 	.word	0x000009d0
        /*0360*/ 	.word	0x000000ff
        /*0364*/ 	.word	0x00000120
        /*0368*/ 	.short	0x0100
        /*036a*/ 	.byte	0x04
	.zero		1


	//   ....[36]....
        /*036c*/ 	.word	0x000009e0
        /*0370*/ 	.word	0x000000ff
        /*0374*/ 	.word	0x00000110
        /*0378*/ 	.short	0x0100
        /*037a*/ 	.byte	0x04
	.zero		1


	//   ....[37]....
        /*037c*/ 	.word	0x000009f0
        /*0380*/ 	.word	0x000000ff
        /*0384*/ 	.word	0x00000128
        /*0388*/ 	.short	0x0100
        /*038a*/ 	.byte	0x04
	.zero		1


	//   ....[38]....
        /*038c*/ 	.word	0x00000ae0
        /*0390*/ 	.word	0x000000ff
        /*0394*/ 	.word	0x00000130
        /*0398*/ 	.short	0x0100
        /*039a*/ 	.byte	0x06
	.zero		1


	//   ....[39]....
        /*039c*/ 	.word	0x00000af0
        /*03a0*/ 	.word	0x000000ff
        /*03a4*/ 	.word	0x00000138
        /*03a8*/ 	.short	0x0100
        /*03aa*/ 	.byte	0x06
	.zero		1


	//   ....[40]....
        /*03ac*/ 	.word	0x00000c30
        /*03b0*/ 	.word	0x000000ff
        /*03b4*/ 	.word	0x00000140
        /*03b8*/ 	.short	0x0100
        /*03ba*/ 	.byte	0x06
	.zero		1


	//   ....[41]....
        /*03bc*/ 	.word	0x00000c40
        /*03c0*/ 	.word	0x000000ff
        /*03c4*/ 	.word	0x00000150
        /*03c8*/ 	.short	0x0100
        /*03ca*/ 	.byte	0x06
	.zero		1


	//   ....[42]....
        /*03cc*/ 	.word	0x00000c50
        /*03d0*/ 	.word	0x000000ff
        /*03d4*/ 	.word	0x00000148
        /*03d8*/ 	.short	0x0100
        /*03da*/ 	.byte	0x06
	.zero		1


	//   ....[43]....
        /*03dc*/ 	.word	0x00000c60
        /*03e0*/ 	.word	0x000000ff
        /*03e4*/ 	.word	0x00000158
        /*03e8*/ 	.short	0x0100
        /*03ea*/ 	.byte	0x06
	.zero		1


	//   ....[44]....
        /*03ec*/ 	.word	0x00000d90
        /*03f0*/ 	.word	0x000000ff
        /*03f4*/ 	.word	0x00000160
        /*03f8*/ 	.short	0x0100
        /*03fa*/ 	.byte	0x04
	.zero		1


	//   ....[45]....
        /*03fc*/ 	.word	0x00000da0
        /*0400*/ 	.word	0x000000ff
        /*0404*/ 	.word	0x00000170
        /*0408*/ 	.short	0x0100
        /*040a*/ 	.byte	0x04
	.zero		1


	//   ....[46]....
        /*040c*/ 	.word	0x00000db0
        /*0410*/ 	.word	0x000000ff
        /*0414*/ 	.word	0x00000168
        /*0418*/ 	.short	0x0100
        /*041a*/ 	.byte	0x04
	.zero		1


	//   ....[47]....
        /*041c*/ 	.word	0x00000dc0
        /*0420*/ 	.word	0x000000ff
        /*0424*/ 	.word	0x00000178
        /*0428*/ 	.short	0x0100
        /*042a*/ 	.byte	0x04
	.zero		1


	//   ....[48]....
        /*042c*/ 	.word	0x00000eb0
        /*0430*/ 	.word	0x000000ff
        /*0434*/ 	.word	0x00000180
        /*0438*/ 	.short	0x0100
        /*043a*/ 	.byte	0x04
	.zero		1


	//   ....[49]....
        /*043c*/ 	.word	0x00000ec0
        /*0440*/ 	.word	0x000000ff
        /*0444*/ 	.word	0x00000190
        /*0448*/ 	.short	0x0100
        /*044a*/ 	.byte	0x04
	.zero		1


	//   ....[50]....
        /*044c*/ 	.word	0x00000ed0
        /*0450*/ 	.word	0x000000ff
        /*0454*/ 	.word	0x00000188
        /*0458*/ 	.short	0x0100
        /*045a*/ 	.byte	0x04
	.zero		1


	//   ....[51]....
        /*045c*/ 	.word	0x00000ee0
        /*0460*/ 	.word	0x000000ff
        /*0464*/ 	.word	0x00000198
        /*0468*/ 	.short	0x0100
        /*046a*/ 	.byte	0x04
	.zero		1


	//   ....[52]....
        /*046c*/ 	.word	0x00001ad0
        /*0470*/ 	.word	0x00000000
        /*0474*/ 	.word	0x00000190
        /*0478*/ 	.short	0x010a
        /*047a*/ 	.byte	0xff
	.zero		1


	//   ....[53]....
        /*047c*/ 	.word	0x00001b00
        /*0480*/ 	.word	0x00000000
        /*0484*/ 	.word	0x00000180
        /*0488*/ 	.short	0x0101
        /*048a*/ 	.byte	0xff
	.zero		1


	//   ....[54]....
        /*048c*/ 	.word	0x00001be0
        /*0490*/ 	.word	0x000000ff
        /*0494*/ 	.word	0x00000080
        /*0498*/ 	.short	0x010a
        /*049a*/ 	.byte	0x04
	.zero		1


	//   ....[55]....
        /*049c*/ 	.word	0x00001c70
        /*04a0*/ 	.word	0x000000ff
        /*04a4*/ 	.word	0x00000080
        /*04a8*/ 	.short	0x010a
        /*04aa*/ 	.byte	0x29
	.zero		1


	//   ....[56]....
        /*04ac*/ 	.word	0x00001db0
        /*04b0*/ 	.word	0x000000ff
        /*04b4*/ 	.word	0x00000080
        /*04b8*/ 	.short	0x010a
        /*04ba*/ 	.byte	0x06
	.zero		1


	//   ....[57]....
        /*04bc*/ 	.word	0x00002070
        /*04c0*/ 	.word	0x000000ff
        /*04c4*/ 	.word	0x00000138
        /*04c8*/ 	.short	0x0101
        /*04ca*/ 	.byte	0x05
	.zero		1


	//   ....[58]....
        /*04cc*/ 	.word	0x00002090
        /*04d0*/ 	.word	0x000000ff
        /*04d4*/ 	.word	0x00000080
        /*04d8*/ 	.short	0x010a
        /*04da*/ 	.byte	0x04
	.zero		1


	//   ....[59]....
        /*04dc*/ 	.word	0x00002110
        /*04e0*/ 	.word	0x000000ff
        /*04e4*/ 	.word	0x00000080
        /*04e8*/ 	.short	0x010a
        /*04ea*/ 	.byte	0x29
	.zero		1


	//   ....[60]....
        /*04ec*/ 	.word	0x00002250
        /*04f0*/ 	.word	0x000000ff
        /*04f4*/ 	.word	0x00000080
        /*04f8*/ 	.short	0x010a
        /*04fa*/ 	.byte	0x06
	.zero		1


	//   ....[61]....
        /*04fc*/ 	.word	0x00002530
        /*0500*/ 	.word	0x00000003
        /*0504*/ 	.word	0x00000140
        /*0508*/ 	.short	0x010a
        /*050a*/ 	.byte	0xff
	.zero		1


	//   ....[62]....
        /*050c*/ 	.word	0x00002680
        /*0510*/ 	.word	0x00000000
        /*0514*/ 	.word	0x00000000
        /*0518*/ 	.short	0x0101
        /*051a*/ 	.byte	0xff
	.zero		1


	//   ....[63]....
        /*051c*/ 	.word	0x00002c40
        /*0520*/ 	.word	0x000000ff
        /*0524*/ 	.word	0x00000000
        /*0528*/ 	.short	0x010a
        /*052a*/ 	.byte	0x04
	.zero		1


	//   ....[64]....
        /*052c*/ 	.word	0x00002cd0
        /*0530*/ 	.word	0x000000ff
        /*0534*/ 	.word	0x00000000
        /*0538*/ 	.short	0x010a
        /*053a*/ 	.byte	0x05
	.zero		1


	//   ....[65]....
        /*053c*/ 	.word	0x00002d60
        /*0540*/ 	.word	0x000000ff
        /*0544*/ 	.word	0x00000000
        /*0548*/ 	.short	0x010a
        /*054a*/ 	.byte	0x05
	.zero		1


	//   ....[66]....
        /*054c*/ 	.word	0x00002df0
        /*0550*/ 	.word	0x000000ff
        /*0554*/ 	.word	0x00000000
        /*0558*/ 	.short	0x010a
        /*055a*/ 	.byte	0x05
	.zero		1


	//   ....[67]....
        /*055c*/ 	.word	0x00002e80
        /*0560*/ 	.word	0x000000ff
        /*0564*/ 	.word	0x00000000
        /*0568*/ 	.short	0x010a
        /*056a*/ 	.byte	0x05
	.zero		1


	//   ....[68]....
        /*056c*/ 	.word	0x00002f10
        /*0570*/ 	.word	0x000000ff
        /*0574*/ 	.word	0x00000000
        /*0578*/ 	.short	0x010a
        /*057a*/ 	.byte	0x05
	.zero		1


	//   ....[69]....
        /*057c*/ 	.word	0x00002fa0
        /*0580*/ 	.word	0x000000ff
        /*0584*/ 	.word	0x00000000
        /*0588*/ 	.short	0x010a
        /*058a*/ 	.byte	0x05
	.zero		1


	//   ....[70]....
        /*058c*/ 	.word	0x00003030
        /*0590*/ 	.word	0x000000ff
        /*0594*/ 	.word	0x00000000
        /*0598*/ 	.short	0x010a
        /*059a*/ 	.byte	0x05
	.zero		1


	//   ....[71]....
        /*059c*/ 	.word	0x000030c0
        /*05a0*/ 	.word	0x000000ff
        /*05a4*/ 	.word	0x00000000
        /*05a8*/ 	.short	0x010a
        /*05aa*/ 	.byte	0x05
	.zero		1


	//   ....[72]....
        /*05ac*/ 	.word	0x00003150
        /*05b0*/ 	.word	0x000000ff
        /*05b4*/ 	.word	0x00000000
        /*05b8*/ 	.short	0x010a
        /*05ba*/ 	.byte	0x05
	.zero		1


	//   ....[73]....
        /*05bc*/ 	.word	0x000031e0
        /*05c0*/ 	.word	0x000000ff
        /*05c4*/ 	.word	0x00000000
        /*05c8*/ 	.short	0x010a
        /*05ca*/ 	.byte	0x05
	.zero		1


	//   ....[74]....
        /*05cc*/ 	.word	0x00003270
        /*05d0*/ 	.word	0x000000ff
        /*05d4*/ 	.word	0x00000000
        /*05d8*/ 	.short	0x010a
        /*05da*/ 	.byte	0x05
	.zero		1


	//   ....[75]....
        /*05dc*/ 	.word	0x00003300
        /*05e0*/ 	.word	0x000000ff
        /*05e4*/ 	.word	0x00000000
        /*05e8*/ 	.short	0x010a
        /*05ea*/ 	.byte	0x05
	.zero		1


	//   ....[76]....
        /*05ec*/ 	.word	0x00003390
        /*05f0*/ 	.word	0x000000ff
        /*05f4*/ 	.word	0x00000000
        /*05f8*/ 	.short	0x010a
        /*05fa*/ 	.byte	0x05
	.zero		1


	//   ....[77]....
        /*05fc*/ 	.word	0x00003420
        /*0600*/ 	.word	0x000000ff
        /*0604*/ 	.word	0x00000000
        /*0608*/ 	.short	0x010a
        /*060a*/ 	.byte	0x05
	.zero		1


	//   ....[78]....
        /*060c*/ 	.word	0x000034c0
        /*0610*/ 	.word	0x00000000
        /*0614*/ 	.word	0x00000000
        /*0618*/ 	.short	0x010a
        /*061a*/ 	.byte	0xff
	.zero		1


	//   ....[79]....
        /*061c*/ 	.word	0x000035e0
        /*0620*/ 	.word	0x00000002
        /*0624*/ 	.word	0x00000180
        /*0628*/ 	.short	0x010a
        /*062a*/ 	.byte	0xff
	.zero		1


	//   ....[80]....
        /*062c*/ 	.word	0x00003650
        /*0630*/ 	.word	0x00000002
        /*0634*/ 	.word	0x00000000
        /*0638*/ 	.short	0x0101
        /*063a*/ 	.byte	0xff
	.zero		1


	//   ....[81]....
        /*063c*/ 	.word	0x00003670
        /*0640*/ 	.word	0x000000ff
        /*0644*/ 	.word	0x00000150
        /*0648*/ 	.short	0x010a
        /*064a*/ 	.byte	0x04
	.zero		1


	//   ....[82]....
        /*064c*/ 	.word	0x00003790
        /*0650*/ 	.word	0x00000002
        /*0654*/ 	.word	0x00000140
        /*0658*/ 	.short	0x010a
        /*065a*/ 	.byte	0xff
	.zero		1


	//   ....[83]....
        /*065c*/ 	.word	0x00003890
        /*0660*/ 	.word	0x00000002
        /*0664*/ 	.word	0x00000000
        /*0668*/ 	.short	0x0101
        /*066a*/ 	.byte	0xff
	.zero		1


	//   ....[84]....
        /*066c*/ 	.word	0x00003920
        /*0670*/ 	.word	0x000000ff
        /*0674*/ 	.word	0x00000150
        /*0678*/ 	.short	0x0106
        /*067a*/ 	.byte	0x04
	.zero		1


	//   ....[85]....
        /*067c*/ 	.word	0x00003940
        /*0680*/ 	.word	0x000000ff
        /*0684*/ 	.word	0x00000150
        /*0688*/ 	.short	0x010a
        /*068a*/ 	.byte	0x04
	.zero		1


	//   ....[86]....
        /*068c*/ 	.word	0x000039d0
        /*0690*/ 	.word	0x000000ff
        /*0694*/ 	.word	0x00000150
        /*0698*/ 	.short	0x0106
        /*069a*/ 	.byte	0x07
	.zero		1


	//   ....[87]....
        /*069c*/ 	.word	0x00003a10
        /*06a0*/ 	.word	0x00000000
        /*06a4*/ 	.word	0x00000150
        /*06a8*/ 	.short	0x010a
        /*06aa*/ 	.byte	0xff
	.zero		1


	//   ....[88]....
        /*06ac*/ 	.word	0x00004000
        /*06b0*/ 	.word	0x00000002
        /*06b4*/ 	.word	0x00000140
        /*06b8*/ 	.short	0x010a
        /*06ba*/ 	.byte	0xff
	.zero		1


	//   ....[89]....
        /*06bc*/ 	.word	0x00004120
        /*06c0*/ 	.word	0x00000000
        /*06c4*/ 	.word	0x00000000
        /*06c8*/ 	.short	0x0101
        /*06ca*/ 	.byte	0xff
	.zero		1


	//   ....[90]....
        /*06cc*/ 	.word	0x00004650
        /*06d0*/ 	.word	0x000000ff
        /*06d4*/ 	.word	0x00000000
        /*06d8*/ 	.short	0x010a
        /*06da*/ 	.byte	0x04
	.zero		1


	//   ....[91]....
        /*06dc*/ 	.word	0x000046a0
        /*06e0*/ 	.word	0x000000ff
        /*06e4*/ 	.word	0x00000170
        /*06e8*/ 	.short	0x010a
        /*06ea*/ 	.byte	0x28
	.zero		1


	//   ....[92]....
        /*06ec*/ 	.word	0x00004820
        /*06f0*/ 	.word	0x000000ff
        /*06f4*/ 	.word	0x00000000
        /*06f8*/ 	.short	0x010a
        /*06fa*/ 	.byte	0x07
	.zero		1


	//   ....[93]....
        /*06fc*/ 	.word	0x00004950
        /*0700*/ 	.word	0x000000ff
        /*0704*/ 	.word	0x00000000
        /*0708*/ 	.short	0x010a
        /*070a*/ 	.byte	0x05
	.zero		1


	//   ....[94]....
        /*070c*/ 	.word	0x00004be0
        /*0710*/ 	.word	0x000000ff
        /*0714*/ 	.word	0x00000000
        /*0718*/ 	.short	0x010a
        /*071a*/ 	.byte	0x04
	.zero		1


	//   ....[95]....
        /*071c*/ 	.word	0x00004c70
        /*0720*/ 	.word	0x000000ff
        /*0724*/ 	.word	0x00000000
        /*0728*/ 	.short	0x010a
        /*072a*/ 	.byte	0x04
	.zero		1


	//   ....[96]....
        /*072c*/ 	.word	0x00005150
        /*0730*/ 	.word	0x00000008
        /*0734*/ 	.word	0x00000140
        /*0738*/ 	.short	0x010a
        /*073a*/ 	.byte	0xff
	.zero		1


	//   ....[97]....
        /*073c*/ 	.word	0x000052c0
        /*0740*/ 	.word	0x00000000
        /*0744*/ 	.word	0x00000000
        /*0748*/ 	.short	0x0101
        /*074a*/ 	.byte	0xff
	.zero		1


	//   ....[98]....
        /*074c*/ 	.word	0x00005790
        /*0750*/ 	.word	0x000000ff
        /*0754*/ 	.word	0x00000138
        /*0758*/ 	.short	0x010a
        /*075a*/ 	.byte	0x15
	.zero		1


	//   ....[99]....
        /*075c*/ 	.word	0x00005960
        /*0760*/ 	.word	0x000000ff
        /*0764*/ 	.word	0x00000118
        /*0768*/ 	.short	0x010a
        /*076a*/ 	.byte	0x04
	.zero		1


	//   ....[100]....
        /*076c*/ 	.word	0x00005ba0
        /*0770*/ 	.word	0x000000ff
        /*0774*/ 	.word	0x00000100
        /*0778*/ 	.short	0x010b
        /*077a*/ 	.byte	0x04
	.zero		1


	//   ....[101]....
        /*077c*/ 	.word	0x00005bb0
        /*0780*/ 	.word	0x000000ff
        /*0784*/ 	.word	0x00000000
        /*0788*/ 	.short	0x0101
        /*078a*/ 	.byte	0x07
	.zero		1


	//   ....[102]....
        /*078c*/ 	.word	0x00005bc0
        /*0790*/ 	.word	0x000000ff
        /*0794*/ 	.word	0x00000118
        /*0798*/ 	.short	0x010a
        /*079a*/ 	.byte	0x05
	.zero		1


	//   ....[103]....
        /*079c*/ 	.word	0x00005e20
        /*07a0*/ 	.word	0x000000ff
        /*07a4*/ 	.word	0x00000100
        /*07a8*/ 	.short	0x010b
        /*07aa*/ 	.byte	0x05
	.zero		1


	//   ....[104]....
        /*07ac*/ 	.word	0x00005e30
        /*07b0*/ 	.word	0x000000ff
        /*07b4*/ 	.word	0x00000000
        /*07b8*/ 	.short	0x0101
        /*07ba*/ 	.byte	0x07
	.zero		1


	//   ....[105]....
        /*07bc*/ 	.word	0x00005e40
        /*07c0*/ 	.word	0x000000ff
        /*07c4*/ 	.word	0x00000118
        /*07c8*/ 	.short	0x010a
        /*07ca*/ 	.byte	0x04
	.zero		1


	//   ....[106]....
        /*07cc*/ 	.word	0x000060b0
        /*07d0*/ 	.word	0x000000ff
        /*07d4*/ 	.word	0x00000100
        /*07d8*/ 	.short	0x010b
        /*07da*/ 	.byte	0x04
	.zero		1


	//   ....[107]....
        /*07dc*/ 	.word	0x000060c0
        /*07e0*/ 	.word	0x000000ff
        /*07e4*/ 	.word	0x00000000
        /*07e8*/ 	.short	0x0101
        /*07ea*/ 	.byte	0x07
	.zero		1


	//   ....[108]....
        /*07ec*/ 	.word	0x000060d0
        /*07f0*/ 	.word	0x000000ff
        /*07f4*/ 	.word	0x00000118
        /*07f8*/ 	.short	0x010a
        /*07fa*/ 	.byte	0x05
	.zero		1


	//   ....[109]....
        /*07fc*/ 	.word	0x00006370
        /*0800*/ 	.word	0x000000ff
        /*0804*/ 	.word	0x00000100
        /*0808*/ 	.short	0x010b
        /*080a*/ 	.byte	0x05
	.zero		1


	//   ....[110]....
        /*080c*/ 	.word	0x00006380
        /*0810*/ 	.word	0x000000ff
        /*0814*/ 	.word	0x00000000
        /*0818*/ 	.short	0x0101
        /*081a*/ 	.byte	0x04
	.zero		1


	//   ....[111]....
        /*081c*/ 	.word	0x000063f0
        /*0820*/ 	.word	0x000000ff
        /*0824*/ 	.word	0x00000000
        /*0828*/ 	.short	0x010a
        /*082a*/ 	.byte	0x04
	.zero		1


	//   ....[112]....
        /*082c*/ 	.word	0x00006480
        /*0830*/ 	.word	0x000000ff
        /*0834*/ 	.word	0x00000000
        /*0838*/ 	.short	0x010a
        /*083a*/ 	.byte	0x05
	.zero		1


	//   ....[113]....
        /*083c*/ 	.word	0x00006520
        /*0840*/ 	.word	0x00000000
        /*0844*/ 	.word	0x00000000
        /*0848*/ 	.short	0x010a
        /*084a*/ 	.byte	0xff
	.zero		1


	//   ....[114]....
        /*084c*/ 	.word	0x00006890
        /*0850*/ 	.word	0x00000000
        /*0854*/ 	.word	0x00000140
        /*0858*/ 	.short	0x010a
        /*085a*/ 	.byte	0xff
	.zero		1


	//   ....[115]....
        /*085c*/ 	.word	0x00006960
        /*0860*/ 	.word	0x00000000
        /*0864*/ 	.word	0x00000000
        /*0868*/ 	.short	0x0101
        /*086a*/ 	.byte	0xff
	.zero		1


	//   ....[116]....
        /*086c*/ 	.word	0x00007620
        /*0870*/ 	.word	0x00000000
        /*0874*/ 	.word	0x00000100
        /*0878*/ 	.short	0x010a
        /*087a*/ 	.byte	0xff
	.zero		1


	//   ....[117]....
        /*087c*/ 	.word	0x00007690
        /*0880*/ 	.word	0x00000068
        /*0884*/ 	.word	0x00000160
        /*0888*/ 	.short	0x010a
        /*088a*/ 	.byte	0xff
	.zero		1


	//   ....[118]....
        /*088c*/ 	.word	0x00007780
        /*0890*/ 	.word	0x00000000
        /*0894*/ 	.word	0x00000100
        /*0898*/ 	.short	0x010a
        /*089a*/ 	.byte	0xff
	.zero		1


	//   ....[119]....
        /*089c*/ 	.word	0x000078a0
        /*08a0*/ 	.word	0x00000068
        /*08a4*/ 	.word	0x00000160
        /*08a8*/ 	.short	0x010a
        /*08aa*/ 	.byte	0xff
	.zero		1


	//   ....[120]....
        /*08ac*/ 	.word	0x00008720
        /*08b0*/ 	.word	0x00000000
        /*08b4*/ 	.word	0x00000000
        /*08b8*/ 	.short	0x0101
        /*08ba*/ 	.byte	0xff
	.zero		1


	//   ....[121]....
        /*08bc*/ 	.word	0x00008730
        /*08c0*/ 	.word	0x00000014
        /*08c4*/ 	.word	0x00000100
        /*08c8*/ 	.short	0x010a
        /*08ca*/ 	.byte	0xff
	.zero		1


	//   ....[122]....
        /*08cc*/ 	.word	0x000087f0
        /*08d0*/ 	.word	0x00000014
        /*08d4*/ 	.word	0x00000100
        /*08d8*/ 	.short	0x010a
        /*08da*/ 	.byte	0xff
	.zero		1


	//   ....[123]....
        /*08dc*/ 	.word	0x000096d0
        /*08e0*/ 	.word	0x0000002e
        /*08e4*/ 	.word	0x00000000
        /*08e8*/ 	.short	0x0101
        /*08ea*/ 	.byte	0xff
	.zero		1


	//   ....[124]....
        /*08ec*/ 	.word	0x00009710
        /*08f0*/ 	.word	0x00000015
        /*08f4*/ 	.word	0x00000100
        /*08f8*/ 	.short	0x010a
        /*08fa*/ 	.byte	0xff
	.zero		1


	//   ....[125]....
        /*08fc*/ 	.word	0x000097e0
        /*0900*/ 	.word	0x00000015
        /*0904*/ 	.word	0x00000100
        /*0908*/ 	.short	0x010a
        /*090a*/ 	.byte	0xff
	.zero		1


	//   ....[126]....
        /*090c*/ 	.word	0x0000a6d0
        /*0910*/ 	.word	0x0000002e
        /*0914*/ 	.word	0x00000000
        /*0918*/ 	.short	0x0101
        /*091a*/ 	.byte	0xff
	.zero		1


	//   ....[127]....
        /*091c*/ 	.word	0x0000a6f0
        /*0920*/ 	.word	0x00000002
        /*0924*/ 	.word	0x00000100
        /*0928*/ 	.short	0x010a
        /*092a*/ 	.byte	0xff
	.zero		1


	//   ....[128]....
        /*092c*/ 	.word	0x0000a7a0
        /*0930*/ 	.word	0x00000002
        /*0934*/ 	.word	0x00000100
        /*0938*/ 	.short	0x010a
        /*093a*/ 	.byte	0xff
	.zero		1


	//   ....[129]....
        /*093c*/ 	.word	0x0000b040
        /*0940*/ 	.word	0x000000ff
        /*0944*/ 	.word	0x00000000
        /*0948*/ 	.short	0x0101
        /*094a*/ 	.byte	0x04
	.zero		1


	//   ....[130]....
        /*094c*/ 	.word	0x0000b6a0
        /*0950*/ 	.word	0x00000000
        /*0954*/ 	.word	0x00000000
        /*0958*/ 	.short	0x0101
        /*095a*/ 	.byte	0xff
	.zero		1


	//   ....[131]....
        /*095c*/ 	.word	0x0000b950
        /*0960*/ 	.word	0x000000ff
        /*0964*/ 	.word	0x00000000
        /*0968*/ 	.short	0x0101
        /*096a*/ 	.byte	0x04
	.zero		1


	//   ....[132]....
        /*096c*/ 	.word	0x0000b970
        /*0970*/ 	.word	0x00000000
        /*0974*/ 	.word	0x00000190
        /*0978*/ 	.short	0x010a
        /*097a*/ 	.byte	0xff
	.zero		1


	//   ....[133]....
        /*097c*/ 	.word	0x0000b9d0
        /*0980*/ 	.word	0x00000000
        /*0984*/ 	.word	0x00000080
        /*0988*/ 	.short	0x010a
        /*098a*/ 	.byte	0xff
	.zero		1


	//   ....[134]....
        /*098c*/ 	.word	0x0000ba30
        /*0990*/ 	.word	0x00000000
        /*0994*/ 	.word	0x00000080
        /*0998*/ 	.short	0x010a
        /*099a*/ 	.byte	0xff
	.zero		1


	//   ....[135]....
        /*099c*/ 	.word	0x0000ba80
        /*09a0*/ 	.word	0x00000003
        /*09a4*/ 	.word	0x00000140
        /*09a8*/ 	.short	0x010a
        /*09aa*/ 	.byte	0xff
	.zero		1


	//   ....[136]....
        /*09ac*/ 	.word	0x0000bae0
        /*09b0*/ 	.word	0x00000000
        /*09b4*/ 	.word	0x00000000
        /*09b8*/ 	.short	0x010a
        /*09ba*/ 	.byte	0xff
	.zero		1


	//   ....[137]....
        /*09bc*/ 	.word	0x0000bb40
        /*09c0*/ 	.word	0x00000000
        /*09c4*/ 	.word	0x00000000
        /*09c8*/ 	.short	0x010a
        /*09ca*/ 	.byte	0xff
	.zero		1


	//   ....[138]....
        /*09cc*/ 	.word	0x0000bba0
        /*09d0*/ 	.word	0x00000000
        /*09d4*/ 	.word	0x00000000
        /*09d8*/ 	.short	0x010a
        /*09da*/ 	.byte	0xff
	.zero		1


	//   ....[139]....
        /*09dc*/ 	.word	0x0000bc00
        /*09e0*/ 	.word	0x00000000
        /*09e4*/ 	.word	0x00000000
        /*09e8*/ 	.short	0x010a
        /*09ea*/ 	.byte	0xff
	.zero		1


	//   ....[140]....
        /*09ec*/ 	.word	0x0000bc60
        /*09f0*/ 	.word	0x00000000
        /*09f4*/ 	.word	0x00000000
        /*09f8*/ 	.short	0x010a
        /*09fa*/ 	.byte	0xff
	.zero		1


	//   ....[141]....
        /*09fc*/ 	.word	0x0000bcc0
        /*0a00*/ 	.word	0x00000000
        /*0a04*/ 	.word	0x00000000
        /*0a08*/ 	.short	0x010a
        /*0a0a*/ 	.byte	0xff
	.zero		1


	//   ....[142]....
        /*0a0c*/ 	.word	0x0000bd20
        /*0a10*/ 	.word	0x00000000
        /*0a14*/ 	.word	0x00000000
        /*0a18*/ 	.short	0x010a
        /*0a1a*/ 	.byte	0xff
	.zero		1


	//   ....[143]....
        /*0a1c*/ 	.word	0x0000bd80
        /*0a20*/ 	.word	0x00000000
        /*0a24*/ 	.word	0x00000000
        /*0a28*/ 	.short	0x010a
        /*0a2a*/ 	.byte	0xff
	.zero		1


	//   ....[144]....
        /*0a2c*/ 	.word	0x0000bde0
        /*0a30*/ 	.word	0x00000000
        /*0a34*/ 	.word	0x00000000
        /*0a38*/ 	.short	0x010a
        /*0a3a*/ 	.byte	0xff
	.zero		1


	//   ....[145]....
        /*0a3c*/ 	.word	0x0000be40
        /*0a40*/ 	.word	0x00000000
        /*0a44*/ 	.word	0x00000000
        /*0a48*/ 	.short	0x010a
        /*0a4a*/ 	.byte	0xff
	.zero		1


	//   ....[146]....
        /*0a4c*/ 	.word	0x0000bea0
        /*0a50*/ 	.word	0x00000000
        /*0a54*/ 	.word	0x00000000
        /*0a58*/ 	.short	0x010a
        /*0a5a*/ 	.byte	0xff
	.zero		1


	//   ....[147]....
        /*0a5c*/ 	.word	0x0000bf00
        /*0a60*/ 	.word	0x00000000
        /*0a64*/ 	.word	0x00000000
        /*0a68*/ 	.short	0x010a
        /*0a6a*/ 	.byte	0xff
	.zero		1


	//   ....[148]....
        /*0a6c*/ 	.word	0x0000bf60
        /*0a70*/ 	.word	0x00000000
        /*0a74*/ 	.word	0x00000000
        /*0a78*/ 	.short	0x010a
        /*0a7a*/ 	.byte	0xff
	.zero		1


	//   ....[149]....
        /*0a7c*/ 	.word	0x0000bfc0
        /*0a80*/ 	.word	0x00000000
        /*0a84*/ 	.word	0x00000000
        /*0a88*/ 	.short	0x010a
        /*0a8a*/ 	.byte	0xff
	.zero		1


	//   ....[150]....
        /*0a8c*/ 	.word	0x0000c020
        /*0a90*/ 	.word	0x00000000
        /*0a94*/ 	.word	0x00000000
        /*0a98*/ 	.short	0x010a
        /*0a9a*/ 	.byte	0xff
	.zero		1


	//   ....[151]....
        /*0a9c*/ 	.word	0x0000c070
        /*0aa0*/ 	.word	0x00000002
        /*0aa4*/ 	.word	0x00000180
        /*0aa8*/ 	.short	0x010a
        /*0aaa*/ 	.byte	0xff
	.zero		1


	//   ....[152]....
        /*0aac*/ 	.word	0x0000c0d0
        /*0ab0*/ 	.word	0x00000002
        /*0ab4*/ 	.word	0x00000150
        /*0ab8*/ 	.short	0x010a
        /*0aba*/ 	.byte	0xff
	.zero		1


	//   ....[153]....
        /*0abc*/ 	.word	0x0000c120
        /*0ac0*/ 	.word	0x00000002
        /*0ac4*/ 	.word	0x00000140
        /*0ac8*/ 	.short	0x010a
        /*0aca*/ 	.byte	0xff
	.zero		1


	//   ....[154]....
        /*0acc*/ 	.word	0x0000c180
        /*0ad0*/ 	.word	0x00000000
        /*0ad4*/ 	.word	0x00000150
        /*0ad8*/ 	.short	0x010a
        /*0ada*/ 	.byte	0xff
	.zero		1


	//   ....[155]....
        /*0adc*/ 	.word	0x0000c1d0
        /*0ae0*/ 	.word	0x00000002
        /*0ae4*/ 	.word	0x00000140
        /*0ae8*/ 	.short	0x010a
        /*0aea*/ 	.byte	0xff
	.zero		1


	//   ....[156]....
        /*0aec*/ 	.word	0x0000c230
        /*0af0*/ 	.word	0x00000000
        /*0af4*/ 	.word	0x00000170
        /*0af8*/ 	.short	0x010a
        /*0afa*/ 	.byte	0xff
	.zero		1


	//   ....[157]....
        /*0afc*/ 	.word	0x0000c290
        /*0b00*/ 	.word	0x00000000
        /*0b04*/ 	.word	0x00000000
        /*0b08*/ 	.short	0x010a
        /*0b0a*/ 	.byte	0xff
	.zero		1


	//   ....[158]....
        /*0b0c*/ 	.word	0x0000c2f0
        /*0b10*/ 	.word	0x00000000
        /*0b14*/ 	.word	0x00000000
        /*0b18*/ 	.short	0x010a
        /*0b1a*/ 	.byte	0xff
	.zero		1


	//   ....[159]....
        /*0b1c*/ 	.word	0x0000c350
        /*0b20*/ 	.word	0x00000000
        /*0b24*/ 	.word	0x00000000
        /*0b28*/ 	.short	0x010a
        /*0b2a*/ 	.byte	0xff
	.zero		1


	//   ....[160]....
        /*0b2c*/ 	.word	0x0000c3a0
        /*0b30*/ 	.word	0x00000008
        /*0b34*/ 	.word	0x00000140
        /*0b38*/ 	.short	0x010a
        /*0b3a*/ 	.byte	0xff
	.zero		1


	//   ....[161]....
        /*0b3c*/ 	.word	0x0000c400
        /*0b40*/ 	.word	0x00000000
        /*0b44*/ 	.word	0x00000138
        /*0b48*/ 	.short	0x010a
        /*0b4a*/ 	.byte	0xff
	.zero		1


	//   ....[162]....
        /*0b4c*/ 	.word	0x0000c460
        /*0b50*/ 	.word	0x00000000
        /*0b54*/ 	.word	0x00000118
        /*0b58*/ 	.short	0x010a
        /*0b5a*/ 	.byte	0xff
	.zero		1


	//   ....[163]....
        /*0b5c*/ 	.word	0x0000c4c0
        /*0b60*/ 	.word	0x00000000
        /*0b64*/ 	.word	0x00000118
        /*0b68*/ 	.short	0x010a
        /*0b6a*/ 	.byte	0xff
	.zero		1


	//   ....[164]....
        /*0b6c*/ 	.word	0x0000c520
        /*0b70*/ 	.word	0x00000000
        /*0b74*/ 	.word	0x00000118
        /*0b78*/ 	.short	0x010a
        /*0b7a*/ 	.byte	0xff
	.zero		1


	//   ....[165]....
        /*0b7c*/ 	.word	0x0000c580
        /*0b80*/ 	.word	0x00000002
        /*0b84*/ 	.word	0x00000118
        /*0b88*/ 	.short	0x010a
        /*0b8a*/ 	.byte	0xff
	.zero		1


	//   ....[166]....
        /*0b8c*/ 	.word	0x0000c5e0
        /*0b90*/ 	.word	0x00000000
        /*0b94*/ 	.word	0x00000000
        /*0b98*/ 	.short	0x010a
        /*0b9a*/ 	.byte	0xff
	.zero		1


	//   ....[167]....
        /*0b9c*/ 	.word	0x0000c640
        /*0ba0*/ 	.word	0x00000000
        /*0ba4*/ 	.word	0x00000000
        /*0ba8*/ 	.short	0x010a
        /*0baa*/ 	.byte	0xff
	.zero		1


	//   ....[168]....
        /*0bac*/ 	.word	0x0000c690
        /*0bb0*/ 	.word	0x00000000
        /*0bb4*/ 	.word	0x00000140
        /*0bb8*/ 	.short	0x010a
        /*0bba*/ 	.byte	0xff
	.zero		1


	//   ....[169]....
        /*0bbc*/ 	.word	0x0000c6e0
        /*0bc0*/ 	.word	0x00000000
        /*0bc4*/ 	.word	0x00000100
        /*0bc8*/ 	.short	0x010a
        /*0bca*/ 	.byte	0xff
	.zero		1


	//   ....[170]....
        /*0bcc*/ 	.word	0x0000c730
        /*0bd0*/ 	.word	0x00000068
        /*0bd4*/ 	.word	0x00000160
        /*0bd8*/ 	.short	0x010a
        /*0bda*/ 	.byte	0xff
	.zero		1


	//   ....[171]....
        /*0bdc*/ 	.word	0x0000c780
        /*0be0*/ 	.word	0x00000014
        /*0be4*/ 	.word	0x00000100
        /*0be8*/ 	.short	0x010a
        /*0bea*/ 	.byte	0xff
	.zero		1


	//   ....[172]....
        /*0bec*/ 	.word	0x0000c7d0
        /*0bf0*/ 	.word	0x00000015
        /*0bf4*/ 	.word	0x00000100
        /*0bf8*/ 	.short	0x010a
        /*0bfa*/ 	.byte	0xff
	.zero		1


	//   ....[173]....
        /*0bfc*/ 	.word	0x0000c820
        /*0c00*/ 	.word	0x00000002
        /*0c04*/ 	.word	0x00000100
        /*0c08*/ 	.short	0x010a
        /*0c0a*/ 	.byte	0xff
	.zero		1


	//----- nvinfo : EIATTR_NUM_MBARRIERS
	.align		4
.L_47:
        /*0c0c*/ 	.byte	0x03, 0x38
        /*0c0e*/ 	.short	0x0034


	//----- nvinfo : EIATTR_EXIT_INSTR_OFFSETS
	.align		4
        /*0c10*/ 	.byte	0x04, 0x1c
        /*0c12*/ 	.short	(.L_49 - .L_48)


	//   ....[0]....
.L_48:
        /*0c14*/ 	.word	0x000034f0


	//   ....[1]....
        /*0c18*/ 	.word	0x000039e0


	//   ....[2]....
        /*0c1c*/ 	.word	0x00003a40


	//   ....[3]....
        /*0c20*/ 	.word	0x00004ed0


	//   ....[4]....
        /*0c24*/ 	.word	0x00006550


	//   ....[5]....
        /*0c28*/ 	.word	0x00006590


	//   ....[6]....
        /*0c2c*/ 	.word	0x0000b840


	//   ....[7]....
        /*0c30*/ 	.word	0x0000b8c0


	//   ....[8]....
        /*0c34*/ 	.word	0x0000b8f0


	//   ....[9]....
        /*0c38*/ 	.word	0x0000b960


	//----- nvinfo : EIATTR_MAX_THREADS
	.align		4
.L_49:
        /*0c3c*/ 	.byte	0x04, 0x05
        /*0c3e*/ 	.short	(.L_51 - .L_50)
.L_50:
        /*0c40*/ 	.word	0x00000100
        /*0c44*/ 	.word	0x00000001
        /*0c48*/ 	.word	0x00000001


	//----- nvinfo : EIATTR_CRS_STACK_SIZE
	.align		4
.L_51:
        /*0c4c*/ 	.byte	0x04, 0x1e
        /*0c4e*/ 	.short	(.L_53 - .L_52)
.L_52:
        /*0c50*/ 	.word	0x00000000


	//----- nvinfo : EIATTR_CBANK_PARAM_SIZE
	.align		4
.L_53:
        /*0c54*/ 	.byte	0x03, 0x19
        /*0c56*/ 	.short	0x0c00


	//----- nvinfo : EIATTR_PARAM_CBANK
	.align		4
        /*0c58*/ 	.byte	0x04, 0x0a
        /*0c5a*/ 	.short	(.L_55 - .L_54)
	.align		4
.L_54:
        /*0c5c*/ 	.word	index@(.nv.constant0._ZN7cutlass13device_kernelINS_4gemm6kernel13GemmUniversalIN4cute5tupleIJiiiiEEENS1_10collective13CollectiveMmaINS1_46MainloopSm100TmaUmmaWarpSpecializedBlockScaledILi16ELi2ELi2ENS5_IJNS4_1CILi4EEENSA_ILi1EEESC_EEEEENS5_IJNSA_ILi128EEENSA_ILi64EEESF_EEENS5_IJNS_12float_e2m1_tENS_13float_ue8m0_tEEEENS5_IJNS5_IJlSC_lEEENS4_6LayoutINS5_IJNS5_IJNS5_IJNSA_ILi32EEESB_EEEiEEESP_NS5_IJSC_iEEEEEENS5_IJNS5_IJNS5_IJNSA_ILi16EEESB_EEEiEEENS5_IJNS5_IJNSA_ILi0EEESC_EEENSA_ILi512EEEEEENS5_IJSV_iEEEEEEEEEEESK_S12_NS4_8TiledMMAINS4_8MMA_AtomIJNS4_17SM100_MMA_MXF4_SSISI_SI_fSJ_Li128ELi64ELi32ELNS4_4UMMA5MajorE0ELS17_0ELNS16_7ScaleInE0ELS18_0EEEEEENSM_INS5_IJSC_SC_SC_EEENS5_IJSV_SV_SV_EEEEENS5_IJNS4_10UnderscoreES1E_S1E_EEEEENS5_IJNS4_13SM90_TMA_LOADES1H_EEENS5_IJNS4_14ComposedLayoutINS4_7SwizzleILi2ELi4ELi3EEENS4_18smem_ptr_flag_bitsILi4EEENSM_INS5_IJNSA_ILi8EEESF_EEENS5_IJSF_SC_EEEEEEENSM_INS5_IJNS5_IJNS5_IJSO_SC_EEENS5_IJSN_NSA_ILi2EEEEEEEEESC_NS5_IJS1U_SC_EEEEEENS5_IJNS5_IJNS5_IJST_SX_EEESW_EEESV_NS5_IJS1U_SX_EEEEEEEEEEEvNS4_8identityENS5_IJNS4_23SM90_TMA_LOAD_MULTICASTES26_EEES24_vS25_EENS_8epilogue10collective18CollectiveEpilogueINS29_23Sm100TmaWarpSpecializedILi3ELi2ELi16ELb1ELb0EEEJNS5_IJSG_SG_SF_EEENS5_IJNSM_ISG_SC_EENSM_INS5_IJSS_S1U_EEENS5_IJSC_SN_EEEEEEEENS_10bfloat16_tESL_S2K_SL_NS29_6fusion15FusionCallbacksIS2D_NS2L_17LinearCombinationIS2K_fS2K_fLNS_15FloatRoundStyleE2EEES2E_S2J_JEEENS4_5SM1004TMEM4LOAD26SM100_TMEM_LOAD_32dp32b16xES1H_NS1J_INS1K_ILi1ELi4ELi3EEENS1M_ILi16EEENSM_INS5_IJS1O_SS_EEENS5_IJSS_SC_EEEEEEENS4_39AutoVectorizingCopyWithAssumedAlignmentILi128EEENS4_14SM90_TMA_STOREES30_S32_S32_EEEvvEEEEvNT_6ParamsE)
        /*0c60*/ 	.short	0x0380
        /*0c62*/ 	.short	0x0c00


	//----- nvinfo : EIATTR_SW_WAR
	.align		4
.L_55:
        /*0c64*/ 	.byte	0x04, 0x36
        /*0c66*/ 	.short	(.L_57 - .L_56)
.L_56:
        /*0c68*/ 	.word	0x00000008
.L_57:


//--------------------- .nv.callgraph             --------------------------
	.section	.nv.callgraph,"",@"SHT_CUDA_CALLGRAPH"
	.align	4
	.sectionentsize	8
	.align		4
        /*0000*/ 	.word	0x00000000
	.align		4
        /*0004*/ 	.word	0xffffffff
	.align		4
        /*0008*/ 	.word	index@(_ZN7cutlass13device_kernelINS_4gemm6kernel13GemmUniversalIN4cute5tupleIJiiiiEEENS1_10collective13CollectiveMmaINS1_46MainloopSm100TmaUmmaWarpSpecializedBlockScaledILi16ELi2ELi2ENS5_IJNS4_1CILi4EEENSA_ILi1EEESC_EEEEENS5_IJNSA_ILi128EEENSA_ILi64EEESF_EEENS5_IJNS_12float_e2m1_tENS_13float_ue8m0_tEEEENS5_IJNS5_IJlSC_lEEENS4_6LayoutINS5_IJNS5_IJNS5_IJNSA_ILi32EEESB_EEEiEEESP_NS5_IJSC_iEEEEEENS5_IJNS5_IJNS5_IJNSA_ILi16EEESB_EEEiEEENS5_IJNS5_IJNSA_ILi0EEESC_EEENSA_ILi512EEEEEENS5_IJSV_iEEEEEEEEEEESK_S12_NS4_8TiledMMAINS4_8MMA_AtomIJNS4_17SM100_MMA_MXF4_SSISI_SI_fSJ_Li128ELi64ELi32ELNS4_4UMMA5MajorE0ELS17_0ELNS16_7ScaleInE0ELS18_0EEEEEENSM_INS5_IJSC_SC_SC_EEENS5_IJSV_SV_SV_EEEEENS5_IJNS4_10UnderscoreES1E_S1E_EEEEENS5_IJNS4_13SM90_TMA_LOADES1H_EEENS5_IJNS4_14ComposedLayoutINS4_7SwizzleILi2ELi4ELi3EEENS4_18smem_ptr_flag_bitsILi4EEENSM_INS5_IJNSA_ILi8EEESF_EEENS5_IJSF_SC_EEEEEEENSM_INS5_IJNS5_IJNS5_IJSO_SC_EEENS5_IJSN_NSA_ILi2EEEEEEEEESC_NS5_IJS1U_SC_EEEEEENS5_IJNS5_IJNS5_IJST_SX_EEESW_EEESV_NS5_IJS1U_SX_EEEEEEEEEEEvNS4_8identityENS5_IJNS4_23SM90_TMA_LOAD_MULTICASTES26_EEES24_vS25_EENS_8epilogue10collective18CollectiveEpilogueINS29_23Sm100TmaWarpSpecializedILi3ELi2ELi16ELb1ELb0EEEJNS5_IJSG_SG_SF_EEENS5_IJNSM_ISG_SC_EENSM_INS5_IJSS_S1U_EEENS5_IJSC_SN_EEEEEEEENS_10bfloat16_tESL_S2K_SL_NS29_6fusion15FusionCallbacksIS2D_NS2L_17LinearCombinationIS2K_fS2K_fLNS_15FloatRoundStyleE2EEES2E_S2J_JEEENS4_5SM1004TMEM4LOAD26SM100_TMEM_LOAD_32dp32b16xES1H_NS1J_INS1K_ILi1ELi4ELi3EEENS1M_ILi16EEENSM_INS5_IJS1O_SS_EEENS5_IJSS_SC_EEEEEEENS4_39AutoVectorizingCopyWithAssumedAlignmentILi128EEENS4_14SM90_TMA_STOREES30_S32_S32_EEEvvEEEEvNT_6ParamsE)
	.align		4
        /*000c*/ 	.word	index@(__assertfail)
	.align		4
        /*0010*/ 	.word	0x00000000
	.align		4
        /*0014*/ 	.word	0xfffffffe
	.align		4
        /*0018*/ 	.word	0x00000000
	.align		4
        /*001c*/ 	.word	0xfffffffd
	.align		4
        /*0020*/ 	.word	0x00000000
	.align		4
        /*0024*/ 	.word	0xfffffffc


//--------------------- .nv.constant4             --------------------------
	.section	.nv.constant4,"a",@progbits
	.align	8
	.align		8
.nv.constant4:
        /*0000*/ 	.dword	__assertfail
	.align		8
        /*0008*/ 	.dword	__unnamed_1
	.align		8
        /*0010*/ 	.dword	__unnamed_2
	.align		8
        /*0018*/ 	.dword	_ZN40_INTERNAL_ccf48e4f_4_k_cu_43bb47c3_349344cuda3std3__45__cpo5beginE
	.align		8
        /*0020*/ 	.dword	_ZN40_INTERNAL_ccf48e4f_4_k_cu_43bb47c3_349344cuda3std3__45__cpo3endE
	.align		8
        /*0028*/ 	.dword	_ZN40_INTERNAL_ccf48e4f_4_k_cu_43bb47c3_349344cuda3std3__45__cpo6cbeginE
	.align		8
        /*0030*/ 	.dword	_ZN40_INTERNAL_ccf48e4f_4_k_cu_43bb47c3_349344cuda3std3__45__cpo4cendE
	.align		8
        /*0038*/ 	.dword	_ZN40_INTERNAL_ccf48e4f_4_k_cu_43bb47c3_349344cuda3std3__442_GLOBAL__N__ccf48e4f_4_k_cu_43bb47c3_349346ignoreE
	.align		8
        /*0040*/ 	.dword	_ZN40_INTERNAL_ccf48e4f_4_k_cu_43bb47c3_349344cuda3std3__419piecewise_constructE
	.align		8
        /*0048*/ 	.dword	_ZN40_INTERNAL_ccf48e4f_4_k_cu_43bb47c3_349344cuda3std3__48in_placeE
	.align		8
        /*0050*/ 	.dword	_ZN40_INTERNAL_ccf48e4f_4_k_cu_43bb47c3_349344cuda3std6ranges3__45__cpo4swapE
	.align		8
        /*0058*/ 	.dword	_ZN40_INTERNAL_ccf48e4f_4_k_cu_43bb47c3_349344cuda3std6ranges3__45__cpo9iter_moveE
	.align		8
        /*0060*/ 	.dword	_ZN40_INTERNAL_ccf48e4f_4_k_cu_43bb47c3_349344cute7productE
	.align		8
        /*0068*/ 	.dword	_ZN40_INTERNAL_ccf48e4f_4_k_cu_43bb47c3_349344cute1_E
	.align		8
        /*0070*/ 	.dword	$str$25
	.align		8
        /*0078*/ 	.dword	$str$26
	.align		8
        /*0080*/ 	.dword	$str$29
	.align		8
        /*0088*/ 	.dword	$str$30


//--------------------- .text._ZN7cutlass13device_kernelINS_4gemm6kernel13GemmUniversalIN4cute5tupleIJiiiiEEENS1_10collective13CollectiveMmaINS1_46MainloopSm100TmaUmmaWarpSpecializedBlockScaledILi16ELi2ELi2ENS5_IJNS4_1CILi4EEENSA_ILi1EEESC_EEEEENS5_IJNSA_ILi128EEENSA_ILi64EEESF_EEENS5_IJNS_12float_e2m1_tENS_13float_ue8m0_tEEEENS5_IJNS5_IJlSC_lEEENS4_6LayoutINS5_IJNS5_IJNS5_IJNSA_ILi32EEESB_EEEiEEESP_NS5_IJSC_iEEEEEENS5_IJNS5_IJNS5_IJNSA_ILi16EEESB_EEEiEEENS5_IJNS5_IJNSA_ILi0EEESC_EEENSA_ILi512EEEEEENS5_IJSV_iEEEEEEEEEEESK_S12_NS4_8TiledMMAINS4_8MMA_AtomIJNS4_17SM100_MMA_MXF4_SSISI_SI_fSJ_Li128ELi64ELi32ELNS4_4UMMA5MajorE0ELS17_0ELNS16_7ScaleInE0ELS18_0EEEEEENSM_INS5_IJSC_SC_SC_EEENS5_IJSV_SV_SV_EEEEENS5_IJNS4_10UnderscoreES1E_S1E_EEEEENS5_IJNS4_13SM90_TMA_LOADES1H_EEENS5_IJNS4_14ComposedLayoutINS4_7SwizzleILi2ELi4ELi3EEENS4_18smem_ptr_flag_bitsILi4EEENSM_INS5_IJNSA_ILi8EEESF_EEENS5_IJSF_SC_EEEEEEENSM_INS5_IJNS5_IJNS5_IJSO_SC_EEENS5_IJSN_NSA_ILi2EEEEEEEEESC_NS5_IJS1U_SC_EEEEEENS5_IJNS5_IJNS5_IJST_SX_EEESW_EEESV_NS5_IJS1U_SX_EEEEEEEEEEEvNS4_8identityENS5_IJNS4_23SM90_TMA_LOAD_MULTICASTES26_EEES24_vS25_EENS_8epilogue10collective18CollectiveEpilogueINS29_23Sm100TmaWarpSpecializedILi3ELi2ELi16ELb1ELb0EEEJNS5_IJSG_SG_SF_EEENS5_IJNSM_ISG_SC_EENSM_INS5_IJSS_S1U_EEENS5_IJSC_SN_EEEEEEEENS_10bfloat16_tESL_S2K_SL_NS29_6fusion15FusionCallbacksIS2D_NS2L_17LinearCombinationIS2K_fS2K_fLNS_15FloatRoundStyleE2EEES2E_S2J_JEEENS4_5SM1004TMEM4LOAD26SM100_TMEM_LOAD_32dp32b16xES1H_NS1J_INS1K_ILi1ELi4ELi3EEENS1M_ILi16EEENSM_INS5_IJS1O_SS_EEENS5_IJSS_SC_EEEEEEENS4_39AutoVectorizingCopyWithAssumedAlignmentILi128EEENS4_14SM90_TMA_STOREES30_S32_S32_EEEvvEEEEvNT_6ParamsE --------------------------
	.section	.text._ZN7cutlass13device_kernelINS_4gemm6kernel13GemmUniversalIN4cute5tupleIJiiiiEEENS1_10collective13CollectiveMmaINS1_46MainloopSm100TmaUmmaWarpSpecializedBlockScaledILi16ELi2ELi2ENS5_IJNS4_1CILi4EEENSA_ILi1EEESC_EEEEENS5_IJNSA_ILi128EEENSA_ILi64EEESF_EEENS5_IJNS_12float_e2m1_tENS_13float_ue8m0_tEEEENS5_IJNS5_IJlSC_lEEENS4_6LayoutINS5_IJNS5_IJNS5_IJNSA_ILi32EEESB_EEEiEEESP_NS5_IJSC_iEEEEEENS5_IJNS5_IJNS5_IJNSA_ILi16EEESB_EEEiEEENS5_IJNS5_IJNSA_ILi0EEESC_EEENSA_ILi512EEEEEENS5_IJSV_iEEEEEEEEEEESK_S12_NS4_8TiledMMAINS4_8MMA_AtomIJNS4_17SM100_MMA_MXF4_SSISI_SI_fSJ_Li128ELi64ELi32ELNS4_4UMMA5MajorE0ELS17_0ELNS16_7ScaleInE0ELS18_0EEEEEENSM_INS5_IJSC_SC_SC_EEENS5_IJSV_SV_SV_EEEEENS5_IJNS4_10UnderscoreES1E_S1E_EEEEENS5_IJNS4_13SM90_TMA_LOADES1H_EEENS5_IJNS4_14ComposedLayoutINS4_7SwizzleILi2ELi4ELi3EEENS4_18smem_ptr_flag_bitsILi4EEENSM_INS5_IJNSA_ILi8EEESF_EEENS5_IJSF_SC_EEEEEEENSM_INS5_IJNS5_IJNS5_IJSO_SC_EEENS5_IJSN_NSA_ILi2EEEEEEEEESC_NS5_IJS1U_SC_EEEEEENS5_IJNS5_IJNS5_IJST_SX_EEESW_EEESV_NS5_IJS1U_SX_EEEEEEEEEEEvNS4_8identityENS5_IJNS4_23SM90_TMA_LOAD_MULTICASTES26_EEES24_vS25_EENS_8epilogue10collective18CollectiveEpilogueINS29_23Sm100TmaWarpSpecializedILi3ELi2ELi16ELb1ELb0EEEJNS5_IJSG_SG_SF_EEENS5_IJNSM_ISG_SC_EENSM_INS5_IJSS_S1U_EEENS5_IJSC_SN_EEEEEEEENS_10bfloat16_tESL_S2K_SL_NS29_6fusion15FusionCallbacksIS2D_NS2L_17LinearCombinationIS2K_fS2K_fLNS_15FloatRoundStyleE2EEES2E_S2J_JEEENS4_5SM1004TMEM4LOAD26SM100_TMEM_LOAD_32dp32b16xES1H_NS1J_INS1K_ILi1ELi4ELi3EEENS1M_ILi16EEENSM_INS5_IJS1O_SS_EEENS5_IJSS_SC_EEEEEEENS4_39AutoVectorizingCopyWithAssumedAlignmentILi128EEENS4_14SM90_TMA_STOREES30_S32_S32_EEEvvEEEEvNT_6ParamsE,"ax",@progbits
	.align	128
.text._ZN7cutlass13device_kernelINS_4gemm6kernel13GemmUniversalIN4cute5tupleIJiiiiEEENS1_10collective13CollectiveMmaINS1_46MainloopSm100TmaUmmaWarpSpecializedBlockScaledILi16ELi2ELi2ENS5_IJNS4_1CILi4EEENSA_ILi1EEESC_EEEEENS5_IJNSA_ILi128EEENSA_ILi64EEESF_EEENS5_IJNS_12float_e2m1_tENS_13float_ue8m0_tEEEENS5_IJNS5_IJlSC_lEEENS4_6LayoutINS5_IJNS5_IJNS5_IJNSA_ILi32EEESB_EEEiEEESP_NS5_IJSC_iEEEEEENS5_IJNS5_IJNS5_IJNSA_ILi16EEESB_EEEiEEENS5_IJNS5_IJNSA_ILi0EEESC_EEENSA_ILi512EEEEEENS5_IJSV_iEEEEEEEEEEESK_S12_NS4_8TiledMMAINS4_8MMA_AtomIJNS4_17SM100_MMA_MXF4_SSISI_SI_fSJ_Li128ELi64ELi32ELNS4_4UMMA5MajorE0ELS17_0ELNS16_7ScaleInE0ELS18_0EEEEEENSM_INS5_IJSC_SC_SC_EEENS5_IJSV_SV_SV_EEEEENS5_IJNS4_10UnderscoreES1E_S1E_EEEEENS5_IJNS4_13SM90_TMA_LOADES1H_EEENS5_IJNS4_14ComposedLayoutINS4_7SwizzleILi2ELi4ELi3EEENS4_18smem_ptr_flag_bitsILi4EEENSM_INS5_IJNSA_ILi8EEESF_EEENS5_IJSF_SC_EEEEEEENSM_INS5_IJNS5_IJNS5_IJSO_SC_EEENS5_IJSN_NSA_ILi2EEEEEEEEESC_NS5_IJS1U_SC_EEEEEENS5_IJNS5_IJNS5_IJST_SX_EEESW_EEESV_NS5_IJS1U_SX_EEEEEEEEEEEvNS4_8identityENS5_IJNS4_23SM90_TMA_LOAD_MULTICASTES26_EEES24_vS25_EENS_8epilogue10collective18CollectiveEpilogueINS29_23Sm100TmaWarpSpecializedILi3ELi2ELi16ELb1ELb0EEEJNS5_IJSG_SG_SF_EEENS5_IJNSM_ISG_SC_EENSM_INS5_IJSS_S1U_EEENS5_IJSC_SN_EEEEEEEENS_10bfloat16_tESL_S2K_SL_NS29_6fusion15FusionCallbacksIS2D_NS2L_17LinearCombinationIS2K_fS2K_fLNS_15FloatRoundStyleE2EEES2E_S2J_JEEENS4_5SM1004TMEM4LOAD26SM100_TMEM_LOAD_32dp32b16xES1H_NS1J_INS1K_ILi1ELi4ELi3EEENS1M_ILi16EEENSM_INS5_IJS1O_SS_EEENS5_IJSS_SC_EEEEEEENS4_39AutoVectorizingCopyWithAssumedAlignmentILi128EEENS4_14SM90_TMA_STOREES30_S32_S32_EEEvvEEEEvNT_6ParamsE:
        .type           _ZN7cutlass13device_kernelINS_4gemm6kernel13GemmUniversalIN4cute5tupleIJiiiiEEENS1_10collective13CollectiveMmaINS1_46MainloopSm100TmaUmmaWarpSpecializedBlockScaledILi16ELi2ELi2ENS5_IJNS4_1CILi4EEENSA_ILi1EEESC_EEEEENS5_IJNSA_ILi128EEENSA_ILi64EEESF_EEENS5_IJNS_12float_e2m1_tENS_13float_ue8m0_tEEEENS5_IJNS5_IJlSC_lEEENS4_6LayoutINS5_IJNS5_IJNS5_IJNSA_ILi32EEESB_EEEiEEESP_NS5_IJSC_iEEEEEENS5_IJNS5_IJNS5_IJNSA_ILi16EEESB_EEEiEEENS5_IJNS5_IJNSA_ILi0EEESC_EEENSA_ILi512EEEEEENS5_IJSV_iEEEEEEEEEEESK_S12_NS4_8TiledMMAINS4_8MMA_AtomIJNS4_17SM100_MMA_MXF4_SSISI_SI_fSJ_Li128ELi64ELi32ELNS4_4UMMA5MajorE0ELS17_0ELNS16_7ScaleInE0ELS18_0EEEEEENSM_INS5_IJSC_SC_SC_EEENS5_IJSV_SV_SV_EEEEENS5_IJNS4_10UnderscoreES1E_S1E_EEEEENS5_IJNS4_13SM90_TMA_LOADES1H_EEENS5_IJNS4_14ComposedLayoutINS4_7SwizzleILi2ELi4ELi3EEENS4_18smem_ptr_flag_bitsILi4EEENSM_INS5_IJNSA_ILi8EEESF_EEENS5_IJSF_SC_EEEEEEENSM_INS5_IJNS5_IJNS5_IJSO_SC_EEENS5_IJSN_NSA_ILi2EEEEEEEEESC_NS5_IJS1U_SC_EEEEEENS5_IJNS5_IJNS5_IJST_SX_EEESW_EEESV_NS5_IJS1U_SX_EEEEEEEEEEEvNS4_8identityENS5_IJNS4_23SM90_TMA_LOAD_MULTICASTES26_EEES24_vS25_EENS_8epilogue10collective18CollectiveEpilogueINS29_23Sm100TmaWarpSpecializedILi3ELi2ELi16ELb1ELb0EEEJNS5_IJSG_SG_SF_EEENS5_IJNSM_ISG_SC_EENSM_INS5_IJSS_S1U_EEENS5_IJSC_SN_EEEEEEEENS_10bfloat16_tESL_S2K_SL_NS29_6fusion15FusionCallbacksIS2D_NS2L_17LinearCombinationIS2K_fS2K_fLNS_15FloatRoundStyleE2EEES2E_S2J_JEEENS4_5SM1004TMEM4LOAD26SM100_TMEM_LOAD_32dp32b16xES1H_NS1J_INS1K_ILi1ELi4ELi3EEENS1M_ILi16EEENSM_INS5_IJS1O_SS_EEENS5_IJSS_SC_EEEEEEENS4_39AutoVectorizingCopyWithAssumedAlignmentILi128EEENS4_14SM90_TMA_STOREES30_S32_S32_EEEvvEEEEvNT_6ParamsE,@function
        .size           _ZN7cutlass13device_kernelINS_4gemm6kernel13GemmUniversalIN4cute5tupleIJiiiiEEENS1_10collective13CollectiveMmaINS1_46MainloopSm100TmaUmmaWarpSpecializedBlockScaledILi16ELi2ELi2ENS5_IJNS4_1CILi4EEENSA_ILi1EEESC_EEEEENS5_IJNSA_ILi128EEENSA_ILi64EEESF_EEENS5_IJNS_12float_e2m1_tENS_13float_ue8m0_tEEEENS5_IJNS5_IJlSC_lEEENS4_6LayoutINS5_IJNS5_IJNS5_IJNSA_ILi32EEESB_EEEiEEESP_NS5_IJSC_iEEEEEENS5_IJNS5_IJNS5_IJNSA_ILi16EEESB_EEEiEEENS5_IJNS5_IJNSA_ILi0EEESC_EEENSA_ILi512EEEEEENS5_IJSV_iEEEEEEEEEEESK_S12_NS4_8TiledMMAINS4_8MMA_AtomIJNS4_17SM100_MMA_MXF4_SSISI_SI_fSJ_Li128ELi64ELi32ELNS4_4UMMA5MajorE0ELS17_0ELNS16_7ScaleInE0ELS18_0EEEEEENSM_INS5_IJSC_SC_SC_EEENS5_IJSV_SV_SV_EEEEENS5_IJNS4_10UnderscoreES1E_S1E_EEEEENS5_IJNS4_13SM90_TMA_LOADES1H_EEENS5_IJNS4_14ComposedLayoutINS4_7SwizzleILi2ELi4ELi3EEENS4_18smem_ptr_flag_bitsILi4EEENSM_INS5_IJNSA_ILi8EEESF_EEENS5_IJSF_SC_EEEEEEENSM_INS5_IJNS5_IJNS5_IJSO_SC_EEENS5_IJSN_NSA_ILi2EEEEEEEEESC_NS5_IJS1U_SC_EEEEEENS5_IJNS5_IJNS5_IJST_SX_EEESW_EEESV_NS5_IJS1U_SX_EEEEEEEEEEEvNS4_8identityENS5_IJNS4_23SM90_TMA_LOAD_MULTICASTES26_EEES24_vS25_EENS_8epilogue10collective18CollectiveEpilogueINS29_23Sm100TmaWarpSpecializedILi3ELi2ELi16ELb1ELb0EEEJNS5_IJSG_SG_SF_EEENS5_IJNSM_ISG_SC_EENSM_INS5_IJSS_S1U_EEENS5_IJSC_SN_EEEEEEEENS_10bfloat16_tESL_S2K_SL_NS29_6fusion15FusionCallbacksIS2D_NS2L_17LinearCombinationIS2K_fS2K_fLNS_15FloatRoundStyleE2EEES2E_S2J_JEEENS4_5SM1004TMEM4LOAD26SM100_TMEM_LOAD_32dp32b16xES1H_NS1J_INS1K_ILi1ELi4ELi3EEENS1M_ILi16EEENSM_INS5_IJS1O_SS_EEENS5_IJSS_SC_EEEEEEENS4_39AutoVectorizingCopyWithAssumedAlignmentILi128EEENS4_14SM90_TMA_STOREES30_S32_S32_EEEvvEEEEvNT_6ParamsE,(.L_x_232 - _ZN7cutlass13device_kernelINS_4gemm6kernel13GemmUniversalIN4cute5tupleIJiiiiEEENS1_10collective13CollectiveMmaINS1_46MainloopSm100TmaUmmaWarpSpecializedBlockScaledILi16ELi2ELi2ENS5_IJNS4_1CILi4EEENSA_ILi1EEESC_EEEEENS5_IJNSA_ILi128EEENSA_ILi64EEESF_EEENS5_IJNS_12float_e2m1_tENS_13float_ue8m0_tEEEENS5_IJNS5_IJlSC_lEEENS4_6LayoutINS5_IJNS5_IJNS5_IJNSA_ILi32EEESB_EEEiEEESP_NS5_IJSC_iEEEEEENS5_IJNS5_IJNS5_IJNSA_ILi16EEESB_EEEiEEENS5_IJNS5_IJNSA_ILi0EEESC_EEENSA_ILi512EEEEEENS5_IJSV_iEEEEEEEEEEESK_S12_NS4_8TiledMMAINS4_8MMA_AtomIJNS4_17SM100_MMA_MXF4_SSISI_SI_fSJ_Li128ELi64ELi32ELNS4_4UMMA5MajorE0ELS17_0ELNS16_7ScaleInE0ELS18_0EEEEEENSM_INS5_IJSC_SC_SC_EEENS5_IJSV_SV_SV_EEEEENS5_IJNS4_10UnderscoreES1E_S1E_EEEEENS5_IJNS4_13SM90_TMA_LOADES1H_EEENS5_IJNS4_14ComposedLayoutINS4_7SwizzleILi2ELi4ELi3EEENS4_18smem_ptr_flag_bitsILi4EEENSM_INS5_IJNSA_ILi8EEESF_EEENS5_IJSF_SC_EEEEEEENSM_INS5_IJNS5_IJNS5_IJSO_SC_EEENS5_IJSN_NSA_ILi2EEEEEEEEESC_NS5_IJS1U_SC_EEEEEENS5_IJNS5_IJNS5_IJST_SX_EEESW_EEESV_NS5_IJS1U_SX_EEEEEEEEEEEvNS4_8identityENS5_IJNS4_23SM90_TMA_LOAD_MULTICASTES26_EEES24_vS25_EENS_8epilogue10collective18CollectiveEpilogueINS29_23Sm100TmaWarpSpecializedILi3ELi2ELi16ELb1ELb0EEEJNS5_IJSG_SG_SF_EEENS5_IJNSM_ISG_SC_EENSM_INS5_IJSS_S1U_EEENS5_IJSC_SN_EEEEEEEENS_10bfloat16_tESL_S2K_SL_NS29_6fusion15FusionCallbacksIS2D_NS2L_17LinearCombinationIS2K_fS2K_fLNS_15FloatRoundStyleE2EEES2E_S2J_JEEENS4_5SM1004TMEM4LOAD26SM100_TMEM_LOAD_32dp32b16xES1H_NS1J_INS1K_ILi1ELi4ELi3EEENS1M_ILi16EEENSM_INS5_IJS1O_SS_EEENS5_IJSS_SC_EEEEEEENS4_39AutoVectorizingCopyWithAssumedAlignmentILi128EEENS4_14SM90_TMA_STOREES30_S32_S32_EEEvvEEEEvNT_6ParamsE)
        .other          _ZN7cutlass13device_kernelINS_4gemm6kernel13GemmUniversalIN4cute5tupleIJiiiiEEENS1_10collective13CollectiveMmaINS1_46MainloopSm100TmaUmmaWarpSpecializedBlockScaledILi16ELi2ELi2ENS5_IJNS4_1CILi4EEENSA_ILi1EEESC_EEEEENS5_IJNSA_ILi128EEENSA_ILi64EEESF_EEENS5_IJNS_12float_e2m1_tENS_13float_ue8m0_tEEEENS5_IJNS5_IJlSC_lEEENS4_6LayoutINS5_IJNS5_IJNS5_IJNSA_ILi32EEESB_EEEiEEESP_NS5_IJSC_iEEEEEENS5_IJNS5_IJNS5_IJNSA_ILi16EEESB_EEEiEEENS5_IJNS5_IJNSA_ILi0EEESC_EEENSA_ILi512EEEEEENS5_IJSV_iEEEEEEEEEEESK_S12_NS4_8TiledMMAINS4_8MMA_AtomIJNS4_17SM100_MMA_MXF4_SSISI_SI_fSJ_Li128ELi64ELi32ELNS4_4UMMA5MajorE0ELS17_0ELNS16_7ScaleInE0ELS18_0EEEEEENSM_INS5_IJSC_SC_SC_EEENS5_IJSV_SV_SV_EEEEENS5_IJNS4_10UnderscoreES1E_S1E_EEEEENS5_IJNS4_13SM90_TMA_LOADES1H_EEENS5_IJNS4_14ComposedLayoutINS4_7SwizzleILi2ELi4ELi3EEENS4_18smem_ptr_flag_bitsILi4EEENSM_INS5_IJNSA_ILi8EEESF_EEENS5_IJSF_SC_EEEEEEENSM_INS5_IJNS5_IJNS5_IJSO_SC_EEENS5_IJSN_NSA_ILi2EEEEEEEEESC_NS5_IJS1U_SC_EEEEEENS5_IJNS5_IJNS5_IJST_SX_EEESW_EEESV_NS5_IJS1U_SX_EEEEEEEEEEEvNS4_8identityENS5_IJNS4_23SM90_TMA_LOAD_MULTICASTES26_EEES24_vS25_EENS_8epilogue10collective18CollectiveEpilogueINS29_23Sm100TmaWarpSpecializedILi3ELi2ELi16ELb1ELb0EEEJNS5_IJSG_SG_SF_EEENS5_IJNSM_ISG_SC_EENSM_INS5_IJSS_S1U_EEENS5_IJSC_SN_EEEEEEEENS_10bfloat16_tESL_S2K_SL_NS29_6fusion15FusionCallbacksIS2D_NS2L_17LinearCombinationIS2K_fS2K_fLNS_15FloatRoundStyleE2EEES2E_S2J_JEEENS4_5SM1004TMEM4LOAD26SM100_TMEM_LOAD_32dp32b16xES1H_NS1J_INS1K_ILi1ELi4ELi3EEENS1M_ILi16EEENSM_INS5_IJS1O_SS_EEENS5_IJSS_SC_EEEEEEENS4_39AutoVectorizingCopyWithAssumedAlignmentILi128EEENS4_14SM90_TMA_STOREES30_S32_S32_EEEvvEEEEvNT_6ParamsE,@"STO_CUDA_ENTRY STV_DEFAULT"
_ZN7cutlass13device_kernelINS_4gemm6kernel13GemmUniversalIN4cute5tupleIJiiiiEEENS1_10collective13CollectiveMmaINS1_46MainloopSm100TmaUmmaWarpSpecializedBlockScaledILi16ELi2ELi2ENS5_IJNS4_1CILi4EEENSA_ILi1EEESC_EEEEENS5_IJNSA_ILi128EEENSA_ILi64EEESF_EEENS5_IJNS_12float_e2m1_tENS_13float_ue8m0_tEEEENS5_IJNS5_IJlSC_lEEENS4_6LayoutINS5_IJNS5_IJNS5_IJNSA_ILi32EEESB_EEEiEEESP_NS5_IJSC_iEEEEEENS5_IJNS5_IJNS5_IJNSA_ILi16EEESB_EEEiEEENS5_IJNS5_IJNSA_ILi0EEESC_EEENSA_ILi512EEEEEENS5_IJSV_iEEEEEEEEEEESK_S12_NS4_8TiledMMAINS4_8MMA_AtomIJNS4_17SM100_MMA_MXF4_SSISI_SI_fSJ_Li128ELi64ELi32ELNS4_4UMMA5MajorE0ELS17_0ELNS16_7ScaleInE0ELS18_0EEEEEENSM_INS5_IJSC_SC_SC_EEENS5_IJSV_SV_SV_EEEEENS5_IJNS4_10UnderscoreES1E_S1E_EEEEENS5_IJNS4_13SM90_TMA_LOADES1H_EEENS5_IJNS4_14ComposedLayoutINS4_7SwizzleILi2ELi4ELi3EEENS4_18smem_ptr_flag_bitsILi4EEENSM_INS5_IJNSA_ILi8EEESF_EEENS5_IJSF_SC_EEEEEEENSM_INS5_IJNS5_IJNS5_IJSO_SC_EEENS5_IJSN_NSA_ILi2EEEEEEEEESC_NS5_IJS1U_SC_EEEEEENS5_IJNS5_IJNS5_IJST_SX_EEESW_EEESV_NS5_IJS1U_SX_EEEEEEEEEEEvNS4_8identityENS5_IJNS4_23SM90_TMA_LOAD_MULTICASTES26_EEES24_vS25_EENS_8epilogue10collective18CollectiveEpilogueINS29_23Sm100TmaWarpSpecializedILi3ELi2ELi16ELb1ELb0EEEJNS5_IJSG_SG_SF_EEENS5_IJNSM_ISG_SC_EENSM_INS5_IJSS_S1U_EEENS5_IJSC_SN_EEEEEEEENS_10bfloat16_tESL_S2K_SL_NS29_6fusion15FusionCallbacksIS2D_NS2L_17LinearCombinationIS2K_fS2K_fLNS_15FloatRoundStyleE2EEES2E_S2J_JEEENS4_5SM1004TMEM4LOAD26SM100_TMEM_LOAD_32dp32b16xES1H_NS1J_INS1K_ILi1ELi4ELi3EEENS1M_ILi16EEENSM_INS5_IJS1O_SS_EEENS5_IJSS_SC_EEEEEEENS4_39AutoVectorizingCopyWithAssumedAlignmentILi128EEENS4_14SM90_TMA_STOREES30_S32_S32_EEEvvEEEEvNT_6ParamsE:
[----:B------:R-:W1:Y:S01]  /*0000*/  LDC R1, c[0x0][0x37c] ;  /* 0x0000df00ff017b82 */ /* 0x000e620000000800 */
[----:B------:R-:W2:Y:S01]  /*0010*/  S2R R81, SR_TID.X ;  /* 0x0000000000517919 */ /* 0x000ea20000002100 */
[----:B------:R-:W3:Y:S01]  /*0020*/  LDCU.64 UR12, c[0x0][0xc90] ;  /* 0x00019200ff0c77ac */ /* 0x000ee20008000a00 */
[----:B------:R-:W-:Y:S02]  /*0030*/  PRMT R85, RZ, 0x7610, R85 ;  /* 0x00007610ff557816 */ /* 0x000fe40000000055 */
[----:B------:R-:W-:Y:S01]  /*0040*/  ELECT P4, URZ, PT ;  /* 0x0000000000ff782f */ /* 0x000fe20003880000 */
[----:B---3--:R-:W-:-:S04]  /*0050*/  UISETP.NE.U32.AND UP0, UPT, UR12, URZ, UPT ;  /* 0x000000ff0c00728c */ /* 0x008fc8000bf05070 */
[----:B------:R-:W-:Y:S01]  /*0060*/  UISETP.NE.AND.EX UP0, UPT, UR13, URZ, UPT, UP0 ;  /* 0x000000ff0d00728c */ /* 0x000fe2000bf05300 */
[----:B--2---:R-:W-:-:S05]  /*0070*/  SHF.R.U32.HI R86, RZ, 0x5, R81 ;  /* 0x00000005ff567819 */ /* 0x004fca0000011651 */
[----:B------:R-:W2:Y:S02]  /*0080*/  SHFL.IDX PT, R0, R86, RZ, 0x1f ;  /* 0x00001fff56007589 */ /* 0x000ea400000e0000 */
[----:B--2---:R-:W-:Y:S01]  /*0090*/  R2UR UR14, R0 ;  /* 0x00000000000e72ca */ /* 0x004fe200000e0000 */
[----:B-1----:R-:W-:-:S14]  /*00a0*/  BRA.U UP0, `(.L_x_0) ;  /* 0x0000000100307547 */ /* 0x002fdc000b800000 */
[----:B------:R-:W1:Y:S02]  /*00b0*/  LDCU.64 UR4, c[0x0][0xc88] ;  /* 0x00019100ff0477ac */ /* 0x000e640008000a00 */
[----:B-1----:R-:W-:-:S04]  /*00c0*/  UISETP.NE.U32.AND UP0, UPT, UR4, URZ, UPT ;  /* 0x000000ff0400728c */ /* 0x002fc8000bf05070 */
[----:B------:R-:W-:-:S09]  /*00d0*/  UISETP.NE.AND.EX UP0, UPT, UR5, URZ, UPT, UP0 ;  /* 0x000000ff0500728c */ /* 0x000fd2000bf05300 */
[----:B------:R-:W-:Y:S05]  /*00e0*/  BRA.U !UP0, `(.L_x_1) ;  /* 0x0000000108147547 */ /* 0x000fea000b800000 */
[----:B------:R-:W1:Y:S01]  /*00f0*/  LDC.64 R2, c[0x0][0xc88] ;  /* 0x00032200ff027b82 */ /* 0x000e620000000a00 */
[----:B------:R-:W1:Y:S02]  /*0100*/  LDCU.64 UR4, c[0x0][0x358] ;  /* 0x00006b00ff0477ac */ /* 0x000e640008000a00 */
[----:B-1----:R1:W5:Y:S01]  /*0110*/  LDG.E R45, desc[UR4][R2.64] ;  /* 0x00000004022d7981 */ /* 0x002362000c1e1900 */
[----:B------:R-:W-:Y:S01]  /*0120*/  HFMA2 R85, -RZ, RZ, 0, 5.9604644775390625e-08 ;  /* 0x00000001ff557431 */ /* 0x000fe200000001ff */
[----:B------:R-:W-:Y:S05]  /*0130*/  BRA `(.L_x_0) ;  /* 0x00000000000c7947 */ /* 0x000fea0003800000 */
.L_x_1:
[----:B------:R-:W1:Y:S01]  /*0140*/  LDCU UR4, c[0x0][0xc80] ;  /* 0x00019000ff0477ac */ /* 0x000e620008000800 */
[----:B------:R-:W-:Y:S01]  /*0150*/  HFMA2 R85, -RZ, RZ, 0, 5.9604644775390625e-08 ;  /* 0x00000001ff557431 */ /* 0x000fe200000001ff */
[----:B-1----:R-:W-:-:S07]  /*0160*/  MOV R45, UR4 ;  /* 0x00000004002d7c02 */ /* 0x002fce0008000f00 */
.L_x_0:
[----:B------:R-:W2:Y:S02]  /*0170*/  LDCU.64 UR4, c[0x0][0xcb0] ;  /* 0x00019600ff0477ac */ /* 0x000ea40008000a00 */
[----:B--2---:R-:W-:-:S04]  /*0180*/  UISETP.NE.U32.AND UP0, UPT, UR4, URZ, UPT ;  /* 0x000000ff0400728c */ /* 0x004fc8000bf05070 */
[----:B------:R-:W-:-:S09]  /*0190*/  UISETP.NE.AND.EX UP0, UPT, UR5, URZ, UPT, UP0 ;  /* 0x000000ff0500728c */ /* 0x000fd2000bf05300 */
[----:B------:R-:W-:Y:S05]  /*01a0*/  BRA.U UP0, `(.L_x_2) ;  /* 0x0000000100287547 */ /* 0x000fea000b800000 */
[----:B------:R-:W2:Y:S02]  /*01b0*/  LDCU.64 UR4, c[0x0][0xca8] ;  /* 0x00019500ff0477ac */ /* 0x000ea40008000a00 */
[----:B--2---:R-:W-:-:S04]  /*01c0*/  UISETP.NE.U32.AND UP0, UPT, UR4, URZ, UPT ;  /* 0x000000ff0400728c */ /* 0x004fc8000bf05070 */
[----:B------:R-:W-:-:S09]  /*01d0*/  UISETP.NE.AND.EX UP0, UPT, UR5, URZ, UPT, UP0 ;  /* 0x000000ff0500728c */ /* 0x000fd2000bf05300 */
[----:B------:R-:W-:Y:S05]  /*01e0*/  BRA.U !UP0, `(.L_x_3) ;  /* 0x0000000108107547 */ /* 0x000fea000b800000 */
[----:B-1----:R-:W1:Y:S01]  /*01f0*/  LDC.64 R2, c[0x0][0xca8] ;  /* 0x00032a00ff027b82 */ /* 0x002e620000000a00 */
[----:B------:R-:W1:Y:S02]  /*0200*/  LDCU.64 UR4, c[0x0][0x358] ;  /* 0x00006b00ff0477ac */ /* 0x000e640008000a00 */
[----:B-1----:R2:W5:Y:S01]  /*0210*/  LDG.E R43, desc[UR4][R2.64] ;  /* 0x00000004022b7981 */ /* 0x002562000c1e1900 */
[----:B------:R-:W-:Y:S05]  /*0220*/  BRA `(.L_x_2) ;  /* 0x0000000000087947 */ /* 0x000fea0003800000 */
.L_x_3:
[----:B------:R-:W2:Y:S02]  /*0230*/  LDCU UR4, c[0x0][0xca0] ;  /* 0x00019400ff0477ac */ /* 0x000ea40008000800 */
[----:B--2---:R-:W-:Y:S02]  /*0240*/  MOV R43, UR4 ;  /* 0x00000004002b7c02 */ /* 0x004fe40008000f00 */
.L_x_2:
[----:B------:R-:W-:Y:S01]  /*0250*/  IMAD.U32 R0, RZ, RZ, UR14 ;  /* 0x0000000eff007e24 */ /* 0x000fe2000f8e00ff */
[----:B------:R-:W-:Y:S04]  /*0260*/  BSSY.RECONVERGENT B0, `(.L_x_4) ;  /* 0x0000012000007945 */ /* 0x000fe80003800200 */
[C---:B------:R-:W-:Y:S02]  /*0270*/  ISETP.NE.OR P1, PT, R0.reuse, 0x1, !P4 ;  /* 0x000000010000780c */ /* 0x040fe40006725670 */
[----:B------:R-:W-:-:S11]  /*0280*/  ISETP.NE.OR P0, PT, R0, 0x3, !P4 ;  /* 0x000000030000780c */ /* 0x000fd60006705670 */
[----:B------:R-:W-:Y:S05]  /*0290*/  @P1 BRA `(.L_x_5) ;  /* 0x0000000000381947 */ /* 0x000fea0003800000 */
[----:B------:R-:W3:Y:S02]  /*02a0*/  LDCU.64 UR4, c[0x0][0x348] ;  /* 0x00006900ff0477ac */ /* 0x000ee40008000a00 */
[----:B---3--:R-:W-:Y:S02]  /*02b0*/  UIADD3 UR10, UP3, UPT, UR4, 0x80, URZ ;  /* 0x00000080040a7890 */ /* 0x008fe4000ff7e0ff */
[----:B------:R-:W-:Y:S02]  /*02c0*/  UIADD3 UR8, UP2, UPT, UR4, 0x180, URZ ;  /* 0x0000018004087890 */ /* 0x000fe4000ff5e0ff */
[----:B------:R-:W-:Y:S02]  /*02d0*/  UIADD3 UR6, UP1, UPT, UR4, 0x280, URZ ;  /* 0x0000028004067890 */ /* 0x000fe4000ff3e0ff */
[----:B------:R-:W-:Y:S02]  /*02e0*/  UIADD3 UR4, UP0, UPT, UR4, 0x380, URZ ;  /* 0x0000038004047890 */ /* 0x000fe4000ff1e0ff */
[----:B------:R-:W-:-:S02]  /*02f0*/  UIADD3.X UR11, UPT, UPT, URZ, UR5, URZ, UP3, !UPT ;  /* 0x00000005ff0b7290 */ /* 0x000fc40009ffe4ff */
[----:B------:R-:W-:Y:S02]  /*0300*/  UIADD3.X UR9, UPT, UPT, URZ, UR5, URZ, UP2, !UPT ;  /* 0x00000005ff097290 */ /* 0x000fe400097fe4ff */
[----:B------:R-:W-:Y:S02]  /*0310*/  UIADD3.X UR7, UPT, UPT, URZ, UR5, URZ, UP1, !UPT ;  /* 0x00000005ff077290 */ /* 0x000fe40008ffe4ff */
[----:B------:R-:W-:-:S03]  /*0320*/  UIADD3.X UR5, UPT, UPT, URZ, UR5, URZ, UP0, !UPT ;  /* 0x00000005ff057290 */ /* 0x000fc600087fe4ff */
[----:B------:R3:W-:Y:S02]  /*0330*/  UTMACCTL.PF [UR10] ;  /* 0x000000000a0079b9 */ /* 0x0007e40008040000 */
[----:B------:R3:W-:Y:S02]  /*0340*/  UTMACCTL.PF [UR8] ;  /* 0x00000000080079b9 */ /* 0x0007e40008040000 */
[----:B------:R3:W-:Y:S02]  /*0350*/  UTMACCTL.PF [UR6] ;  /* 0x00000000060079b9 */ /* 0x0007e40008040000 */
[----:B------:R3:W-:Y:S02]  /*0360*/  UTMACCTL.PF [UR4] ;  /* 0x00000000040079b9 */ /* 0x0007e40008040000 */
[----:B---3--:R-:W-:Y:S01]  /*0370*/  NOP ;  /* 0x0000000000007918 */ /* 0x008fe20000000000 */
.L_x_5:
[----:B------:R-:W-:Y:S05]  /*0380*/  BSYNC.RECONVERGENT B0 ;  /* 0x0000000000007941 */ /* 0x000fea0003800200 */
.L_x_4:
[----:B------:R-:W-:Y:S04]  /*0390*/  BSSY.RECONVERGENT B0, `(.L_x_6) ;  /* 0x000000a000007945 */ /* 0x000fe80003800200 */
[----:B------:R-:W-:Y:S05]  /*03a0*/  @P0 BRA `(.L_x_7) ;  /* 0x0000000000200947 */ /* 0x000fea0003800000 */
[----:B------:R-:W3:Y:S02]  /*03b0*/  LDCU.64 UR4, c[0x0][0x348] ;  /* 0x00006900ff0477ac */ /* 0x000ee40008000a00 */
[----:B---3--:R-:W-:Y:S02]  /*03c0*/  UIADD3 UR6, UP1, UPT, UR4, 0x980, URZ ;  /* 0x0000098004067890 */ /* 0x008fe4000ff3e0ff */
[----:B------:R-:W-:Y:S02]  /*03d0*/  UIADD3 UR4, UP0, UPT, UR4, 0xa80, URZ ;  /* 0x00000a8004047890 */ /* 0x000fe4000ff1e0ff */
[----:B------:R-:W-:Y:S02]  /*03e0*/  UIADD3.X UR7, UPT, UPT, URZ, UR5, URZ, UP1, !UPT ;  /* 0x00000005ff077290 */ /* 0x000fe40008ffe4ff */
[----:B------:R-:W-:-:S07]  /*03f0*/  UIADD3.X UR5, UPT, UPT, URZ, UR5, URZ, UP0, !UPT ;  /* 0x00000005ff057290 */ /* 0x000fce00087fe4ff */
[----:B------:R3:W-:Y:S02]  /*0400*/  UTMACCTL.PF [UR6] ;  /* 0x00000000060079b9 */ /* 0x0007e40008040000 */
[----:B------:R3:W-:Y:S02]  /*0410*/  UTMACCTL.PF [UR4] ;  /* 0x00000000040079b9 */ /* 0x0007e40008040000 */
[----:B---3--:R-:W-:Y:S01]  /*0420*/  NOP ;  /* 0x0000000000007918 */ /* 0x008fe20000000000 */
.L_x_7:
[----:B------:R-:W-:Y:S05]  /*0430*/  BSYNC.RECONVERGENT B0 ;  /* 0x0000000000007941 */ /* 0x000fea0003800200 */
.L_x_6:
[----:B------:R-:W3:Y:S01]  /*0440*/  LDCU.64 UR4, c[0x0][0xc88] ;  /* 0x00019100ff0477ac */ /* 0x000ee20008000a00 */
[----:B------:R-:W-:Y:S02]  /*0450*/  UISETP.EQ.U32.AND UP2, UPT, UR12, URZ, UPT ;  /* 0x000000ff0c00728c */ /* 0x000fe4000bf42070 */
[----:B------:R-:W-:Y:S02]  /*0460*/  UPLOP3.LUT UP3, UPT, UPT, UPT, UPT, 0x80, 0x8 ;  /* 0x000000000008789c */ /* 0x000fe40003f6f070 */
[----:B---3--:R-:W-:-:S04]  /*0470*/  UISETP.NE.U32.AND UP0, UPT, UR4, URZ, UPT ;  /* 0x000000ff0400728c */ /* 0x008fc8000bf05070 */
[----:B------:R-:W-:-:S04]  /*0480*/  UISETP.NE.AND.EX UP1, UPT, UR5, URZ, UPT, UP0 ;  /* 0x000000ff0500728c */ /* 0x000fc8000bf25300 */
[----:B------:R-:W-:-:S04]  /*0490*/  UISETP.EQ.OR.EX UP4, UPT, UR13, URZ, !UP1, UP2 ;  /* 0x000000ff0d00728c */ /* 0x000fc8000cf82720 */
[----:B------:R-:W-:-:S06]  /*04a0*/  UP2UR UR4, UPR, URZ, 0x10 ;  /* 0x00000010ff047883 */ /* 0x000fcc0008000000 */
[----:B------:R-:W-:Y:S01]  /*04b0*/  MOV R96, UR4 ;  /* 0x0000000400607c02 */ /* 0x000fe20008000f00 */
[----:B------:R-:W-:Y:S06]  /*04c0*/  BRA.U !UP4, `(.L_x_8) ;  /* 0x000000010c207547 */ /* 0x000fec000b800000 */
[----:B------:R-:W-:Y:S01]  /*04d0*/  UISETP.NE.U32.AND UP0, UPT, UR12, URZ, UPT ;  /* 0x000000ff0c00728c */ /* 0x000fe2000bf05070 */
[----:B-----5:R-:W-:Y:S01]  /*04e0*/  FSETP.NEU.AND P0, PT, R45, RZ, PT ;  /* 0x000000ff2d00720b */ /* 0x020fe20003f0d000 */
[----:B------:R-:W-:Y:S02]  /*04f0*/  USEL UR4, URZ, 0xffffffff, UP1 ;  /* 0xffffffffff047887 */ /* 0x000fe40008800000 */
[----:B------:R-:W-:-:S10]  /*0500*/  UISETP.NE.AND.EX UP2, UPT, UR13, URZ, UPT, UP0 ;  /* 0x000000ff0d00728c */ /* 0x000fd4000bf45300 */
[----:B------:R-:W-:Y:S01]  /*0510*/  VOTEU.ANY UP0, P0 ;  /* 0x0000000000ff7886 */ /* 0x000fe20000000100 */
[----:B------:R-:W-:-:S04]  /*0520*/  @!UP2 USEL UR4, URZ, 0xffffffff, UP0 ;  /* 0xffffffffff04a887 */ /* 0x000fc80008000000 */
[----:B------:R-:W-:-:S04]  /*0530*/  ULOP3.LUT UR4, UR4, 0x1, URZ, 0xc0, !UPT ;  /* 0x0000000104047892 */ /* 0x000fc8000f8ec0ff */
[----:B------:R-:W-:-:S11]  /*0540*/  UISETP.NE.U32.AND UP3, UPT, UR4, 0x1, UPT ;  /* 0x000000010400788c */ /* 0x000fd6000bf65070 */
.L_x_8:
[----:B-12---:R-:W1:Y:S02]  /*0550*/  SHFL.IDX PT, R2, R86, RZ, 0x1f ;  /* 0x00001fff56027589 */ /* 0x006e6400000e0000 */
[----:B-1----:R-:W-:-:S13]  /*0560*/  ISETP.NE.AND P0, PT, R2, RZ, PT ;  /* 0x000000ff0200720c */ /* 0x002fda0003f05270 */
[----:B------:R-:W-:Y:S05]  /*0570*/  @P0 BRA `(.L_x_9) ;  /* 0x0000000000c40947 */ /* 0x000fea0003800000 */
[----:B------:R-:W-:Y:S01]  /*0580*/  ELECT P0, URZ, PT ;  /* 0x0000000000ff782f */ /* 0x000fe20003800000 */
[----:B------:R-:W-:-:S12]  /*0590*/  BSSY.RECONVERGENT B0, `(.L_x_9) ;  /* 0x000002f000007945 */ /* 0x000fd80003800200 */
[----:B------:R-:W-:Y:S05]  /*05a0*/  @!P0 BRA `(.L_x_10) ;  /* 0x0000000000b48947 */ /* 0x000fea0003800000 */
[----:B------:R-:W1:Y:S01]  /*05b0*/  S2UR UR4, SR_CgaCtaId ;  /* 0x00000000000479c3 */ /* 0x000e620000008800 */
[----:B------:R-:W-:Y:S01]  /*05c0*/  UMOV UR5, 0x400 ;  /* 0x0000040000057882 */ /* 0x000fe20000000000 */
[----:B------:R-:W-:Y:S01]  /*05d0*/  UMOV UR8, 0x1 ;  /* 0x0000000100087882 */ /* 0x000fe20000000000 */
[----:B------:R-:W-:Y:S01]  /*05e0*/  UMOV UR6, 0x4 ;  /* 0x0000000400067882 */ /* 0x000fe20000000000 */
[----:B------:R-:W-:-:S04]  /*05f0*/  UIADD3 UR8, UPT, UPT, -UR8, 0x100000, URZ ;  /* 0x0010000008087890 */ /* 0x000fc8000fffe1ff */
[----:B------:R-:W-:Y:S02]  /*0600*/  USHF.L.U32 UR9, UR8, 0xb, URZ ;  /* 0x0000000b08097899 */ /* 0x000fe400080006ff */
[----:B------:R-:W-:Y:S02]  /*0610*/  USHF.L.U32 UR8, UR8, 0x1, URZ ;  /* 0x0000000108087899 */ /* 0x000fe400080006ff */
[----:B------:R-:W-:-:S04]  /*0620*/  UIADD3 UR6, UPT, UPT, -UR6, 0x100000, URZ ;  /* 0x0010000006067890 */ /* 0x000fc8000fffe1ff */
[----:B------:R-:W-:Y:S02]  /*0630*/  USHF.L.U32 UR7, UR6, 0xb, URZ ;  /* 0x0000000b06077899 */ /* 0x000fe400080006ff */
[----:B------:R-:W-:Y:S02]  /*0640*/  USHF.L.U32 UR6, UR6, 0x1, URZ ;  /* 0x0000000106067899 */ /* 0x000fe400080006ff */
[----:B-1----:R-:W-:Y:S01]  /*0650*/  ULEA UR4, UR4, UR5, 0x18 ;  /* 0x0000000504047291 */ /* 0x002fe2000f8ec0ff */
[----:B------:R-:W1:Y:S11]  /*0660*/  FENCE.VIEW.ASYNC.S ;  /* 0x00000000000073c6 */ /* 0x000e760000000000 */
[----:B-1----:R1:W2:Y:S01]  /*0670*/  SYNCS.EXCH.64 URZ, [UR4], UR8 ;  /* 0x0000000804ff75b2 */ /* 0x0022a20008000100 */
[----:B------:R1:W3:Y:S01]  /*0680*/  SYNCS.EXCH.64 URZ, [UR4+0x80], UR6 ;  /* 0x0000800604ff75b2 */ /* 0x0002e20008000100 */
[----:B------:R1:W4:Y:S01]  /*0690*/  SYNCS.EXCH.64 URZ, [UR4+0x8], UR8 ;  /* 0x0000080804ff75b2 */ /* 0x0003220008000100 */
[----:B------:R1:W1:Y:S01]  /*06a0*/  SYNCS.EXCH.64 URZ, [UR4+0x88], UR6 ;  /* 0x0000880604ff75b2 */ /* 0x0002620008000100 */
        /* <DEDUP_REMOVED lines=28> */
[----:B--234-:R-:W-:Y:S01]  /*0870*/  NOP ;  /* 0x0000000000007918 */ /* 0x01cfe20000000000 */
.L_x_10:
[----:B-1----:R-:W-:Y:S05]  /*0880*/  BSYNC.RECONVERGENT B0 ;  /* 0x0000000000007941 */ /* 0x002fea0003800200 */
.L_x_9:
[----:B------:R-:W1:Y:S01]  /*0890*/  SHFL.IDX PT, R2, R86, RZ, 0x1f ;  /* 0x00001fff56027589 */ /* 0x000e6200000e0000 */
[----:B------:R-:W-:Y:S01]  /*08a0*/  NOP ;  /* 0x0000000000007918 */ /* 0x000fe20000000000 */
[----:B-1----:R-:W-:-:S13]  /*08b0*/  ISETP.NE.AND P0, PT, R2, 0x1, PT ;  /* 0x000000010200780c */ /* 0x002fda0003f05270 */
[----:B------:R-:W-:Y:S05]  /*08c0*/  @P0 BRA `(.L_x_11) ;  /* 0x0000000000500947 */ /* 0x000fea0003800000 */
        /* <DEDUP_REMOVED lines=9> */
[----:B------:R-:W-:Y:S01]  /*0960*/  USHF.L.U32 UR6, UR6, 0x1, URZ ;  /* 0x0000000106067899 */ /* 0x000fe200080006ff */
[----:B------:R-:W-:Y:S01]  /*0970*/  ELECT P0, URZ, PT ;  /* 0x0000000000ff782f */ /* 0x000fe20003800000 */
[----:B-1----:R-:W-:Y:S01]  /*0980*/  ULEA UR4, UR4, UR5, 0x18 ;  /* 0x0000000504047291 */ /* 0x002fe2000f8ec0ff */
[----:B------:R-:W1:Y:S11]  /*0990*/  FENCE.VIEW.ASYNC.S ;  /* 0x00000000000073c6 */ /* 0x000e760000000000 */
[----:B-1----:R1:W2:Y:S01]  /*09a0*/  SYNCS.EXCH.64 URZ, [UR4+0x100], UR8 ;  /* 0x0001000804ff75b2 */ /* 0x0022a20008000100 */
[----:B------:R1:W3:Y:S01]  /*09b0*/  SYNCS.EXCH.64 URZ, [UR4+0x118], UR6 ;  /* 0x0001180604ff75b2 */ /* 0x0002e20008000100 */
[----:B------:R1:W4:Y:S01]  /*09c0*/  SYNCS.EXCH.64 URZ, [UR4+0x108], UR8 ;  /* 0x0001080804ff75b2 */ /* 0x0003220008000100 */
[----:B------:R1:W1:Y:S01]  /*09d0*/  SYNCS.EXCH.64 URZ, [UR4+0x120], UR6 ;  /* 0x0001200604ff75b2 */ /* 0x0002620008000100 */
[----:B------:R1:W1:Y:S01]  /*09e0*/  SYNCS.EXCH.64 URZ, [UR4+0x110], UR8 ;  /* 0x0001100804ff75b2 */ /* 0x0002620008000100 */
[----:B------:R1:W1:Y:S01]  /*09f0*/  SYNCS.EXCH.64 URZ, [UR4+0x128], UR6 ;  /* 0x0001280604ff75b2 */ /* 0x0002620008000100 */
[----:B------:R-:W-:Y:S01]  /*0a00*/  NOP ;  /* 0x0000000000007918 */ /* 0x000fe20000000000 */
.L_x_11:
[----:B------:R-:W2:Y:S01]  /*0a10*/  SHFL.IDX PT, R2, R86, RZ, 0x1f ;  /* 0x00001fff56027589 */ /* 0x000ea200000e0000 */
[----:B------:R-:W-:Y:S01]  /*0a20*/  NOP ;  /* 0x0000000000007918 */ /* 0x000fe20000000000 */
[----:B--2---:R-:W-:-:S13]  /*0a30*/  ISETP.NE.AND P0, PT, R2, 0x3, PT ;  /* 0x000000030200780c */ /* 0x004fda0003f05270 */
[----:B------:R-:W-:Y:S05]  /*0a40*/  @P0 BRA `(.L_x_12) ;  /* 0x0000000000300947 */ /* 0x000fea0003800000 */
[----:B-1----:R-:W1:Y:S01]  /*0a50*/  S2UR UR4, SR_CgaCtaId ;  /* 0x00000000000479c3 */ /* 0x002e620000008800 */
[----:B------:R-:W-:Y:S01]  /*0a60*/  UMOV UR6, 0x400 ;  /* 0x0000040000067882 */ /* 0x000fe20000000000 */
[----:B------:R-:W-:Y:S01]  /*0a70*/  UMOV UR5, 0x20 ;  /* 0x0000002000057882 */ /* 0x000fe20000000000 */
[----:B------:R-:W-:Y:S01]  /*0a80*/  ELECT P0, URZ, PT ;  /* 0x0000000000ff782f */ /* 0x000fe20003800000 */
[----:B-1----:R-:W-:Y:S02]  /*0a90*/  ULEA UR6, UR4, UR6, 0x18 ;  /* 0x0000000604067291 */ /* 0x002fe4000f8ec0ff */
[----:B------:R-:W-:-:S04]  /*0aa0*/  UIADD3 UR4, UPT, UPT, -UR5, 0x100000, URZ ;  /* 0x0010000005047890 */ /* 0x000fc8000fffe1ff */
[----:B------:R-:W-:Y:S02]  /*0ab0*/  USHF.L.U32 UR5, UR4, 0xb, URZ ;  /* 0x0000000b04057899 */ /* 0x000fe400080006ff */
[----:B------:R-:W-:Y:S01]  /*0ac0*/  USHF.L.U32 UR4, UR4, 0x1, URZ ;  /* 0x0000000104047899 */ /* 0x000fe200080006ff */
[----:B------:R-:W1:Y:S11]  /*0ad0*/  FENCE.VIEW.ASYNC.S ;  /* 0x00000000000073c6 */ /* 0x000e760000000000 */
[----:B-1----:R2:W1:Y:S01]  /*0ae0*/  SYNCS.EXCH.64 URZ, [UR6+0x130], UR4 ;  /* 0x0001300406ff75b2 */ /* 0x0024620008000100 */
[----:B------:R2:W1:Y:S02]  /*0af0*/  SYNCS.EXCH.64 URZ, [UR6+0x138], UR4 ;  /* 0x0001380406ff75b2 */ /* 0x0004640008000100 */
[----:B--2---:R-:W-:Y:S01]  /*0b00*/  NOP ;  /* 0x0000000000007918 */ /* 0x004fe20000000000 */
.L_x_12:
[----:B------:R-:W2:Y:S01]  /*0b10*/  SHFL.IDX PT, R2, R86, RZ, 0x1f ;  /* 0x00001fff56027589 */ /* 0x000ea200000e0000 */
[----:B------:R-:W-:Y:S01]  /*0b20*/  NOP ;  /* 0x0000000000007918 */ /* 0x000fe20000000000 */
[----:B--2---:R-:W-:-:S13]  /*0b30*/  ISETP.NE.AND P0, PT, R2, 0x4, PT ;  /* 0x000000040200780c */ /* 0x004fda0003f05270 */
[----:B------:R-:W-:Y:S05]  /*0b40*/  @P0 BRA `(.L_x_13) ;  /* 0x00000000004c0947 */ /* 0x000fea0003800000 */
[----:B-1----:R-:W1:Y:S01]  /*0b50*/  S2UR UR6, SR_CgaCtaId ;  /* 0x00000000000679c3 */ /* 0x002e620000008800 */
[----:B------:R-:W-:Y:S01]  /*0b60*/  UMOV UR4, 0x3a0 ;  /* 0x000003a000047882 */ /* 0x000fe20000000000 */
[----:B------:R-:W-:Y:S01]  /*0b70*/  UMOV UR5, 0x400 ;  /* 0x0000040000057882 */ /* 0x000fe20000000000 */
[----:B------:R-:W-:Y:S01]  /*0b80*/  USEL UR4, UR4, 0x320, UP3 ;  /* 0x0000032004047887 */ /* 0x000fe20009800000 */
[----:B------:R-:W-:Y:S01]  /*0b90*/  UMOV UR8, 0x1 ;  /* 0x0000000100087882 */ /* 0x000fe20000000000 */
[----:B------:R-:W-:Y:S01]  /*0ba0*/  ELECT P0, URZ, PT ;  /* 0x0000000000ff782f */ /* 0x000fe20003800000 */
[----:B------:R-:W-:-:S04]  /*0bb0*/  UIADD3 UR8, UPT, UPT, -UR8, 0x100000, URZ ;  /* 0x0010000008087890 */ /* 0x000fc8000fffe1ff */
[----:B------:R-:W-:Y:S02]  /*0bc0*/  USHF.L.U32 UR9, UR8, 0xb, URZ ;  /* 0x0000000b08097899 */ /* 0x000fe400080006ff */
[----:B------:R-:W-:Y:S02]  /*0bd0*/  USHF.L.U32 UR8, UR8, 0x1, URZ ;  /* 0x0000000108087899 */ /* 0x000fe400080006ff */
[----:B-1----:R-:W-:Y:S02]  /*0be0*/  ULEA UR6, UR6, UR5, 0x18 ;  /* 0x0000000506067291 */ /* 0x002fe4000f8ec0ff */
[----:B------:R-:W-:-:S04]  /*0bf0*/  UIADD3 UR4, UPT, UPT, -UR4, 0x100000, URZ ;  /* 0x0010000004047890 */ /* 0x000fc8000fffe1ff */
[----:B------:R-:W-:Y:S02]  /*0c00*/  USHF.L.U32 UR5, UR4, 0xb, URZ ;  /* 0x0000000b04057899 */ /* 0x000fe400080006ff */
[----:B------:R-:W-:Y:S01]  /*0c10*/  USHF.L.U32 UR4, UR4, 0x1, URZ ;  /* 0x0000000104047899 */ /* 0x000fe200080006ff */
[----:B------:R-:W1:Y:S03]  /*0c20*/  FENCE.VIEW.ASYNC.S ;  /* 0x00000000000073c6 */ /* 0x000e660000000000 */
[----:B-1----:R2:W1:Y:S08]  /*0c30*/  SYNCS.EXCH.64 URZ, [UR6+0x140], UR8 ;  /* 0x0001400806ff75b2 */ /* 0x0024700008000100 */
[----:B------:R2:W1:Y:S01]  /*0c40*/  SYNCS.EXCH.64 URZ, [UR6+0x150], UR4 ;  /* 0x0001500406ff75b2 */ /* 0x0004620008000100 */
[----:B------:R2:W1:Y:S01]  /*0c50*/  SYNCS.EXCH.64 URZ, [UR6+0x148], UR8 ;  /* 0x0001480806ff75b2 */ /* 0x0004620008000100 */
[----:B------:R2:W1:Y:S02]  /*0c60*/  SYNCS.EXCH.64 URZ, [UR6+0x158], UR4 ;  /* 0x0001580406ff75b2 */ /* 0x0004640008000100 */
[----:B--2---:R-:W-:Y:S01]  /*0c70*/  NOP ;  /* 0x0000000000007918 */ /* 0x004fe20000000000 */
.L_x_13:
[----:B------:R-:W2:Y:S01]  /*0c80*/  SHFL.IDX PT, R2, R86, RZ, 0x1f ;  /* 0x00001fff56027589 */ /* 0x000ea200000e0000 */
[----:B------:R-:W-:Y:S01]  /*0c90*/  NOP ;  /* 0x0000000000007918 */ /* 0x000fe20000000000 */
[----:B--2---:R-:W-:-:S13]  /*0ca0*/  ISETP.NE.AND P0, PT, R2, 0x5, PT ;  /* 0x000000050200780c */ /* 0x004fda0003f05270 */
[----:B------:R-:W-:Y:S05]  /*0cb0*/  @P0 BRA `(.L_x_14) ;  /* 0x0000000000480947 */ /* 0x000fea0003800000 */
[----:B-1----:R-:W1:Y:S01]  /*0cc0*/  S2UR UR4, SR_CgaCtaId ;  /* 0x00000000000479c3 */ /* 0x002e620000008800 */
        /* <DEDUP_REMOVED lines=12> */
[----:B-1----:R2:W1:Y:S01]  /*0d90*/  SYNCS.EXCH.64 URZ, [UR4+0x160], UR8 ;  /* 0x0001600804ff75b2 */ /* 0x0024620008000100 */
[----:B------:R2:W1:Y:S01]  /*0da0*/  SYNCS.EXCH.64 URZ, [UR4+0x170], UR6 ;  /* 0x0001700604ff75b2 */ /* 0x0004620008000100 */
[----:B------:R2:W1:Y:S01]  /*0db0*/  SYNCS.EXCH.64 URZ, [UR4+0x168], UR8 ;  /* 0x0001680804ff75b2 */ /* 0x0004620008000100 */
[----:B------:R2:W1:Y:S02]  /*0dc0*/  SYNCS.EXCH.64 URZ, [UR4+0x178], UR6 ;  /* 0x0001780604ff75b2 */ /* 0x0004640008000100 */
[----:B--2---:R-:W-:Y:S01]  /*0dd0*/  NOP ;  /* 0x0000000000007918 */ /* 0x004fe20000000000 */
.L_x_14:
[----:B------:R-:W2:Y:S01]  /*0de0*/  SHFL.IDX PT, R2, R86, RZ, 0x1f ;  /* 0x00001fff56027589 */ /* 0x000ea200000e0000 */
[----:B------:R-:W1:Y:S01]  /*0df0*/  S2UR UR49, SR_CgaCtaId ;  /* 0x00000000003179c3 */ /* 0x000e620000008800 */
[----:B------:R-:W-:Y:S01]  /*0e00*/  NOP ;  /* 0x0000000000007918 */ /* 0x000fe20000000000 */
[----:B--2---:R-:W-:-:S13]  /*0e10*/  ISETP.NE.AND P0, PT, R2, 0x3, PT ;  /* 0x000000030200780c */ /* 0x004fda0003f05270 */
[----:B-1----:R-:W-:Y:S05]  /*0e20*/  @P0 BRA `(.L_x_15) ;  /* 0x0000000000340947 */ /* 0x002fea0003800000 */
[----:B------:R-:W-:Y:S01]  /*0e30*/  UMOV UR4, 0x400 ;  /* 0x0000040000047882 */ /* 0x000fe20000000000 */
[----:B------:R-:W-:Y:S01]  /*0e40*/  UMOV UR6, 0x20 ;  /* 0x0000002000067882 */ /* 0x000fe20000000000 */
[----:B------:R-:W-:Y:S02]  /*0e50*/  ULEA UR4, UR49, UR4, 0x18 ;  /* 0x0000000431047291 */ /* 0x000fe4000f8ec0ff */
[----:B------:R-:W-:-:S04]  /*0e60*/  UIADD3 UR6, UPT, UPT, -UR6, 0x100000, URZ ;  /* 0x0010000006067890 */ /* 0x000fc8000fffe1ff */
[----:B------:R-:W-:Y:S02]  /*0e70*/  USHF.L.U32 UR7, UR6, 0xb, URZ ;  /* 0x0000000b06077899 */ /* 0x000fe400080006ff */
[----:B------:R-:W-:Y:S01]  /*0e80*/  USHF.L.U32 UR6, UR6, 0x1, URZ ;  /* 0x0000000106067899 */ /* 0x000fe200080006ff */
[----:B------:R-:W-:Y:S01]  /*0e90*/  ELECT P0, URZ, PT ;  /* 0x0000000000ff782f */ /* 0x000fe20003800000 */
[----:B------:R-:W1:Y:S10]  /*0ea0*/  FENCE.VIEW.ASYNC.S ;  /* 0x00000000000073c6 */ /* 0x000e740000000000 */
[----:B-1----:R1:W2:Y:S01]  /*0eb0*/  SYNCS.EXCH.64 URZ, [UR4+0x180], UR6 ;  /* 0x0001800604ff75b2 */ /* 0x0022a20008000100 */
[----:B------:R1:W1:Y:S01]  /*0ec0*/  SYNCS.EXCH.64 URZ, [UR4+0x190], UR6 ;  /* 0x0001900604ff75b2 */ /* 0x0002620008000100 */
[----:B------:R1:W1:Y:S01]  /*0ed0*/  SYNCS.EXCH.64 URZ, [UR4+0x188], UR6 ;  /* 0x0001880604ff75b2 */ /* 0x0002620008000100 */
[----:B------:R1:W1:Y:S01]  /*0ee0*/  SYNCS.EXCH.64 URZ, [UR4+0x198], UR6 ;  /* 0x0001980604ff75b2 */ /* 0x0002620008000100 */
[----:B------:R-:W-:Y:S01]  /*0ef0*/  NOP ;  /* 0x0000000000007918 */ /* 0x000fe20000000000 */
.L_x_15:
[----:B-1----:R-:W1:Y:S01]  /*0f00*/  LDCU UR4, c[0x0][0x36c] ;  /* 0x00006d80ff0477ac */ /* 0x002e620008000800 */
[----:B------:R-:W-:Y:S01]  /*0f10*/  ISETP.NE.OR P4, PT, R0, 0x2, !P4 ;  /* 0x000000020000780c */ /* 0x000fe20006785670 */
[----:B------:R-:W-:Y:S01]  /*0f20*/  NOP ;  /* 0x0000000000007918 */ /* 0x000fe20000000000 */
[----:B------:R-:W-:Y:S01]  /*0f30*/  LOP3.LUT R0, R81, 0x1f, RZ, 0xc0, !PT ;  /* 0x0000001f51007812 */ /* 0x000fe200078ec0ff */
[----:B------:R-:W-:Y:S02]  /*0f40*/  UISETP.NE.AND UP4, UPT, UR14, 0x2, UPT ;  /* 0x000000020e00788c */ /* 0x000fe4000bf85270 */
[----:B------:R-:W-:Y:S02]  /*0f50*/  UISETP.NE.AND UP5, UPT, UR14, URZ, UPT ;  /* 0x000000ff0e00728c */ /* 0x000fe4000bfa5270 */
[----:B-1----:R-:W-:-:S09]  /*0f60*/  UISETP.EQ.U32.AND UP6, UPT, UR4, 0x1, UPT ;  /* 0x000000010400788c */ /* 0x002fd2000bfc2070 */
[----:B------:R-:W-:Y:S05]  /*0f70*/  BRA.U !UP6, `(.L_x_16) ;  /* 0x000000010e087547 */ /* 0x000fea000b800000 */
[----:B--234-:R-:W-:Y:S01]  /*0f80*/  UCGABAR_ARV ;  /* 0x00000000000079c7 */ /* 0x01cfe20008000000 */
[----:B------:R-:W-:Y:S05]  /*0f90*/  BRA `(.L_x_17) ;  /* 0x0000000000047947 */ /* 0x000fea0003800000 */
.L_x_16:
[----:B--234-:R-:W-:Y:S01]  /*0fa0*/  NOP ;  /* 0x0000000000007918 */ /* 0x01cfe20000000000 */
.L_x_17:
[----:B------:R-:W1:Y:S01]  /*0fb0*/  S2UR UR27, SR_CTAID.X ;  /* 0x00000000001b79c3 */ /* 0x000e620000002500 */
[----:B------:R-:W-:-:S05]  /*0fc0*/  CS2R.32 R92, SR_CgaSize ;  /* 0x00000000005c7805 */ /* 0x000fca0000008a00 */
[----:B------:R-:W-:-:S05]  /*0fd0*/  IMAD R92, R92, -0xa0, RZ ;  /* 0xffffff605c5c7824 */ /* 0x000fca00078e02ff */
[----:B------:R-:W-:-:S14]  /*0fe0*/  R2UR UR5, R92 ;  /* 0x000000005c0572ca */ /* 0x000fdc00000e0000 */
[----:B------:R-:W2:Y:S01]  /*0ff0*/  LDCU UR5, c[0x0][UR5+0x2b0] ;  /* 0x00005600050577ac */ /* 0x000ea20008000800 */
[----:B------:R-:W-:-:S05]  /*1000*/  CS2R.32 R92, SR_CgaSize ;  /* 0x00000000005c7805 */ /* 0x000fca0000008a00 */
[----:B------:R-:W-:-:S05]  /*1010*/  IMAD R92, R92, -0xa0, RZ ;  /* 0xffffff605c5c7824 */ /* 0x000fca00078e02ff */
[----:B------:R-:W-:-:S14]  /*1020*/  R2UR UR4, R92 ;  /* 0x000000005c0472ca */ /* 0x000fdc00000e0000 */
[----:B------:R-:W3:Y:S01]  /*1030*/  LDCU UR4, c[0x0][UR4+0x2b4] ;  /* 0x00005680040477ac */ /* 0x000ee20008000800 */
[----:B------:R-:W4:Y:S01]  /*1040*/  S2UR UR26, SR_CTAID.Y ;  /* 0x00000000001a79c3 */ /* 0x000f220000002600 */
[----:B------:R-:W-:-:S05]  /*1050*/  CS2R.32 R92, SR_CgaSize ;  /* 0x00000000005c7805 */ /* 0x000fca0000008a00 */
[----:B------:R-:W-:-:S05]  /*1060*/  IMAD R92, R92, -0xa0, RZ ;  /* 0xffffff605c5c7824 */ /* 0x000fca00078e02ff */
[----:B------:R-:W-:-:S14]  /*1070*/  R2UR UR6, R92 ;  /* 0x000000005c0672ca */ /* 0x000fdc00000e0000 */
[----:B------:R-:W3:Y:S01]  /*1080*/  LDCU UR6, c[0x0][UR6+0x2a0] ;  /* 0x00005400060677ac */ /* 0x000ee20008000800 */
[----:B------:R-:W-:-:S05]  /*1090*/  CS2R.32 R92, SR_CgaSize ;  /* 0x00000000005c7805 */ /* 0x000fca0000008a00 */
[----:B------:R-:W-:-:S05]  /*10a0*/  IMAD R92, R92, -0xa0, RZ ;  /* 0xffffff605c5c7824 */ /* 0x000fca00078e02ff */
[----:B------:R-:W-:-:S14]  /*10b0*/  R2UR UR7, R92 ;  /* 0x000000005c0772ca */ /* 0x000fdc00000e0000 */
[----:B------:R-:W3:Y:S01]  /*10c0*/  LDCU UR7, c[0x0][UR7+0x2a4] ;  /* 0x00005480070777ac */ /* 0x000ee20008000800 */
[----:B------:R-:W-:Y:S02]  /*10d0*/  USHF.L.U32 UR38, UR49, 0x7, URZ ;  /* 0x0000000731267899 */ /* 0x000fe400080006ff */
[----:B------:R-:W-:Y:S02]  /*10e0*/  USHF.L.U32 UR15, UR49, 0xa, URZ ;  /* 0x0000000a310f7899 */ /* 0x000fe400080006ff */
[----:B------:R-:W-:Y:S01]  /*10f0*/  ULOP3.LUT UR38, UR38, 0x180, URZ, 0xc0, !UPT ;  /* 0x0000018026267892 */ /* 0x000fe2000f8ec0ff */
[----:B------:R-:W3:Y:S01]  /*1100*/  LDCU UR22, c[0x0][0xf24] ;  /* 0x0001e480ff1677ac */ /* 0x000ee20008000800 */
[----:B-1----:R-:W-:Y:S01]  /*1110*/  I2FP.F32.U32 R3, UR27 ;  /* 0x0000001b00037c45 */ /* 0x002fe20008201000 */
[----:B------:R-:W1:Y:S04]  /*1120*/  LDCU UR39, c[0x0][0xf24] ;  /* 0x0001e480ff2777ac */ /* 0x000e680008000800 */
[----:B--2---:R-:W-:Y:S01]  /*1130*/  FMUL R3, R3, UR5 ;  /* 0x0000000503037c20 */ /* 0x004fe20008400000 */
[----:B------:R-:W2:Y:S01]  /*1140*/  LDCU UR24, c[0x0][0xf30] ;  /* 0x0001e600ff1877ac */ /* 0x000ea20008000800 */
[----:B----4-:R-:W-:-:S04]  /*1150*/  I2FP.F32.U32 R2, UR26 ;  /* 0x0000001a00027c45 */ /* 0x010fc80008201000 */
[----:B------:R-:W4:Y:S01]  /*1160*/  F2I.U32.TRUNC.NTZ R3, R3 ;  /* 0x0000000300037305 */ /* 0x000f22000020f000 */
[----:B------:R-:W-:Y:S01]  /*1170*/  ULOP3.LUT UR15, UR15, 0xc00, URZ, 0xc0, !UPT ;  /* 0x00000c000f0f7892 */ /* 0x000fe2000f8ec0ff */
[----:B---3--:R-:W-:Y:S01]  /*1180*/  FMUL R2, R2, UR4 ;  /* 0x0000000402027c20 */ /* 0x008fe20008400000 */
[----:B------:R-:W-:-:S05]  /*1190*/  USHF.R.U32.HI UR10, URZ, 0x1, UR38 ;  /* 0x00000001ff0a7899 */ /* 0x000fca0008011626 */
[----:B------:R-:W3:Y:S01]  /*11a0*/  F2I.U32.TRUNC.NTZ R2, R2 ;  /* 0x0000000200027305 */ /* 0x000ee2000020f000 */
[----:B----4-:R-:W-:Y:S02]  /*11b0*/  R2UR UR5, R3 ;  /* 0x00000000030572ca */ /* 0x010fe400000e0000 */
[----:B---3--:R-:W-:Y:S02]  /*11c0*/  R2UR UR4, R2 ;  /* 0x00000000020472ca */ /* 0x008fe400000e0000 */
[----:B------:R-:W-:-:S09]  /*11d0*/  PRMT R2, RZ, 0x7610, R2 ;  /* 0x00007610ff027816 */ /* 0x000fd20000000002 */
[----:B------:R-:W-:-:S04]  /*11e0*/  UIADD3 UR5, UPT, UPT, -UR5, URZ, URZ ;  /* 0x000000ff05057290 */ /* 0x000fc8000fffe1ff */
[----:B------:R-:W-:Y:S02]  /*11f0*/  UIMAD UR5, UR6, UR5, UR27 ;  /* 0x00000005060572a4 */ /* 0x000fe4000f8e021b */
[----:B------:R-:W-:-:S04]  /*1200*/  UIADD3 UR4, UPT, UPT, -UR4, URZ, URZ ;  /* 0x000000ff04047290 */ /* 0x000fc8000fffe1ff */
[----:B------:R-:W-:Y:S01]  /*1210*/  IMAD.U32 R92, RZ, RZ, UR5 ;  /* 0x00000005ff5c7e24 */ /* 0x000fe2000f8e00ff */
[----:B------:R-:W-:-:S06]  /*1220*/  UIMAD UR4, UR7, UR4, UR26 ;  /* 0x00000004070472a4 */ /* 0x000fcc000f8e021a */
[----:B------:R-:W-:Y:S01]  /*1230*/  IMAD.U32 R91, RZ, RZ, UR4 ;  /* 0x00000004ff5b7e24 */ /* 0x000fe2000f8e00ff */
[----:B-12---:R-:W-:Y:S06]  /*1240*/  BRA.U UP5, `(.L_x_18) ;  /* 0x0000000105487547 */ /* 0x006fec000b800000 */
[----:B------:R-:W-:Y:S02]  /*1250*/  R2UR UR4, R91 ;  /* 0x000000005b0472ca */ /* 0x000fe400000e0000 */
[----:B------:R-:W-:-:S11]  /*1260*/  R2UR UR8, R92 ;  /* 0x000000005c0872ca */ /* 0x000fd600000e0000 */
[----:B------:R-:W-:Y:S02]  /*1270*/  UISETP.NE.AND UP0, UPT, UR4, URZ, UPT ;  /* 0x000000ff0400728c */ /* 0x000fe4000bf05270 */
[----:B------:R-:W-:Y:S02]  /*1280*/  UISETP.NE.AND UP2, UPT, UR8, 0x1, UPT ;  /* 0x000000010800788c */ /* 0x000fe4000bf45270 */
[----:B------:R-:W-:-:S04]  /*1290*/  UISETP.EQ.OR UP0, UPT, UR8, URZ, !UP0 ;  /* 0x000000ff0800728c */ /* 0x000fc8000c702670 */
[----:B------:R-:W-:Y:S02]  /*12a0*/  USEL UR7, URZ, 0x1, !UP0 ;  /* 0x00000001ff077887 */ /* 0x000fe4000c000000 */
[----:B------:R-:W-:-:S04]  /*12b0*/  UISETP.NE.AND UP0, UPT, UR4, URZ, UPT ;  /* 0x000000ff0400728c */ /* 0x000fc8000bf05270 */
[----:B------:R-:W-:-:S04]  /*12c0*/  USEL UR4, URZ, 0x2, UP0 ;  /* 0x00000002ff047887 */ /* 0x000fc80008000000 */
[----:B------:R-:W-:Y:S02]  /*12d0*/  USEL UR6, UR4, 0x2, UP2 ;  /* 0x0000000204067887 */ /* 0x000fe40009000000 */
[----:B------:R-:W-:Y:S02]  /*12e0*/  USEL UR4, URZ, 0x4, UP0 ;  /* 0x00000004ff047887 */ /* 0x000fe40008000000 */
[----:B------:R-:W-:-:S04]  /*12f0*/  UISETP.NE.AND UP2, UPT, UR8, 0x2, UPT ;  /* 0x000000020800788c */ /* 0x000fc8000bf45270 */
[----:B------:R-:W-:Y:S02]  /*1300*/  USEL UR5, UR4, 0x4, UP2 ;  /* 0x0000000404057887 */ /* 0x000fe40009000000 */
[----:B------:R-:W-:Y:S02]  /*1310*/  USEL UR4, URZ, 0x8, UP0 ;  /* 0x00000008ff047887 */ /* 0x000fe40008000000 */
[----:B------:R-:W-:Y:S02]  /*1320*/  UISETP.NE.AND UP0, UPT, UR8, 0x3, UPT ;  /* 0x000000030800788c */ /* 0x000fe4000bf05270 */
[----:B------:R-:W-:Y:S02]  /*1330*/  UIADD3 UR5, UPT, UPT, UR5, UR6, UR7 ;  /* 0x0000000605057290 */ /* 0x000fe4000fffe007 */
[----:B------:R-:W-:-:S04]  /*1340*/  USEL UR4, UR4, 0x8, UP0 ;  /* 0x0000000804047887 */ /* 0x000fc80008000000 */
[----:B------:R-:W-:-:S06]  /*1350*/  UIADD3 UR4, UPT, UPT, UR5, UR4, URZ ;  /* 0x0000000405047290 */ /* 0x000fcc000fffe0ff */
[----:B------:R-:W-:-:S07]  /*1360*/  IMAD.U32 R2, RZ, RZ, UR4 ;  /* 0x00000004ff027e24 */ /* 0x000fce000f8e00ff */
.L_x_18:
[----:B------:R-:W1:Y:S01]  /*1370*/  S2UR UR44, SR_CTAID.Z ;  /* 0x00000000002c79c3 */ /* 0x000e620000002700 */
[----:B------:R-:W-:-:S09]  /*1380*/  UISETP.GE.AND UP0, UPT, UR22, 0x1, UPT ;  /* 0x000000011600788c */ /* 0x000fd2000bf06270 */
[----:B------:R-:W-:Y:S05]  /*1390*/  BRA.U !UP0, `(.L_x_19) ;  /* 0x0000000108d07547 */ /* 0x000fea000b800000 */
[----:B------:R-:W2:Y:S01]  /*13a0*/  LDCU UR23, c[0x0][0xf0c] ;  /* 0x0001e180ff1777ac */ /* 0x000ea20008000800 */
[----:B------:R-:W3:Y:S01]  /*13b0*/  LDCU.128 UR16, c[0x0][0xf10] ;  /* 0x0001e200ff1077ac */ /* 0x000ee20008000c00 */
[----:B------:R-:W4:Y:S01]  /*13c0*/  LDCU UR6, c[0x0][0x370] ;  /* 0x00006e00ff0677ac */ /* 0x000f220008000800 */
[----:B------:R-:W1:Y:S01]  /*13d0*/  LDCU UR7, c[0x0][0x374] ;  /* 0x00006e80ff0777ac */ /* 0x000e620008000800 */
[----:B------:R-:W1:Y:S01]  /*13e0*/  LDCU UR11, c[0x0][0xf20] ;  /* 0x0001e400ff0b77ac */ /* 0x000e620008000800 */
[----:B--2---:R-:W-:Y:S02]  /*13f0*/  UISETP.NE.AND UP0, UPT, UR23, 0x1, UPT ;  /* 0x000000011700788c */ /* 0x004fe4000bf05270 */
[----:B---3--:R-:W-:Y:S01]  /*1400*/  UIMAD.WIDE.U32 UR4, UR27, UR16, URZ ;  /* 0x000000101b0472a5 */ /* 0x008fe2000f8e00ff */
[----:B------:R-:W2:Y:S01]  /*1410*/  LDCU.64 UR8, c[0x0][0xf28] ;  /* 0x0001e500ff0877ac */ /* 0x000ea20008000a00 */
[----:B----4-:R-:W-:Y:S02]  /*1420*/  UIMAD.WIDE.U32 UR12, UR6, UR16, URZ ;  /* 0x00000010060c72a5 */ /* 0x010fe4000f8e00ff */
[----:B------:R-:W-:-:S02]  /*1430*/  USHF.R.U32.HI UR5, URZ, UR17, UR5 ;  /* 0x00000011ff057299 */ /* 0x000fc40008011605 */
[----:B------:R-:W-:Y:S02]  /*1440*/  UISETP.NE.AND UP2, UPT, UR22, 0x1, UPT ;  /* 0x000000011600788c */ /* 0x000fe4000bf45270 */
[----:B------:R-:W-:Y:S01]  /*1450*/  USEL UR5, UR27, UR5, !UP0 ;  /* 0x000000051b057287 */ /* 0x000fe2000c000000 */
[----:B------:R-:W-:Y:S01]  /*1460*/  UMOV UR12, UR13 ;  /* 0x0000000d000c7c82 */ /* 0x000fe20008000000 */
[----:B------:R-:W-:Y:S02]  /*1470*/  UIMAD.WIDE.U32 UR20, UR26, UR19, URZ ;  /* 0x000000131a1472a5 */ /* 0x000fe4000f8e00ff */
[----:B------:R-:W-:Y:S02]  /*1480*/  @UP0 USHF.R.U32.HI UR6, URZ, UR17, UR12 ;  /* 0x00000011ff060299 */ /* 0x000fe4000801160c */
[----:B------:R-:W-:Y:S02]  /*1490*/  UISETP.NE.AND UP0, UPT, UR18, 0x1, UPT ;  /* 0x000000011200788c */ /* 0x000fe4000bf05270 */
[----:B-1----:R-:W-:-:S02]  /*14a0*/  UIMAD.WIDE.U32 UR12, UR7, UR19, URZ ;  /* 0x00000013070c72a5 */ /* 0x002fc4000f8e00ff */
[----:B--2---:R-:W-:Y:S01]  /*14b0*/  UIMAD.WIDE.U32 UR16, UR6, UR8, URZ ;  /* 0x00000008061072a5 */ /* 0x004fe2000f8e00ff */
[----:B------:R-:W-:Y:S02]  /*14c0*/  UMOV UR4, UR21 ;  /* 0x0000001500047c82 */ /* 0x000fe40008000000 */
[----:B------:R-:W-:Y:S02]  /*14d0*/  USHF.R.U32.HI UR4, URZ, UR11, UR4 ;  /* 0x0000000bff047299 */ /* 0x000fe40008011604 */
[----:B------:R-:W-:Y:S02]  /*14e0*/  UMOV UR12, UR13 ;  /* 0x0000000d000c7c82 */ /* 0x000fe40008000000 */
[----:B------:R-:W-:Y:S01]  /*14f0*/  UMOV UR16, UR17 ;  /* 0x0000001100107c82 */ /* 0x000fe20008000000 */
[----:B------:R-:W-:Y:S02]  /*1500*/  @UP0 USHF.R.U32.HI UR7, URZ, UR11, UR12 ;  /* 0x0000000bff070299 */ /* 0x000fe4000801160c */
[----:B------:R-:W-:-:S02]  /*1510*/  USEL UR4, UR26, UR4, !UP0 ;  /* 0x000000041a047287 */ /* 0x000fc4000c000000 */
[----:B------:R-:W-:Y:S02]  /*1520*/  UIMAD.WIDE.U32 UR12, UR7, UR8, URZ ;  /* 0x00000008070c72a5 */ /* 0x000fe4000f8e00ff */
[----:B------:R-:W-:Y:S02]  /*1530*/  @UP2 USHF.R.U32.HI UR6, URZ, UR9, UR16 ;  /* 0x00000009ff062299 */ /* 0x000fe40008011610 */
[----:B------:R-:W-:Y:S02]  /*1540*/  UIMAD.WIDE.U32 UR16, UR4, UR8, URZ ;  /* 0x00000008041072a5 */ /* 0x000fe4000f8e00ff */
[----:B------:R-:W-:Y:S01]  /*1550*/  UIMAD UR11, UR6, UR22, URZ ;  /* 0x00000016060b72a4 */ /* 0x000fe2000f8e02ff */
[----:B------:R-:W-:Y:S02]  /*1560*/  UMOV UR12, UR13 ;  /* 0x0000000d000c7c82 */ /* 0x000fe40008000000 */
[----:B------:R-:W-:Y:S02]  /*1570*/  @UP2 USHF.R.U32.HI UR7, URZ, UR9, UR12 ;  /* 0x00000009ff072299 */ /* 0x000fe4000801160c */
[----:B------:R-:W-:-:S02]  /*1580*/  UIMAD.WIDE.U32 UR12, UR5, UR8, URZ ;  /* 0x00000008050c72a5 */ /* 0x000fc4000f8e00ff */
[----:B------:R-:W-:Y:S02]  /*1590*/  UIMAD UR7, UR7, UR22, URZ ;  /* 0x00000016070772a4 */ /* 0x000fe4000f8e02ff */
[----:B------:R-:W-:Y:S02]  /*15a0*/  UIADD3 UR12, UPT, UPT, -UR5, URZ, URZ ;  /* 0x000000ff050c7290 */ /* 0x000fe4000fffe1ff */
[----:B------:R-:W-:Y:S02]  /*15b0*/  UISETP.GE.AND UP0, UPT, UR4, UR7, UPT ;  /* 0x000000070400728c */ /* 0x000fe4000bf06270 */
[----:B------:R-:W-:Y:S02]  /*15c0*/  UIMAD UR27, UR23, UR12, UR27 ;  /* 0x0000000c171b72a4 */ /* 0x000fe4000f8e021b */
[----:B------:R-:W-:Y:S01]  /*15d0*/  UISETP.GE.OR UP0, UPT, UR5, UR11, UP0 ;  /* 0x0000000b0500728c */ /* 0x000fe20008706670 */
[----:B------:R-:W-:Y:S01]  /*15e0*/  UMOV UR7, UR17 ;  /* 0x0000001100077c82 */ /* 0x000fe20008000000 */
[----:B------:R-:W-:-:S02]  /*15f0*/  UIADD3 UR11, UPT, UPT, -UR4, URZ, URZ ;  /* 0x000000ff040b7290 */ /* 0x000fc4000fffe1ff */
[----:B------:R-:W-:Y:S02]  /*1600*/  USHF.R.U32.HI UR7, URZ, UR9, UR7 ;  /* 0x00000009ff077299 */ /* 0x000fe40008011607 */
[----:B------:R-:W-:Y:S02]  /*1610*/  UIMAD UR11, UR18, UR11, UR26 ;  /* 0x0000000b120b72a4 */ /* 0x000fe4000f8e021a */
[----:B------:R-:W-:-:S03]  /*1620*/  USEL UR7, UR4, UR7, !UP2 ;  /* 0x0000000704077287 */ /* 0x000fc6000d000000 */
[----:B------:R-:W-:Y:S02]  /*1630*/  @!UP0 UMOV UR8, UR13 ;  /* 0x0000000d00088c82 */ /* 0x000fe40008000000 */
[----:B------:R-:W-:Y:S02]  /*1640*/  @!UP0 USHF.R.U32.HI UR8, URZ, UR9, UR8 ;  /* 0x00000009ff088299 */ /* 0x000fe40008011608 */
[----:B------:R-:W-:Y:S02]  /*1650*/  UIADD3 UR9, UPT, UPT, -UR7, URZ, URZ ;  /* 0x000000ff07097290 */ /* 0x000fe4000fffe1ff */
[----:B------:R-:W-:Y:S02]  /*1660*/  @!UP0 USEL UR8, UR5, UR8, !UP2 ;  /* 0x0000000805088287 */ /* 0x000fe4000d000000 */
[----:B------:R-:W-:Y:S02]  /*1670*/  UIMAD UR9, UR22, UR9, UR4 ;  /* 0x00000009160972a4 */ /* 0x000fe4000f8e0204 */
[----:B------:R-:W-:-:S02]  /*1680*/  @!UP0 UIADD3 UR7, UPT, UPT, UR7, -UR8, URZ ;  /* 0x8000000807078290 */ /* 0x000fc4000fffe0ff */
[----:B------:R-:W-:Y:S02]  /*1690*/  @!UP0 UIMAD UR6, UR9, UR6, UR8 ;  /* 0x00000006090682a4 */ /* 0x000fe4000f8e0208 */
[----:B------:R-:W-:-:S04]  /*16a0*/  @!UP0 UIMAD UR4, UR7, UR22, UR5 ;  /* 0x00000016070482a4 */ /* 0x000fc8000f8e0205 */
[----:B------:R-:W-:Y:S01]  /*16b0*/  UIMAD UR26, UR4, UR18, UR11 ;  /* 0x00000012041a72a4 */ /* 0x000fe2000f8e020b */
[----:B------:R-:W-:Y:S02]  /*16c0*/  @!UP0 UMOV UR5, UR6 ;  /* 0x0000000600058c82 */ /* 0x000fe40008000000 */
[----:B------:R-:W-:-:S12]  /*16d0*/  UIMAD UR27, UR5, UR23, UR27 ;  /* 0x00000017051b72a4 */ /* 0x000fd8000f8e021b */
.L_x_19:
[----:B------:R-:W-:-:S09]  /*16e0*/  UISETP.NE.AND UP0, UPT, UR24, 0x1, UPT ;  /* 0x000000011800788c */ /* 0x000fd2000bf05270 */
[----:B------:R-:W-:Y:S05]  /*16f0*/  BRA.U UP0, `(.L_x_20) ;  /* 0x0000000100407547 */ /* 0x000fea000b800000 */
[----:B------:R-:W2:Y:S01]  /*1700*/  LDCU.128 UR16, c[0x0][0xf10] ;  /* 0x0001e200ff1077ac */ /* 0x000ea20008000c00 */
[----:B------:R-:W3:Y:S01]  /*1710*/  LDCU UR8, c[0x0][0xf0c] ;  /* 0x0001e180ff0877ac */ /* 0x000ee20008000800 */
[----:B------:R-:W4:Y:S01]  /*1720*/  LDCU UR9, c[0x0][0xf20] ;  /* 0x0001e400ff0977ac */ /* 0x000f220008000800 */
[----:B--2---:R-:W-:Y:S02]  /*1730*/  UIMAD.WIDE.U32 UR4, UR27, UR16, URZ ;  /* 0x000000101b0472a5 */ /* 0x004fe4000f8e00ff */
[----:B------:R-:W-:Y:S02]  /*1740*/  UIMAD.WIDE.U32 UR6, UR26, UR19, URZ ;  /* 0x000000131a0672a5 */ /* 0x000fe4000f8e00ff */
[----:B---3--:R-:W-:Y:S02]  /*1750*/  UISETP.NE.AND UP0, UPT, UR8, 0x1, UPT ;  /* 0x000000010800788c */ /* 0x008fe4000bf05270 */
[----:B------:R-:W-:-:S03]  /*1760*/  USHF.R.U32.HI UR5, URZ, UR17, UR5 ;  /* 0x00000011ff057299 */ /* 0x000fc60008011605 */
[----:B------:R-:W-:Y:S01]  /*1770*/  UMOV UR4, UR7 ;  /* 0x0000000700047c82 */ /* 0x000fe20008000000 */
[----:B------:R-:W-:Y:S02]  /*1780*/  USEL UR5, UR27, UR5, !UP0 ;  /* 0x000000051b057287 */ /* 0x000fe4000c000000 */
[----:B------:R-:W-:Y:S02]  /*1790*/  UISETP.NE.AND UP0, UPT, UR18, 0x1, UPT ;  /* 0x000000011200788c */ /* 0x000fe4000bf05270 */
[----:B----4-:R-:W-:-:S04]  /*17a0*/  USHF.R.U32.HI UR4, URZ, UR9, UR4 ;  /* 0x00000009ff047299 */ /* 0x010fc80008011604 */
[----:B------:R-:W-:-:S04]  /*17b0*/  USEL UR4, UR26, UR4, !UP0 ;  /* 0x000000041a047287 */ /* 0x000fc8000c000000 */
[----:B------:R-:W-:Y:S02]  /*17c0*/  UIADD3 UR6, UPT, UPT, UR5, -UR4, URZ ;  /* 0x8000000405067290 */ /* 0x000fe4000fffe0ff */
[----:B------:R-:W-:Y:S02]  /*17d0*/  UIADD3 UR4, UPT, UPT, -UR5, UR4, URZ ;  /* 0x0000000405047290 */ /* 0x000fe4000fffe1ff */
[----:B------:R-:W-:Y:S02]  /*17e0*/  UIMAD UR26, UR6, UR18, UR26 ;  /* 0x00000012061a72a4 */ /* 0x000fe4000f8e021a */
[----:B------:R-:W-:-:S12]  /*17f0*/  UIMAD UR27, UR4, UR8, UR27 ;  /* 0x00000008041b72a4 */ /* 0x000fd8000f8e021b */
.L_x_20:
[----:B------:R-:W-:Y:S01]  /*1800*/  UISETP.NE.AND UP0, UPT, UR14, 0x2, UPT ;  /* 0x000000020e00788c */ /* 0x000fe2000bf05270 */
[----:B------:R-:W-:Y:S09]  /*1810*/  BRA.U !UP6, `(.L_x_21) ;  /* 0x000000010e0c7547 */ /* 0x000ff2000b800000 */
[----:B------:R-:W-:Y:S01]  /*1820*/  UCGABAR_WAIT ;  /* 0x0000000000007dc7 */ /* 0x000fe20008000000 */
[----:B------:R-:W-:Y:S01]  /*1830*/  CCTL.IVALL ;  /* 0x00000000ff00798f */ /* 0x000fe20002000000 */
[----:B------:R-:W-:Y:S05]  /*1840*/  BRA `(.L_x_22) ;  /* 0x0000000000047947 */ /* 0x000fea0003800000 */
.L_x_21:
[----:B------:R-:W-:Y:S06]  /*1850*/  BAR.SYNC.DEFER_BLOCKING 0x0 ;  /* 0x0000000000007b1d */ /* 0x000fec0000010000 */
.L_x_22:
[----:B------:R-:W-:Y:S05]  /*1860*/  BRA.U UP0, `(.L_x_23) ;  /* 0x0000001d00287547 */ /* 0x000fea000b800000 */
[----:B------:R-:W2:Y:S01]  /*1870*/  LDCU UR6, c[0x0][0x38c] ;  /* 0x00007180ff0677ac */ /* 0x000ea20008000800 */
[----:B------:R-:W-:Y:S01]  /*1880*/  PLOP3.LUT P2, PT, PT, PT, UP3, 0x80, 0x8 ;  /* 0x000000000008781c */ /* 0x000fe20003f4f038 */
[----:B------:R-:W-:Y:S01]  /*1890*/  IMAD.MOV.U32 R12, RZ, RZ, 0x1 ;  /* 0x00000001ff0c7424 */ /* 0x000fe200078e00ff */
[----:B------:R-:W-:Y:S01]  /*18a0*/  ISETP.EQ.OR P3, PT, R0, RZ, P4 ;  /* 0x000000ff0000720c */ /* 0x000fe20002762670 */
[----:B------:R-:W-:Y:S01]  /*18b0*/  UISETP.NE.AND UP1, UPT, UR14, URZ, UPT ;  /* 0x000000ff0e00728c */ /* 0x000fe2000bf25270 */
[----:B------:R-:W-:Y:S01]  /*18c0*/  PLOP3.LUT P2, PT, P2, PT, PT, 0x8, 0x80 ;  /* 0x000000000080781c */ /* 0x000fe2000174e170 */
[----:B------:R-:W-:Y:S01]  /*18d0*/  USEL UR45, URZ, 0x1, UP4 ;  /* 0x00000001ff2d7887 */ /* 0x000fe2000a000000 */
[----:B------:R-:W-:Y:S01]  /*18e0*/  CS2R R10, SRZ ;  /* 0x00000000000a7805 */ /* 0x000fe2000001ff00 */
[----:B------:R-:W-:Y:S01]  /*18f0*/  IMAD.MOV.U32 R9, RZ, RZ, RZ ;  /* 0x000000ffff097224 */ /* 0x000fe200078e00ff */
[----:B------:R-:W3:Y:S01]  /*1900*/  LDCU UR51, c[0x0][0x370] ;  /* 0x00006e00ff3377ac */ /* 0x000ee20008000800 */
[----:B------:R-:W-:Y:S01]  /*1910*/  IMAD.MOV.U32 R8, RZ, RZ, 0x1 ;  /* 0x00000001ff087424 */ /* 0x000fe200078e00ff */
[----:B------:R-:W4:Y:S01]  /*1920*/  LDCU.64 UR30, c[0x0][0x348] ;  /* 0x00006900ff1e77ac */ /* 0x000f220008000a00 */
[----:B------:R-:W1:Y:S01]  /*1930*/  LDCU UR50, c[0x0][0x374] ;  /* 0x00006e80ff3277ac */ /* 0x000e620008000800 */
[----:B--2---:R-:W-:-:S02]  /*1940*/  UIADD3 UR5, UPT, UPT, UR6, 0x7f, URZ ;  /* 0x0000007f06057890 */ /* 0x004fc4000fffe0ff */
[----:B------:R-:W-:Y:S02]  /*1950*/  UIADD3 UR56, UPT, UPT, UR6, 0xfe, URZ ;  /* 0x000000fe06387890 */ /* 0x000fe4000fffe0ff */
[----:B------:R-:W-:Y:S02]  /*1960*/  USHF.R.S32.HI UR4, URZ, 0x1f, UR5 ;  /* 0x0000001fff047899 */ /* 0x000fe40008011405 */
[----:B------:R-:W-:Y:S02]  /*1970*/  USEL UR45, UR45, 0x2, UP1 ;  /* 0x000000022d2d7887 */ /* 0x000fe40008800000 */
[----:B------:R-:W-:Y:S02]  /*1980*/  ULEA.HI UR4, UR4, UR5, URZ, 0x7 ;  /* 0x0000000504047291 */ /* 0x000fe4000f8f38ff */
[----:B------:R-:W-:Y:S02]  /*1990*/  USHF.L.U32 UR5, UR49, 0x4, URZ ;  /* 0x0000000431057899 */ /* 0x000fe400080006ff */
[----:B------:R-:W-:-:S02]  /*19a0*/  USHF.R.S32.HI UR53, URZ, 0x7, UR4 ;  /* 0x00000007ff357899 */ /* 0x000fc40008011404 */
[----:B------:R-:W-:Y:S02]  /*19b0*/  UIADD3 UR4, UPT, UPT, UR6, -0x1, URZ ;  /* 0xffffffff06047890 */ /* 0x000fe4000fffe0ff */
[----:B------:R-:W-:Y:S02]  /*19c0*/  UISETP.LT.U32.AND UP0, UPT, UR53, 0x10, UPT ;  /* 0x000000103500788c */ /* 0x000fe4000bf01070 */
[----:B------:R-:W-:Y:S02]  /*19d0*/  UISETP.GE.U32.AND UP2, UPT, UR4, -0xff, UPT ;  /* 0xffffff010400788c */ /* 0x000fe4000bf46070 */
[----:B------:R-:W-:Y:S02]  /*19e0*/  USEL UR52, UR53, 0x10, UP0 ;  /* 0x0000001035347887 */ /* 0x000fe40008000000 */
[----:B------:R-:W-:Y:S02]  /*19f0*/  ULOP3.LUT UR55, UR5, 0x30, URZ, 0xe2, !UPT ;  /* 0x0000003005377892 */ /* 0x000fe4000f8ee2ff */
[----:B------:R-:W-:-:S02]  /*1a00*/  UIADD3 UR37, UPT, UPT, UR52, -0x1, URZ ;  /* 0xffffffff34257890 */ /* 0x000fc4000fffe0ff */
[----:B------:R-:W-:Y:S01]  /*1a10*/  UIADD3 UR54, UPT, UPT, UR53, -UR52, URZ ;  /* 0x8000003435367290 */ /* 0x000fe2000fffe0ff */
[----:B------:R-:W-:Y:S02]  /*1a20*/  UMOV UR14, URZ ;  /* 0x000000ff000e7c82 */ /* 0x000fe40008000000 */
[----:B------:R-:W-:-:S04]  /*1a30*/  @UP2 UIADD3 UR37, UPT, UPT, UR52, URZ, URZ ;  /* 0x000000ff34252290 */ /* 0x000fc8000fffe0ff */
[----:B-1-34-:R-:W-:-:S12]  /*1a40*/  UIADD3 UR37, UPT, UPT, UR37, 0x1, URZ ;  /* 0x0000000125257890 */ /* 0x01afd8000fffe0ff */
.L_x_47:
[----:B------:R-:W-:Y:S01]  /*1a50*/  UISETP.NE.AND UP0, UPT, UR49, URZ, UPT ;  /* 0x000000ff3100728c */ /* 0x000fe2000bf05270 */
[----:B------:R-:W1:Y:S08]  /*1a60*/  S2UR UR49, SR_CgaCtaId ;  /* 0x00000000003179c3 */ /* 0x000e700000008800 */
[----:B---3--:R-:W-:Y:S05]  /*1a70*/  BRA.U UP0, `(.L_x_24) ;  /* 0x0000000100347547 */ /* 0x008fea000b800000 */
[----:B------:R-:W2:Y:S01]  /*1a80*/  S2R R0, SR_CgaCtaId ;  /* 0x0000000000007919 */ /* 0x000ea20000008800 */
[----:B------:R-:W-:-:S04]  /*1a90*/  MOV R2, 0x400 ;  /* 0x0000040000027802 */ /* 0x000fc80000000f00 */
[----:B--2---:R-:W-:Y:S02]  /*1aa0*/  LEA R0, R0, R2, 0x18 ;  /* 0x0000000200007211 */ /* 0x004fe400078ec0ff */
[----:B------:R-:W-:-:S03]  /*1ab0*/  SHF.L.U32 R2, R8, 0x1f, RZ ;  /* 0x0000001f08027819 */ /* 0x000fc600000006ff */
[----:B------:R-:W-:-:S04]  /*1ac0*/  IMAD R0, R9, 0x8, R0 ;  /* 0x0000000809007824 */ /* 0x000fc800078e0200 */
[----:B------:R-:W2:Y:S02]  /*1ad0*/  SYNCS.PHASECHK.TRANS64.TRYWAIT P0, [R0+URZ+0x190], R2 ;  /* 0x00019002000075a7 */ /* 0x000ea400080011ff */
[----:B--2---:R-:W-:Y:S05]  /*1ae0*/  @!P0 BRA `(.L_x_25) ;  /* 0x0000009c00a08947 */ /* 0x004fea0003800000 */
.L_x_169:
[----:B------:R-:W-:Y:S01]  /*1af0*/  VIADD R9, R9, 0x1 ;  /* 0x0000000109097836 */ /* 0x000fe20000000000 */
[----:B------:R2:W-:Y:S04]  /*1b00*/  SYNCS.ARRIVE.TRANS64.A1T0 RZ, [R0+URZ+0x180], RZ ;  /* 0x000180ff00ff79a7 */ /* 0x0005e800081000ff */
[----:B------:R-:W-:-:S04]  /*1b10*/  ISETP.NE.AND P0, PT, R9, 0x2, PT ;  /* 0x000000020900780c */ /* 0x000fc80003f05270 */
[----:B------:R-:W-:Y:S02]  /*1b20*/  SEL R9, R9, RZ, P0 ;  /* 0x000000ff09097207 */ /* 0x000fe40000000000 */
[----:B--2---:R-:W-:-:S04]  /*1b30*/  SEL R0, RZ, 0x1, P0 ;  /* 0x00000001ff007807 */ /* 0x004fc80000000000 */
[----:B------:R-:W-:-:S07]  /*1b40*/  LOP3.LUT R8, R8, R0, RZ, 0x3c, !PT ;  /* 0x0000000008087212 */ /* 0x000fce00078e3cff */
.L_x_24:
[----:B------:R-:W-:Y:S01]  /*1b50*/  UMOV UR5, 0x400 ;  /* 0x0000040000057882 */ /* 0x000fe20000000000 */
[----:B------:R-:W-:Y:S01]  /*1b60*/  SHF.L.U32 R0, R12, 0x1f, RZ ;  /* 0x0000001f0c007819 */ /* 0x000fe200000006ff */
[----:B-1----:R-:W-:Y:S02]  /*1b70*/  ULEA UR5, UR49, UR5, 0x18 ;  /* 0x0000000531057291 */ /* 0x002fe4000f8ec0ff */
[----:B------:R-:W-:Y:S02]  /*1b80*/  UISETP.GE.U32.AND UP0, UPT, UR56, 0xff, UPT ;  /* 0x000000ff3800788c */ /* 0x000fe4000bf06070 */
[----:B------:R-:W-:Y:S02]  /*1b90*/  ULEA UR4, UR14, UR5, 0x3 ;  /* 0x000000050e047291 */ /* 0x000fe4000f8e18ff */
[----:B------:R-:W-:Y:S02]  /*1ba0*/  ULEA.HI UR11, UR26, UR26, URZ, 0x1 ;  /* 0x0000001a1a0b7291 */ /* 0x000fe4000f8f08ff */
[----:B------:R-:W-:-:S02]  /*1bb0*/  USHF.L.U32 UR43, UR27, 0x7, URZ ;  /* 0x000000071b2b7899 */ /* 0x000fc400080006ff */
[----:B------:R-:W-:Y:S02]  /*1bc0*/  ULEA UR35, UR26, UR55, 0x6 ;  /* 0x000000371a237291 */ /* 0x000fe4000f8e30ff */
[----:B------:R-:W-:Y:S01]  /*1bd0*/  USHF.R.S32.HI UR11, URZ, 0x1, UR11 ;  /* 0x00000001ff0b7899 */ /* 0x000fe2000801140b */
[----:B------:R1:W2:Y:S01]  /*1be0*/  SYNCS.PHASECHK.TRANS64.TRYWAIT P1, [UR4+0x80], R0 ;  /* 0x00008000ff0075a7 */ /* 0x0002a20008021104 */
[----:B------:R-:W-:Y:S01]  /*1bf0*/  UMOV UR20, URZ ;  /* 0x000000ff00147c82 */ /* 0x000fe20008000000 */
[----:B------:R-:W-:Y:S09]  /*1c00*/  BRA.U !UP0, `(.L_x_26) ;  /* 0x0000000508107547 */ /* 0x000ff2000b800000 */
[----:B------:R-:W-:Y:S01]  /*1c10*/  UMOV UR4, UR14 ;  /* 0x0000000e00047c82 */ /* 0x000fe20008000000 */
[----:B------:R-:W-:-:S05]  /*1c20*/  UMOV UR28, URZ ;  /* 0x000000ff001c7c82 */ /* 0x000fca0008000000 */
.L_x_34:
[----:B------:R-:W-:Y:S01]  /*1c30*/  ULEA UR41, UR4, UR5, 0x3 ;  /* 0x0000000504297291 */ /* 0x000fe2000f8e18ff */
[----:B--2---:R-:W-:Y:S01]  /*1c40*/  @!P4 MOV R2, 0x3400 ;  /* 0x000034000002c802 */ /* 0x004fe20000000f00 */
[----:B--23--:R-:W-:Y:S10]  /*1c50*/  @P1 BRA `(.L_x_27) ;  /* 0x00000000000c1947 */ /* 0x00cff40003800000 */
[----:B------:R-:W-:-:S04]  /*1c60*/  SHF.L.U32 R3, R12, 0x1f, RZ ;  /* 0x0000001f0c037819 */ /* 0x000fc800000006ff */
[----:B------:R-:W2:Y:S02]  /*1c70*/  SYNCS.PHASECHK.TRANS64.TRYWAIT P0, [UR41+0x80], R3 ;  /* 0x00008003ff0075a7 */ /* 0x000ea40008001129 */
[----:B--2---:R-:W-:Y:S05]  /*1c80*/  @!P0 BRA `(.L_x_28) ;  /* 0x0000009c004c8947 */ /* 0x004fea0003800000 */
.L_x_27:
[----:B------:R2:W-:Y:S01]  /*1c90*/  @!P4 SYNCS.ARRIVE.TRANS64 RZ, [UR41], R2 ;  /* 0x00000002ffffc9a7 */ /* 0x0005e20008000029 */
[----:B------:R-:W-:-:S04]  /*1ca0*/  ULOP3.LUT UR6, UR45, 0x2, URZ, 0xfc, !UPT ;  /* 0x000000022d067892 */ /* 0x000fc8000f8efcff */
[----:B------:R-:W-:-:S09]  /*1cb0*/  UISETP.NE.AND UP0, UPT, UR6, 0x2, UPT ;  /* 0x000000020600788c */ /* 0x000fd2000bf05270 */
[----:B------:R-:W-:Y:S05]  /*1cc0*/  BRA.U UP0, `(.L_x_29) ;  /* 0x0000000100047547 */ /* 0x000fea000b800000 */
[----:B------:R-:W-:Y:S05]  /*1cd0*/  BPT.TRAP 0x1 ;  /* 0x000000040000795c */ /* 0x000fea0000300000 */
.L_x_29:
[----:B------:R-:W-:Y:S04]  /*1ce0*/  BSSY.RECONVERGENT B0, `(.L_x_30) ;  /* 0x0000003000007945 */ /* 0x000fe80003800200 */
[----:B------:R-:W-:Y:S05]  /*1cf0*/  @P3 BRA `(.L_x_31) ;  /* 0x0000000000043947 */ /* 0x000fea0003800000 */
[----:B------:R-:W-:Y:S05]  /*1d00*/  BPT.TRAP 0x1 ;  /* 0x000000040000795c */ /* 0x000fea0000300000 */
.L_x_31:
[----:B------:R-:W-:Y:S05]  /*1d10*/  BSYNC.RECONVERGENT B0 ;  /* 0x0000000000007941 */ /* 0x000fea0003800200 */
.L_x_30:
[----:B------:R-:W-:Y:S01]  /*1d20*/  UIADD3 UR6, UPT, UPT, UR4, 0x1, URZ ;  /* 0x0000000104067890 */ /* 0x000fe2000fffe0ff */
[----:B------:R-:W-:Y:S01]  /*1d30*/  BSSY.RECONVERGENT B0, `(.L_x_32) ;  /* 0x000002c000007945 */ /* 0x000fe20003800200 */
[----:B------:R-:W-:Y:S02]  /*1d40*/  ELECT P0, URZ, PT ;  /* 0x0000000000ff782f */ /* 0x000fe40003800000 */
[----:B------:R-:W-:-:S04]  /*1d50*/  UISETP.NE.AND UP0, UPT, UR6, 0x10, UPT ;  /* 0x000000100600788c */ /* 0x000fc8000bf05270 */
[----:B------:R-:W-:Y:S02]  /*1d60*/  USEL UR7, URZ, 0x1, UP0 ;  /* 0x00000001ff077887 */ /* 0x000fe40008000000 */
[----:B------:R-:W-:-:S04]  /*1d70*/  USEL UR14, UR6, URZ, UP0 ;  /* 0x000000ff060e7287 */ /* 0x000fc80008000000 */
[----:B------:R-:W-:Y:S01]  /*1d80*/  ULEA UR6, UR14, UR5, 0x3 ;  /* 0x000000050e067291 */ /* 0x000fe2000f8e18ff */
[----:B------:R-:W-:-:S04]  /*1d90*/  LOP3.LUT R12, R12, UR7, RZ, 0x3c, !PT ;  /* 0x000000070c0c7c12 */ /* 0x000fc8000f8e3cff */
[----:B-1----:R-:W-:-:S04]  /*1da0*/  SHF.L.U32 R0, R12, 0x1f, RZ ;  /* 0x0000001f0c007819 */ /* 0x002fc800000006ff */
[----:B------:R1:W3:Y:S01]  /*1db0*/  SYNCS.PHASECHK.TRANS64.TRYWAIT P1, [UR6+0x80], R0 ;  /* 0x00008000ff0075a7 */ /* 0x0002e20008021106 */
[----:B------:R-:W-:Y:S05]  /*1dc0*/  @!P0 BRA `(.L_x_33) ;  /* 0x0000000000888947 */ /* 0x000fea0003800000 */
[----:B------:R-:W-:Y:S02]  /*1dd0*/  USHF.L.U32 UR24, UR4, 0x9, URZ ;  /* 0x0000000904187899 */ /* 0x000fe400080006ff */
[----:B------:R-:W-:Y:S02]  /*1de0*/  ULEA UR40, UR4, UR5, 0xd ;  /* 0x0000000504287291 */ /* 0x000fe4000f8e68ff */
[----:B------:R-:W-:Y:S02]  /*1df0*/  UIADD3 UR20, UP3, UPT, UR30, 0x80, URZ ;  /* 0x000000801e147890 */ /* 0x000fe4000ff7e0ff */
[----:B------:R-:W-:Y:S02]  /*1e00*/  ULEA UR32, UR4, UR15, 0xc ;  /* 0x0000000f04207291 */ /* 0x000fe4000f8e60ff */
[----:B------:R-:W-:Y:S02]  /*1e10*/  UIADD3 UR18, UP2, UPT, UR30, 0x180, URZ ;  /* 0x000001801e127890 */ /* 0x000fe4000ff5e0ff */
[----:B------:R-:W-:-:S02]  /*1e20*/  UIADD3 UR16, UP1, UPT, UR30, 0x280, URZ ;  /* 0x000002801e107890 */ /* 0x000fc4000ff3e0ff */
[----:B------:R-:W-:Y:S02]  /*1e30*/  UIADD3 UR6, UP0, UPT, UR30, 0x380, URZ ;  /* 0x000003801e067890 */ /* 0x000fe4000ff1e0ff */
[----:B------:R-:W-:Y:S02]  /*1e40*/  ULOP3.LUT UR8, UR24, UR38, URZ, 0xfc, !UPT ;  /* 0x0000002618087292 */ /* 0x000fe4000f8efcff */
[----:B------:R-:W-:Y:S02]  /*1e50*/  USHF.L.U32 UR42, UR28, 0x7, URZ ;  /* 0x000000071c2a7899 */ /* 0x000fe400080006ff */
[----:B------:R-:W-:Y:S02]  /*1e60*/  UIADD3.X UR21, UPT, UPT, URZ, UR31, URZ, UP3, !UPT ;  /* 0x0000001fff157290 */ /* 0x000fe40009ffe4ff */
[----:B------:R-:W-:Y:S02]  /*1e70*/  UIADD3 UR40, UPT, UPT, UR40, 0x3300, URZ ;  /* 0x0000330028287890 */ /* 0x000fe4000fffe0ff */
[----:B------:R-:W-:-:S02]  /*1e80*/  UIADD3.X UR19, UPT, UPT, URZ, UR31, URZ, UP2, !UPT ;  /* 0x0000001fff137290 */ /* 0x000fc400097fe4ff */
[----:B------:R-:W-:Y:S02]  /*1e90*/  UIADD3 UR32, UPT, UPT, UR5, 0x23300, UR32 ;  /* 0x0002330005207890 */ /* 0x000fe4000fffe020 */
[----:B------:R-:W-:Y:S02]  /*1ea0*/  UIADD3.X UR17, UPT, UPT, URZ, UR31, URZ, UP1, !UPT ;  /* 0x0000001fff117290 */ /* 0x000fe40008ffe4ff */
[----:B------:R-:W-:Y:S02]  /*1eb0*/  UIADD3 UR24, UPT, UPT, UR5, 0x33300, UR24 ;  /* 0x0003330005187890 */ /* 0x000fe4000fffe018 */
[----:B------:R-:W-:Y:S02]  /*1ec0*/  UIADD3.X UR7, UPT, UPT, URZ, UR31, URZ, UP0, !UPT ;  /* 0x0000001fff077290 */ /* 0x000fe400087fe4ff */
[----:B------:R-:W-:Y:S01]  /*1ed0*/  UIADD3 UR8, UPT, UPT, UR5, 0x35300, UR8 ;  /* 0x0003530005087890 */ /* 0x000fe2000fffe008 */
[----:B------:R-:W-:Y:S01]  /*1ee0*/  UMOV UR22, 0x0 ;  /* 0x0000000000167882 */ /* 0x000fe20000000000 */
[----:B------:R-:W-:Y:S01]  /*1ef0*/  UMOV UR23, 0x10000000 ;  /* 0x1000000000177882 */ /* 0x000fe20000000000 */
[----:B------:R-:W-:Y:S01]  /*1f00*/  UMOV UR46, 0xf0000 ;  /* 0x000f0000002e7882 */ /* 0x000fe20000000000 */
[----:B------:R-:W-:Y:S01]  /*1f10*/  UMOV UR33, UR41 ;  /* 0x0000002900217c82 */ /* 0x000fe20008000000 */
[----:B------:R-:W-:Y:S01]  /*1f20*/  UMOV UR36, UR44 ;  /* 0x0000002c00247c82 */ /* 0x000fe20008000000 */
[----:B------:R-:W-:Y:S01]  /*1f30*/  UMOV UR34, UR42 ;  /* 0x0000002a00227c82 */ /* 0x000fe20008000000 */
[----:B------:R-:W-:Y:S01]  /*1f40*/  UMOV UR26, URZ ;  /* 0x000000ff001a7c82 */ /* 0x000fe20008000000 */
[----:B------:R-:W-:Y:S01]  /*1f50*/  UMOV UR25, UR41 ;  /* 0x0000002900197c82 */ /* 0x000fe20008000000 */
[----:B------:R-:W-:Y:S01]  /*1f60*/  UMOV UR29, UR44 ;  /* 0x0000002c001d7c82 */ /* 0x000fe20008000000 */
[----:B------:R4:W-:Y:S01]  /*1f70*/  UTMALDG.3D [UR40], [UR20], desc[UR22] ;  /* 0x00001628140075b4 */ /* 0x0009e20008011000 */
[----:B------:R-:W-:Y:S01]  /*1f80*/  UMOV UR9, UR41 ;  /* 0x0000002900097c82 */ /* 0x000fe20008000000 */
[----:B------:R-:W-:Y:S01]  /*1f90*/  UMOV UR12, UR28 ;  /* 0x0000001c000c7c82 */ /* 0x000fe20008000000 */
[----:B------:R-:W-:Y:S01]  /*1fa0*/  UMOV UR13, UR44 ;  /* 0x0000002c000d7c82 */ /* 0x000fe20008000000 */
[----:B------:R4:W-:Y:S01]  /*1fb0*/  UTMALDG.3D.MULTICAST [UR32], [UR18], UR46, desc[UR22] ;  /* 0x00001620120073b4 */ /* 0x0009e2000801182e */
[----:B------:R4:W-:Y:S01]  /*1fc0*/  UTMALDG.4D [UR24], [UR16], desc[UR22] ;  /* 0x00001618100075b4 */ /* 0x0009e20008019000 */
[----:B------:R4:W-:Y:S02]  /*1fd0*/  UTMALDG.4D.MULTICAST [UR8], [UR6], UR46, desc[UR22] ;  /* 0x00001608060073b4 */ /* 0x0009e4000801982e */
[----:B----4-:R-:W-:Y:S01]  /*1fe0*/  NOP ;  /* 0x0000000000007918 */ /* 0x010fe20000000000 */
.L_x_33:
[----:B------:R-:W-:Y:S05]  /*1ff0*/  BSYNC.RECONVERGENT B0 ;  /* 0x0000000000007941 */ /* 0x000fea0003800200 */
.L_x_32:
[----:B------:R-:W-:Y:S01]  /*2000*/  UIADD3 UR28, UPT, UPT, UR28, 0x1, URZ ;  /* 0x000000011c1c7890 */ /* 0x000fe2000fffe0ff */
[----:B------:R-:W-:Y:S01]  /*2010*/  UMOV UR4, UR14 ;  /* 0x0000000e00047c82 */ /* 0x000fe20008000000 */
[----:B------:R-:W-:Y:S02]  /*2020*/  UMOV UR20, UR37 ;  /* 0x0000002500147c82 */ /* 0x000fe40008000000 */
[----:B------:R-:W-:-:S09]  /*2030*/  UISETP.NE.AND UP0, UPT, UR28, UR37, UPT ;  /* 0x000000251c00728c */ /* 0x000fd2000bf05270 */
[----:B------:R-:W-:Y:S05]  /*2040*/  BRA.U UP0, `(.L_x_34) ;  /* 0xfffffff900f87547 */ /* 0x000fea000b83ffff */
.L_x_26:
[----:B------:R-:W-:Y:S01]  /*2050*/  ULEA UR4, UR14, UR5, 0x3 ;  /* 0x000000050e047291 */ /* 0x000fe2000f8e18ff */
[----:B-1----:R-:W-:Y:S01]  /*2060*/  SHF.L.U32 R0, R12, 0x1f, RZ ;  /* 0x0000001f0c007819 */ /* 0x002fe200000006ff */
[----:B------:R-:W-:Y:S01]  /*2070*/  @!P2 SYNCS.ARRIVE.TRANS64.A1T0 RZ, [UR5+0x138], RZ ;  /* 0x000138ffffffa9a7 */ /* 0x000fe20008100005 */
[----:B------:R-:W-:-:S06]  /*2080*/  UISETP.GT.AND UP0, UPT, UR53, UR52, UPT ;  /* 0x000000343500728c */ /* 0x000fcc000bf04270 */
[----:B--23--:R1:W2:Y:S03]  /*2090*/  SYNCS.PHASECHK.TRANS64.TRYWAIT P1, [UR4+0x80], R0 ;  /* 0x00008000ff0075a7 */ /* 0x00c2a60008021104 */
[----:B------:R-:W-:Y:S05]  /*20a0*/  BRA.U !UP0, `(.L_x_35) ;  /* 0x0000000508107547 */ /* 0x000fea000b800000 */
[----:B------:R-:W-:Y:S01]  /*20b0*/  UIADD3 UR26, UPT, UPT, UR54, UR20, URZ ;  /* 0x00000014361a7290 */ /* 0x000fe2000fffe0ff */
[----:B------:R-:W-:-:S11]  /*20c0*/  UMOV UR4, UR14 ;  /* 0x0000000e00047c82 */ /* 0x000fd60008000000 */
.L_x_43:
[----:B------:R-:W-:Y:S01]  /*20d0*/  ULEA UR41, UR4, UR5, 0x3 ;  /* 0x0000000504297291 */ /* 0x000fe2000f8e18ff */
[----:B--2---:R-:W-:Y:S01]  /*20e0*/  @!P4 MOV R2, 0x3400 ;  /* 0x000034000002c802 */ /* 0x004fe20000000f00 */
[----:B--23--:R-:W-:Y:S10]  /*20f0*/  @P1 BRA `(.L_x_36) ;  /* 0x00000000000c1947 */ /* 0x00cff40003800000 */
[----:B------:R-:W-:-:S04]  /*2100*/  SHF.L.U32 R3, R12, 0x1f, RZ ;  /* 0x0000001f0c037819 */ /* 0x000fc800000006ff */
[----:B------:R-:W2:Y:S02]  /*2110*/  SYNCS.PHASECHK.TRANS64.TRYWAIT P0, [UR41+0x80], R3 ;  /* 0x00008003ff0075a7 */ /* 0x000ea40008001129 */
[----:B--2---:R-:W-:Y:S05]  /*2120*/  @!P0 BRA `(.L_x_37) ;  /* 0x00000098003c8947 */ /* 0x004fea0003800000 */
.L_x_36:
[----:B------:R2:W-:Y:S01]  /*2130*/  @!P4 SYNCS.ARRIVE.TRANS64 RZ, [UR41], R2 ;  /* 0x00000002ffffc9a7 */ /* 0x0005e20008000029 */
[----:B------:R-:W-:-:S04]  /*2140*/  ULOP3.LUT UR6, UR45, 0x2, URZ, 0xfc, !UPT ;  /* 0x000000022d067892 */ /* 0x000fc8000f8efcff */
[----:B------:R-:W-:-:S09]  /*2150*/  UISETP.NE.AND UP0, UPT, UR6, 0x2, UPT ;  /* 0x000000020600788c */ /* 0x000fd2000bf05270 */
[----:B------:R-:W-:Y:S05]  /*2160*/  BRA.U UP0, `(.L_x_38) ;  /* 0x0000000100047547 */ /* 0x000fea000b800000 */
[----:B------:R-:W-:Y:S05]  /*2170*/  BPT.TRAP 0x1 ;  /* 0x000000040000795c */ /* 0x000fea0000300000 */
.L_x_38:
[----:B------:R-:W-:Y:S04]  /*2180*/  BSSY.RECONVERGENT B0, `(.L_x_39) ;  /* 0x0000003000007945 */ /* 0x000fe80003800200 */
[----:B------:R-:W-:Y:S05]  /*2190*/  @P3 BRA `(.L_x_40) ;  /* 0x0000000000043947 */ /* 0x000fea0003800000 */
[----:B------:R-:W-:Y:S05]  /*21a0*/  BPT.TRAP 0x1 ;  /* 0x000000040000795c */ /* 0x000fea0000300000 */
.L_x_40:
[----:B------:R-:W-:Y:S05]  /*21b0*/  BSYNC.RECONVERGENT B0 ;  /* 0x0000000000007941 */ /* 0x000fea0003800200 */
.L_x_39:
        /* <DEDUP_REMOVED lines=26> */
[----:B------:R-:W-:Y:S02]  /*2360*/  UIADD3 UR8, UPT, UPT, UR5, 0x35300, UR8 ;  /* 0x0003530005087890 */ /* 0x000fe4000fffe008 */
[----:B------:R-:W-:Y:S01]  /*2370*/  UIADD3.X UR23, UPT, UPT, URZ, UR31, URZ, UP0, !UPT ;  /* 0x0000001fff177290 */ /* 0x000fe200087fe4ff */
        /* <DEDUP_REMOVED lines=9> */
[----:B------:R-:W-:Y:S01]  /*2410*/  UMOV UR21, UR44 ;  /* 0x0000002c00157c82 */ /* 0x000fe20008000000 */
[----:B------:R4:W-:Y:S01]  /*2420*/  UTMALDG.3D [UR40], [UR12], desc[UR28] ;  /* 0x00001c280c0075b4 */ /* 0x0009e20008011000 */
[----:B------:R-:W-:Y:S01]  /*2430*/  UMOV UR9, UR41 ;  /* 0x0000002900097c82 */ /* 0x000fe20008000000 */
[----:B------:R1:W-:Y:S01]  /*2440*/  UTMALDG.3D.MULTICAST [UR32], [UR6], UR46, desc[UR28] ;  /* 0x00001c20060073b4 */ /* 0x0003e2000801182e */
[----:B------:R1:W-:Y:S01]  /*2450*/  UTMALDG.4D [UR16], [UR24], desc[UR28] ;  /* 0x00001c10180075b4 */ /* 0x0003e20008019000 */
[----:B----4-:R-:W-:Y:S01]  /*2460*/  UMOV UR12, UR20 ;  /* 0x00000014000c7c82 */ /* 0x010fe20008000000 */
[----:B------:R-:W-:-:S02]  /*2470*/  UMOV UR13, UR44 ;  /* 0x0000002c000d7c82 */ /* 0x000fc40008000000 */
[----:B------:R1:W-:Y:S02]  /*2480*/  UTMALDG.4D.MULTICAST [UR8], [UR22], UR46, desc[UR28] ;  /* 0x00001c08160073b4 */ /* 0x0003e4000801982e */
[----:B-1----:R-:W-:Y:S01]  /*2490*/  NOP ;  /* 0x0000000000007918 */ /* 0x002fe20000000000 */
.L_x_42:
[----:B------:R-:W-:Y:S05]  /*24a0*/  BSYNC.RECONVERGENT B0 ;  /* 0x0000000000007941 */ /* 0x000fea0003800200 */
.L_x_41:
[----:B------:R-:W-:Y:S01]  /*24b0*/  UIADD3 UR20, UPT, UPT, UR20, 0x1, URZ ;  /* 0x0000000114147890 */ /* 0x000fe2000fffe0ff */
[----:B------:R-:W-:-:S03]  /*24c0*/  UMOV UR4, UR14 ;  /* 0x0000000e00047c82 */ /* 0x000fc60008000000 */
[----:B------:R-:W-:-:S09]  /*24d0*/  UISETP.NE.AND UP0, UPT, UR20, UR26, UPT ;  /* 0x0000001a1400728c */ /* 0x000fd2000bf05270 */
[----:B------:R-:W-:Y:S05]  /*24e0*/  BRA.U UP0, `(.L_x_43) ;  /* 0xfffffff900f87547 */ /* 0x000fea000b83ffff */
.L_x_35:
[C---:B------:R-:W-:Y:S01]  /*24f0*/  LEA R3, R11.reuse, UR5, 0x3 ;  /* 0x000000050b037c11 */ /* 0x040fe2000f8e18ff */
[----:B------:R-:W-:Y:S01]  /*2500*/  NOP ;  /* 0x0000000000007918 */ /* 0x000fe20000000000 */
[----:B-1----:R-:W-:Y:S02]  /*2510*/  SHF.L.U32 R0, R10, 0x1f, RZ ;  /* 0x0000001f0a007819 */ /* 0x002fe400000006ff */
[----:B------:R-:W-:Y:S02]  /*2520*/  LEA R4, R11, UR5, 0x4 ;  /* 0x000000050b047c11 */ /* 0x000fe4000f8e20ff */
[----:B------:R-:W1:Y:S02]  /*2530*/  SYNCS.PHASECHK.TRANS64.TRYWAIT P0, [R3+URZ+0x140], R0 ;  /* 0x00014000030075a7 */ /* 0x000e6400080011ff */
[----:B-1----:R-:W-:Y:S05]  /*2540*/  @!P0 BRA `(.L_x_44) ;  /* 0x00000094004c8947 */ /* 0x002fea0003800000 */
.L_x_172:
[----:B------:R-:W4:Y:S01]  /*2550*/  LDS.128 R4, [R4+0x1b0] ;  /* 0x0001b00004047984 */ /* 0x000f220000000c00 */
[----:B------:R-:W-:Y:S01]  /*2560*/  UISETP.GE.AND UP0, UPT, UR39, 0x1, UPT ;  /* 0x000000012700788c */ /* 0x000fe2000bf06270 */
[----:B------:R-:W-:Y:S01]  /*2570*/  @!PT LDS RZ, [RZ] ;  /* 0x00000000fffff984 */ /* 0x000fe20000000800 */
[----:B------:R-:W-:Y:S01]  /*2580*/  @!PT LDS RZ, [RZ] ;  /* 0x00000000fffff984 */ /* 0x000fe20000000800 */
[----:B------:R-:W-:Y:S01]  /*2590*/  @!PT LDS RZ, [RZ] ;  /* 0x00000000fffff984 */ /* 0x000fe20000000800 */
[----:B------:R-:W-:Y:S01]  /*25a0*/  @!PT LDS RZ, [RZ] ;  /* 0x00000000fffff984 */ /* 0x000fe20000000800 */
[----:B------:R1:W-:Y:S06]  /*25b0*/  MEMBAR.ALL.CTA ;  /* 0x0000000000007992 */ /* 0x0003ec0000008000 */
[----:B-1----:R-:W1:Y:S01]  /*25c0*/  FENCE.VIEW.ASYNC.S ;  /* 0x00000000000073c6 */ /* 0x002e620000000000 */
[----:B----4-:R-:W-:-:S13]  /*25d0*/  LOP3.LUT P0, RZ, R6, 0x1, RZ, 0xc0, !PT ;  /* 0x0000000106ff7812 */ /* 0x010fda000780c0ff */
[----:B-1----:R-:W-:Y:S01]  /*25e0*/  VOTEU.ANY UP1, P0 ;  /* 0x0000000000ff7886 */ /* 0x002fe20000020100 */
[----:B------:R-:W-:-:S13]  /*25f0*/  PLOP3.LUT P0, PT, PT, PT, UP1, 0x80, 0x8 ;  /* 0x000000000008781c */ /* 0x000fda0003f0f018 */
[----:B------:R-:W-:Y:S02]  /*2600*/  @P0 LOP3.LUT R0, R5, 0xffff, RZ, 0xc0, !PT ;  /* 0x0000ffff05000812 */ /* 0x000fe400078ec0ff */
[----:B--2---:R-:W-:Y:S02]  /*2610*/  @P0 MOV R2, R4 ;  /* 0x0000000400020202 */ /* 0x004fe40000000f00 */
[----:B------:R-:W-:Y:S01]  /*2620*/  @P0 R2UR UR6, R0 ;  /* 0x00000000000602ca */ /* 0x000fe200000e0000 */
[----:B------:R-:W-:Y:S01]  /*2630*/  VIADD R0, R3, 0x150 ;  /* 0x0000015003007836 */ /* 0x000fe20000000000 */
[----:B------:R-:W-:Y:S02]  /*2640*/  @P0 SHF.R.U32.HI R4, RZ, 0x10, R5 ;  /* 0x00000010ff040819 */ /* 0x000fe40000011605 */
[----:B------:R-:W-:Y:S02]  /*2650*/  @P0 R2UR UR7, R2 ;  /* 0x00000000020702ca */ /* 0x000fe400000e0000 */
[----:B------:R-:W-:-:S02]  /*2660*/  PRMT R0, RZ, 0x654, R0 ;  /* 0x00000654ff007816 */ /* 0x000fc40000000000 */
[----:B------:R-:W-:Y:S02]  /*2670*/  @P0 R2UR UR4, R4 ;  /* 0x00000000040402ca */ /* 0x000fe400000e0000 */
[----:B------:R1:W-:Y:S03]  /*2680*/  SYNCS.ARRIVE.TRANS64.RED.A1T0 RZ, [R0+URZ], RZ ;  /* 0x000000ff00ff79a7 */ /* 0x0003e600081004ff */
[----:B------:R-:W-:-:S04]  /*2690*/  @UP1 UMOV UR47, UR6 ;  /* 0x00000006002f1c82 */ /* 0x000fc80008000000 */
[----:B------:R-:W-:-:S04]  /*26a0*/  @UP1 UMOV UR48, UR7 ;  /* 0x0000000700301c82 */ /* 0x000fc80008000000 */
[----:B------:R-:W-:Y:S01]  /*26b0*/  @UP1 UMOV UR44, UR4 ;  /* 0x00000004002c1c82 */ /* 0x000fe20008000000 */
[----:B------:R-:W-:Y:S05]  /*26c0*/  BRA.U !UP0, `(.L_x_45) ;  /* 0x0000000108d47547 */ /* 0x000fea000b800000 */
[----:B------:R-:W2:Y:S01]  /*26d0*/  LDCU.128 UR16, c[0x0][0xf10] ;  /* 0x0001e200ff1077ac */ /* 0x000ea20008000c00 */
[----:B------:R-:W4:Y:S01]  /*26e0*/  LDCU UR11, c[0x0][0xf20] ;  /* 0x0001e400ff0b77ac */ /* 0x000f220008000800 */
[----:B------:R-:W3:Y:S01]  /*26f0*/  LDCU UR24, c[0x0][0xf0c] ;  /* 0x0001e180ff1877ac */ /* 0x000ee20008000800 */
[----:B------:R-:W1:Y:S01]  /*2700*/  LDCU.64 UR8, c[0x0][0xf28] ;  /* 0x0001e500ff0877ac */ /* 0x000e620008000a00 */
[----:B------:R-:W-:Y:S02]  /*2710*/  UISETP.NE.AND UP3, UPT, UR39, 0x1, UPT ;  /* 0x000000012700788c */ /* 0x000fe4000bf65270 */
[----:B--2---:R-:W-:Y:S02]  /*2720*/  UIMAD.WIDE.U32 UR12, UR50, UR19, URZ ;  /* 0x00000013320c72a5 */ /* 0x004fe4000f8e00ff */
[----:B------:R-:W-:Y:S02]  /*2730*/  UIMAD.WIDE.U32 UR6, UR51, UR16, URZ ;  /* 0x00000010330672a5 */ /* 0x000fe4000f8e00ff */
[----:B------:R-:W-:-:S02]  /*2740*/  UISETP.NE.AND UP0, UPT, UR18, 0x1, UPT ;  /* 0x000000011200788c */ /* 0x000fc4000bf05270 */
[----:B------:R-:W-:Y:S01]  /*2750*/  UIMAD.WIDE.U32 UR22, UR47, UR19, URZ ;  /* 0x000000132f1672a5 */ /* 0x000fe2000f8e00ff */
[----:B------:R-:W-:Y:S02]  /*2760*/  UMOV UR12, UR13 ;  /* 0x0000000d000c7c82 */ /* 0x000fe40008000000 */
[----:B------:R-:W-:Y:S01]  /*2770*/  UMOV UR6, UR7 ;  /* 0x0000000700067c82 */ /* 0x000fe20008000000 */
[----:B----4-:R-:W-:Y:S02]  /*2780*/  USHF.R.U32.HI UR12, URZ, UR11, UR12 ;  /* 0x0000000bff0c7299 */ /* 0x010fe4000801160c */
[----:B------:R-:W-:Y:S02]  /*2790*/  USHF.R.U32.HI UR7, URZ, UR17, UR6 ;  /* 0x00000011ff077299 */ /* 0x000fe40008011606 */
[----:B---3--:R-:W-:Y:S02]  /*27a0*/  UISETP.NE.AND UP2, UPT, UR24, 0x1, UPT ;  /* 0x000000011800788c */ /* 0x008fe4000bf45270 */
[----:B------:R-:W-:-:S02]  /*27b0*/  USEL UR6, UR50, UR12, !UP0 ;  /* 0x0000000c32067287 */ /* 0x000fc4000c000000 */
[----:B------:R-:W-:Y:S02]  /*27c0*/  USEL UR7, UR51, UR7, !UP2 ;  /* 0x0000000733077287 */ /* 0x000fe4000d000000 */
[----:B-1----:R-:W-:Y:S01]  /*27d0*/  UIMAD.WIDE.U32 UR12, UR6, UR8, URZ ;  /* 0x00000008060c72a5 */ /* 0x002fe2000f8e00ff */
[----:B------:R-:W-:Y:S01]  /*27e0*/  UMOV UR4, UR23 ;  /* 0x0000001700047c82 */ /* 0x000fe20008000000 */
[----:B------:R-:W-:Y:S02]  /*27f0*/  UIMAD.WIDE.U32 UR20, UR48, UR16, URZ ;  /* 0x00000010301472a5 */ /* 0x000fe4000f8e00ff */
[----:B------:R-:W-:-:S03]  /*2800*/  UIMAD.WIDE.U32 UR22, UR7, UR8, URZ ;  /* 0x00000008071672a5 */ /* 0x000fc6000f8e00ff */
[----:B------:R-:W-:Y:S01]  /*2810*/  UMOV UR12, UR13 ;  /* 0x0000000d000c7c82 */ /* 0x000fe20008000000 */
[----:B------:R-:W-:Y:S02]  /*2820*/  USHF.R.U32.HI UR4, URZ, UR11, UR4 ;  /* 0x0000000bff047299 */ /* 0x000fe40008011604 */
[----:B------:R-:W-:Y:S01]  /*2830*/  @UP3 USHF.R.U32.HI UR6, URZ, UR9, UR12 ;  /* 0x00000009ff063299 */ /* 0x000fe2000801160c */
[----:B------:R-:W-:Y:S01]  /*2840*/  UMOV UR20, UR21 ;  /* 0x0000001500147c82 */ /* 0x000fe20008000000 */
[----:B------:R-:W-:Y:S01]  /*2850*/  UMOV UR22, UR23 ;  /* 0x0000001700167c82 */ /* 0x000fe20008000000 */
[----:B------:R-:W-:Y:S02]  /*2860*/  USHF.R.U32.HI UR17, URZ, UR17, UR20 ;  /* 0x00000011ff117299 */ /* 0x000fe40008011614 */
[----:B------:R-:W-:Y:S02]  /*2870*/  USEL UR4, UR47, UR4, !UP0 ;  /* 0x000000042f047287 */ /* 0x000fe4000c000000 */
[----:B------:R-:W-:-:S02]  /*2880*/  @UP3 USHF.R.U32.HI UR7, URZ, UR9, UR22 ;  /* 0x00000009ff073299 */ /* 0x000fc40008011616 */
[----:B------:R-:W-:Y:S02]  /*2890*/  UIMAD UR11, UR39, UR6, URZ ;  /* 0x00000006270b72a4 */ /* 0x000fe4000f8e02ff */
[----:B------:R-:W-:Y:S02]  /*28a0*/  USEL UR6, UR48, UR17, !UP2 ;  /* 0x0000001130067287 */ /* 0x000fe4000d000000 */
[----:B------:R-:W-:Y:S02]  /*28b0*/  UIMAD UR12, UR39, UR7, URZ ;  /* 0x00000007270c72a4 */ /* 0x000fe4000f8e02ff */
[----:B------:R-:W-:Y:S02]  /*28c0*/  UISETP.GE.AND UP0, UPT, UR4, UR11, UPT ;  /* 0x0000000b0400728c */ /* 0x000fe4000bf06270 */
[----:B------:R-:W-:Y:S02]  /*28d0*/  UIMAD.WIDE.U32 UR16, UR4, UR8, URZ ;  /* 0x00000008041072a5 */ /* 0x000fe4000f8e00ff */
[----:B------:R-:W-:-:S02]  /*28e0*/  UISETP.GE.OR UP0, UPT, UR6, UR12, UP0 ;  /* 0x0000000c0600728c */ /* 0x000fc40008706670 */
[----:B------:R-:W-:Y:S02]  /*28f0*/  UIMAD.WIDE.U32 UR12, UR6, UR8, URZ ;  /* 0x00000008060c72a5 */ /* 0x000fe4000f8e00ff */
[----:B------:R-:W-:Y:S01]  /*2900*/  UIADD3 UR16, UPT, UPT, -UR4, URZ, URZ ;  /* 0x000000ff04107290 */ /* 0x000fe2000fffe1ff */
[----:B------:R-:W-:Y:S01]  /*2910*/  UMOV UR11, UR17 ;  /* 0x00000011000b7c82 */ /* 0x000fe20008000000 */
[----:B------:R-:W-:Y:S02]  /*2920*/  UIADD3 UR12, UPT, UPT, -UR6, URZ, URZ ;  /* 0x000000ff060c7290 */ /* 0x000fe4000fffe1ff */
[----:B------:R-:W-:-:S03]  /*2930*/  USHF.R.U32.HI UR11, URZ, UR9, UR11 ;  /* 0x00000009ff0b7299 */ /* 0x000fc6000801160b */
[----:B------:R-:W-:Y:S01]  /*2940*/  @!UP0 UMOV UR8, UR13 ;  /* 0x0000000d00088c82 */ /* 0x000fe20008000000 */
[----:B------:R-:W-:Y:S02]  /*2950*/  UIMAD UR16, UR18, UR16, UR47 ;  /* 0x00000010121072a4 */ /* 0x000fe4000f8e022f */
[----:B------:R-:W-:Y:S02]  /*2960*/  USEL UR11, UR4, UR11, !UP3 ;  /* 0x0000000b040b7287 */ /* 0x000fe4000d800000 */
[----:B------:R-:W-:Y:S02]  /*2970*/  @!UP0 USHF.R.U32.HI UR8, URZ, UR9, UR8 ;  /* 0x00000009ff088299 */ /* 0x000fe40008011608 */
[----:B------:R-:W-:Y:S02]  /*2980*/  UIADD3 UR9, UPT, UPT, -UR11, URZ, URZ ;  /* 0x000000ff0b097290 */ /* 0x000fe4000fffe1ff */
[----:B------:R-:W-:Y:S02]  /*2990*/  @!UP0 USEL UR8, UR6, UR8, !UP3 ;  /* 0x0000000806088287 */ /* 0x000fe4000d800000 */
[----:B------:R-:W-:-:S02]  /*29a0*/  UIMAD UR9, UR39, UR9, UR4 ;  /* 0x00000009270972a4 */ /* 0x000fc4000f8e0204 */
[----:B------:R-:W-:Y:S02]  /*29b0*/  @!UP0 UIADD3 UR11, UPT, UPT, UR11, -UR8, URZ ;  /* 0x800000080b0b8290 */ /* 0x000fe4000fffe0ff */
[----:B------:R-:W-:Y:S02]  /*29c0*/  @!UP0 UIMAD UR8, UR9, UR7, UR8 ;  /* 0x00000007090882a4 */ /* 0x000fe4000f8e0208 */
[----:B------:R-:W-:Y:S02]  /*29d0*/  @!UP0 UIMAD UR4, UR39, UR11, UR6 ;  /* 0x0000000b270482a4 */ /* 0x000fe4000f8e0206 */
[----:B------:R-:W-:Y:S02]  /*29e0*/  UIMAD UR7, UR24, UR12, UR48 ;  /* 0x0000000c180772a4 */ /* 0x000fe4000f8e0230 */
[----:B------:R-:W-:Y:S01]  /*29f0*/  UIMAD UR47, UR4, UR18, UR16 ;  /* 0x00000012042f72a4 */ /* 0x000fe2000f8e0210 */
[----:B------:R-:W-:Y:S02]  /*2a00*/  @!UP0 UMOV UR6, UR8 ;  /* 0x0000000800068c82 */ /* 0x000fe40008000000 */
[----:B------:R-:W-:-:S12]  /*2a10*/  UIMAD UR48, UR6, UR24, UR7 ;  /* 0x00000018063072a4 */ /* 0x000fd8000f8e0207 */
.L_x_45:
[----:B------:R-:W2:Y:S02]  /*2a20*/  LDCU UR4, c[0x0][0xf30] ;  /* 0x0001e600ff0477ac */ /* 0x000ea40008000800 */
[----:B--2---:R-:W-:-:S09]  /*2a30*/  UISETP.NE.AND UP0, UPT, UR4, 0x1, UPT ;  /* 0x000000010400788c */ /* 0x004fd2000bf05270 */
[----:B------:R-:W-:Y:S05]  /*2a40*/  BRA.U UP0, `(.L_x_46) ;  /* 0x0000000100447547 */ /* 0x000fea000b800000 */
[----:B------:R-:W2:Y:S01]  /*2a50*/  LDCU.128 UR16, c[0x0][0xf10] ;  /* 0x0001e200ff1077ac */ /* 0x000ea20008000c00 */
[----:B------:R-:W4:Y:S01]  /*2a60*/  LDCU UR11, c[0x0][0xf0c] ;  /* 0x0001e180ff0b77ac */ /* 0x000f220008000800 */
[----:B------:R-:W1:Y:S01]  /*2a70*/  LDCU UR12, c[0x0][0xf20] ;  /* 0x0001e400ff0c77ac */ /* 0x000e620008000800 */
[----:B--2---:R-:W-:Y:S02]  /*2a80*/  UIMAD.WIDE.U32 UR8, UR48, UR16, URZ ;  /* 0x00000010300872a5 */ /* 0x004fe4000f8e00ff */
[----:B------:R-:W-:Y:S02]  /*2a90*/  UIMAD.WIDE.U32 UR6, UR47, UR19, URZ ;  /* 0x000000132f0672a5 */ /* 0x000fe4000f8e00ff */
[----:B----4-:R-:W-:Y:S02]  /*2aa0*/  UISETP.NE.AND UP2, UPT, UR11, 0x1, UPT ;  /* 0x000000010b00788c */ /* 0x010fe4000bf45270 */
[----:B------:R-:W-:Y:S01]  /*2ab0*/  UISETP.NE.AND UP0, UPT, UR18, 0x1, UPT ;  /* 0x000000011200788c */ /* 0x000fe2000bf05270 */
[----:B------:R-:W-:-:S02]  /*2ac0*/  UMOV UR8, UR9 ;  /* 0x0000000900087c82 */ /* 0x000fc40008000000 */
[----:B------:R-:W-:Y:S01]  /*2ad0*/  UMOV UR4, UR7 ;  /* 0x0000000700047c82 */ /* 0x000fe20008000000 */
[----:B------:R-:W-:Y:S02]  /*2ae0*/  USHF.R.U32.HI UR17, URZ, UR17, UR8 ;  /* 0x00000011ff117299 */ /* 0x000fe40008011608 */
[----:B-1----:R-:W-:Y:S02]  /*2af0*/  USHF.R.U32.HI UR4, URZ, UR12, UR4 ;  /* 0x0000000cff047299 */ /* 0x002fe40008011604 */
[----:B------:R-:W-:Y:S02]  /*2b00*/  USEL UR6, UR48, UR17, !UP2 ;  /* 0x0000001130067287 */ /* 0x000fe4000d000000 */
[----:B------:R-:W-:-:S04]  /*2b10*/  USEL UR4, UR47, UR4, !UP0 ;  /* 0x000000042f047287 */ /* 0x000fc8000c000000 */
[----:B------:R-:W-:Y:S02]  /*2b20*/  UIADD3 UR7, UPT, UPT, UR6, -UR4, URZ ;  /* 0x8000000406077290 */ /* 0x000fe4000fffe0ff */
[----:B------:R-:W-:Y:S02]  /*2b30*/  UIADD3 UR4, UPT, UPT, -UR6, UR4, URZ ;  /* 0x0000000406047290 */ /* 0x000fe4000fffe1ff */
[----:B------:R-:W-:Y:S02]  /*2b40*/  UIMAD UR47, UR7, UR18, UR47 ;  /* 0x00000012072f72a4 */ /* 0x000fe4000f8e022f */
[----:B------:R-:W-:-:S12]  /*2b50*/  UIMAD UR48, UR4, UR11, UR48 ;  /* 0x0000000b043072a4 */ /* 0x000fd8000f8e0230 */
.L_x_46:
[----:B------:R-:W-:Y:S01]  /*2b60*/  VIADD R11, R11, 0x1 ;  /* 0x000000010b0b7836 */ /* 0x000fe20000000000 */
[----:B------:R-:W-:Y:S02]  /*2b70*/  R2UR UR6, R91 ;  /* 0x000000005b0672ca */ /* 0x000fe400000e0000 */
[----:B------:R-:W-:Y:S02]  /*2b80*/  R2UR UR4, R92 ;  /* 0x000000005c0472ca */ /* 0x000fe400000e0000 */
[C---:B------:R-:W-:Y:S02]  /*2b90*/  ISETP.NE.AND P0, PT, R11.reuse, 0x2, PT ;  /* 0x000000020b00780c */ /* 0x040fe40003f05270 */
[----:B------:R-:W-:Y:S02]  /*2ba0*/  PLOP3.LUT P2, PT, PT, PT, PT, 0x80, 0x8 ;  /* 0x000000000008781c */ /* 0x000fe40003f4f070 */
[----:B-1----:R-:W-:Y:S02]  /*2bb0*/  SEL R0, RZ, 0x1, P0 ;  /* 0x00000001ff007807 */ /* 0x002fe40000000000 */
[----:B------:R-:W-:-:S02]  /*2bc0*/  SEL R11, R11, RZ, P0 ;  /* 0x000000ff0b0b7207 */ /* 0x000fc40000000000 */
[----:B------:R-:W-:Y:S01]  /*2bd0*/  LOP3.LUT R10, R10, R0, RZ, 0x3c, !PT ;  /* 0x000000000a0a7212 */ /* 0x000fe200078e3cff */
[----:B------:R-:W-:Y:S02]  /*2be0*/  UIADD3 UR26, UPT, UPT, UR47, UR6, URZ ;  /* 0x000000062f1a7290 */ /* 0x000fe4000fffe0ff */
[----:B------:R-:W-:Y:S01]  /*2bf0*/  UIADD3 UR27, UPT, UPT, UR48, UR4, URZ ;  /* 0x00000004301b7290 */ /* 0x000fe2000fffe0ff */
[----:B------:R-:W-:Y:S11]  /*2c00*/  BRA.U UP1, `(.L_x_47) ;  /* 0xffffffed01907547 */ /* 0x000ff6000b83ffff */
[----:B------:R-:W-:Y:S01]  /*2c10*/  UIADD3 UR7, UPT, UPT, UR5, 0x80, URZ ;  /* 0x0000008005077890 */ /* 0x000fe2000fffe0ff */
[----:B------:R-:W-:-:S03]  /*2c20*/  SHF.L.U32 R2, R12, 0x1f, RZ ;  /* 0x0000001f0c027819 */ /* 0x000fc600000006ff */
[----:B------:R-:W-:-:S09]  /*2c30*/  ULEA UR4, UR14, UR7, 0x3 ;  /* 0x000000070e047291 */ /* 0x000fd2000f8e18ff */
[----:B------:R-:W1:Y:S02]  /*2c40*/  SYNCS.PHASECHK.TRANS64.TRYWAIT P0, [UR4], R2 ;  /* 0x00000002ff0075a7 */ /* 0x000e640008001104 */
[----:B-1----:R-:W-:Y:S05]  /*2c50*/  @!P0 BRA `(.L_x_48) ;  /* 0x0000008c009c8947 */ /* 0x002fea0003800000 */
.L_x_174:
[----:B------:R-:W-:-:S04]  /*2c60*/  UIADD3 UR4, UPT, UPT, UR14, 0x1, URZ ;  /* 0x000000010e047890 */ /* 0x000fc8000fffe0ff */
[----:B------:R-:W-:-:S04]  /*2c70*/  UISETP.NE.AND UP0, UPT, UR4, 0x10, UPT ;  /* 0x000000100400788c */ /* 0x000fc8000bf05270 */
[----:B------:R-:W-:Y:S02]  /*2c80*/  USEL UR6, URZ, 0x1, UP0 ;  /* 0x00000001ff067887 */ /* 0x000fe40008000000 */
[----:B------:R-:W-:-:S04]  /*2c90*/  USEL UR4, UR4, URZ, UP0 ;  /* 0x000000ff04047287 */ /* 0x000fc80008000000 */
[----:B------:R-:W-:Y:S01]  /*2ca0*/  ULEA UR5, UR4, UR7, 0x3 ;  /* 0x0000000704057291 */ /* 0x000fe2000f8e18ff */
[----:B-1----:R-:W-:-:S04]  /*2cb0*/  LOP3.LUT R2, R12, UR6, RZ, 0x3c, !PT ;  /* 0x000000060c027c12 */ /* 0x002fc8000f8e3cff */
[----:B------:R-:W-:-:S04]  /*2cc0*/  SHF.L.U32 R3, R2, 0x1f, RZ ;  /* 0x0000001f02037819 */ /* 0x000fc800000006ff */
[----:B------:R-:W1:Y:S02]  /*2cd0*/  SYNCS.PHASECHK.TRANS64.TRYWAIT P0, [UR5], R3 ;  /* 0x00000003ff0075a7 */ /* 0x000e640008001105 */
[----:B-1----:R-:W-:Y:S05]  /*2ce0*/  @!P0 BRA `(.L_x_49) ;  /* 0x0000008c00908947 */ /* 0x002fea0003800000 */
.L_x_176:
[----:B------:R-:W-:-:S04]  /*2cf0*/  UIADD3 UR4, UPT, UPT, UR4, 0x1, URZ ;  /* 0x0000000104047890 */ /* 0x000fc8000fffe0ff */
[----:B------:R-:W-:-:S04]  /*2d00*/  UISETP.NE.AND UP0, UPT, UR4, 0x10, UPT ;  /* 0x000000100400788c */ /* 0x000fc8000bf05270 */
[----:B------:R-:W-:Y:S02]  /*2d10*/  USEL UR6, URZ, 0x1, UP0 ;  /* 0x00000001ff067887 */ /* 0x000fe40008000000 */
[----:B------:R-:W-:-:S04]  /*2d20*/  USEL UR4, UR4, URZ, UP0 ;  /* 0x000000ff04047287 */ /* 0x000fc80008000000 */
[----:B------:R-:W-:Y:S01]  /*2d30*/  ULEA UR5, UR4, UR7, 0x3 ;  /* 0x0000000704057291 */ /* 0x000fe2000f8e18ff */
[----:B------:R-:W-:-:S04]  /*2d40*/  LOP3.LUT R2, R2, UR6, RZ, 0x3c, !PT ;  /* 0x0000000602027c12 */ /* 0x000fc8000f8e3cff */
[----:B-1----:R-:W-:-:S04]  /*2d50*/  SHF.L.U32 R3, R2, 0x1f, RZ ;  /* 0x0000001f02037819 */ /* 0x002fc800000006ff */
[----:B------:R-:W1:Y:S02]  /*2d60*/  SYNCS.PHASECHK.TRANS64.TRYWAIT P0, [UR5], R3 ;  /* 0x00000003ff0075a7 */ /* 0x000e640008001105 */
[----:B-1----:R-:W-:Y:S05]  /*2d70*/  @!P0 BRA `(.L_x_50) ;  /* 0x0000008c00848947 */ /* 0x002fea0003800000 */
.L_x_178:
        /* <DEDUP_REMOVED lines=9> */
.L_x_180:
        /* <DEDUP_REMOVED lines=9> */
.L_x_182:
        /* <DEDUP_REMOVED lines=9> */
.L_x_184:
        /* <DEDUP_REMOVED lines=9> */
.L_x_186:
        /* <DEDUP_REMOVED lines=9> */
.L_x_188:
        /* <DEDUP_REMOVED lines=9> */
.L_x_190:
        /* <DEDUP_REMOVED lines=9> */
.L_x_192:
        /* <DEDUP_REMOVED lines=9> */
.L_x_194:
        /* <DEDUP_REMOVED lines=9> */
.L_x_196:
        /* <DEDUP_REMOVED lines=9> */
.L_x_198:
        /* <DEDUP_REMOVED lines=9> */
.L_x_200:
        /* <DEDUP_REMOVED lines=9> */
.L_x_202:
[----:B------:R-:W-:-:S04]  /*3440*/  UIADD3 UR4, UPT, UPT, UR4, 0x1, URZ ;  /* 0x0000000104047890 */ /* 0x000fc8000fffe0ff */
[----:B------:R-:W-:-:S04]  /*3450*/  UISETP.NE.AND UP0, UPT, UR4, 0x10, UPT ;  /* 0x000000100400788c */ /* 0x000fc8000bf05270 */
[----:B------:R-:W-:Y:S02]  /*3460*/  USEL UR5, URZ, 0x1, UP0 ;  /* 0x00000001ff057887 */ /* 0x000fe40008000000 */
[----:B------:R-:W-:-:S04]  /*3470*/  USEL UR4, UR4, URZ, UP0 ;  /* 0x000000ff04047287 */ /* 0x000fc80008000000 */
[----:B------:R-:W-:Y:S01]  /*3480*/  ULEA UR4, UR4, UR7, 0x3 ;  /* 0x0000000704047291 */ /* 0x000fe2000f8e18ff */
[----:B------:R-:W-:-:S04]  /*3490*/  LOP3.LUT R2, R2, UR5, RZ, 0x3c, !PT ;  /* 0x0000000502027c12 */ /* 0x000fc8000f8e3cff */
[----:B------:R-:W-:Y:S01]  /*34a0*/  SHF.L.U32 R2, R2, 0x1f, RZ ;  /* 0x0000001f02027819 */ /* 0x000fe200000006ff */
[----:B-1----:R-:W-:-:S07]  /*34b0*/  IMAD.U32 R0, RZ, RZ, UR4 ;  /* 0x00000004ff007e24 */ /* 0x002fce000f8e00ff */
.L_x_63:
[----:B-1----:R1:W2:Y:S02]  /*34c0*/  SYNCS.PHASECHK.TRANS64.TRYWAIT P0, [R0+URZ], R2 ;  /* 0x00000002000075a7 */ /* 0x0022a400080011ff */
[----:B--2---:R-:W-:Y:S05]  /*34d0*/  @!P0 NANOSLEEP.SYNCS 0x989680 ;  /* 0x009896800000895d */ /* 0x004fea0003900000 */
[----:B------:R-:W2:Y:S02]  /*34e0*/  @!P0 SYNCS.PHASECHK.TRANS64 P0, [R0+URZ], R2 ;  /* 0x00000002000085a7 */ /* 0x000ea400080010ff */
[----:B--2---:R-:W-:Y:S05]  /*34f0*/  @P0 EXIT ;  /* 0x000000000000094d */ /* 0x004fea0003800000 */
[----:B------:R-:W-:Y:S05]  /*3500*/  BRA `(.L_x_63) ;  /* 0xfffffffc00ec7947 */ /* 0x000fea000383ffff */
.L_x_23:
[----:B------:R-:W-:-:S04]  /*3510*/  UISETP.NE.AND UP0, UPT, UR49, URZ, UPT ;  /* 0x000000ff3100728c */ /* 0x000fc8000bf05270 */
[----:B------:R-:W-:-:S09]  /*3520*/  UISETP.NE.OR UP0, UPT, UR14, 0x1, UP0 ;  /* 0x000000010e00788c */ /* 0x000fd20008705670 */
[----:B------:R-:W-:Y:S05]  /*3530*/  BRA.U UP0, `(.L_x_64) ;  /* 0x0000000500487547 */ /* 0x000fea000b800000 */
[----:B------:R-:W-:Y:S01]  /*3540*/  ISETP.GE.U32.AND P2, PT, R0, 0x4, PT ;  /* 0x000000040000780c */ /* 0x000fe20003f46070 */
[----:B------:R-:W-:Y:S01]  /*3550*/  IMAD.MOV.U32 R12, RZ, RZ, 0x1 ;  /* 0x00000001ff0c7424 */ /* 0x000fe200078e00ff */
[----:B------:R-:W-:Y:S02]  /*3560*/  CS2R R10, SRZ ;  /* 0x00000000000a7805 */ /* 0x000fe4000001ff00 */
[----:B------:R-:W-:Y:S01]  /*3570*/  CS2R R8, SRZ ;  /* 0x0000000000087805 */ /* 0x000fe2000001ff00 */
[----:B------:R-:W-:Y:S01]  /*3580*/  UMOV UR6, 0x400 ;  /* 0x0000040000067882 */ /* 0x000fe20000000000 */
[----:B------:R-:W-:Y:S01]  /*3590*/  UMOV UR5, URZ ;  /* 0x000000ff00057c82 */ /* 0x000fe20008000000 */
[----:B------:R-:W-:-:S12]  /*35a0*/  ULEA UR6, UR49, UR6, 0x18 ;  /* 0x0000000631067291 */ /* 0x000fd8000f8ec0ff */
.L_x_68:
[----:B------:R-:W-:Y:S02]  /*35b0*/  LEA R2, R8, UR6, 0x3 ;  /* 0x0000000608027c11 */ /* 0x000fe4000f8e18ff */
[----:B------:R-:W-:-:S03]  /*35c0*/  SHF.L.U32 R4, R9, 0x1f, RZ ;  /* 0x0000001f09047819 */ /* 0x000fc600000006ff */
[----:B------:R-:W-:Y:S01]  /*35d0*/  VIADD R5, R2, 0x190 ;  /* 0x0000019002057836 */ /* 0x000fe20000000000 */
[----:B------:R-:W2:Y:S02]  /*35e0*/  SYNCS.PHASECHK.TRANS64.TRYWAIT P0, [R2+URZ+0x180], R4 ;  /* 0x00018004020075a7 */ /* 0x000ea400080011ff */
[----:B--2---:R-:W-:Y:S05]  /*35f0*/  @!P0 BRA `(.L_x_65) ;  /* 0x00000088009c8947 */ /* 0x004fea0003800000 */
.L_x_203:
[----:B------:R-:W-:Y:S01]  /*3600*/  ULEA UR4, UR5, UR6, 0x3 ;  /* 0x0000000605047291 */ /* 0x000fe2000f8e18ff */
[----:B--2---:R-:W-:Y:S01]  /*3610*/  PRMT R2, RZ, 0x654, R5 ;  /* 0x00000654ff027816 */ /* 0x004fe20000000005 */
[----:B------:R-:W-:Y:S01]  /*3620*/  @!P2 IMAD.MOV.U32 R4, RZ, RZ, 0x10 ;  /* 0x00000010ff04a424 */ /* 0x000fe200078e00ff */
[----:B------:R-:W-:Y:S01]  /*3630*/  SHF.L.U32 R5, R12, 0x1f, RZ ;  /* 0x0000001f0c057819 */ /* 0x000fe200000006ff */
[----:B------:R-:W-:Y:S01]  /*3640*/  UIADD3 UR7, UPT, UPT, UR4, 0x140, URZ ;  /* 0x0000014004077890 */ /* 0x000fe2000fffe0ff */
[----:B------:R2:W-:Y:S05]  /*3650*/  SYNCS.ARRIVE.TRANS64.RED.A1T0 RZ, [R2+URZ], RZ ;  /* 0x000000ff02ff79a7 */ /* 0x0005ea00081004ff */
[----:B------:R-:W-:Y:S01]  /*3660*/  IMAD.U32 R6, RZ, RZ, UR7 ;  /* 0x00000007ff067e24 */ /* 0x000fe2000f8e00ff */
[----:B------:R-:W3:Y:S04]  /*3670*/  SYNCS.PHASECHK.TRANS64.TRYWAIT P0, [UR4+0x150], R5 ;  /* 0x00015005ff0075a7 */ /* 0x000ee80008001104 */
[----:B------:R-:W-:Y:S01]  /*3680*/  PRMT R6, R0, 0x654, R6 ;  /* 0x0000065400067816 */ /* 0x000fe20000000006 */
[----:B--23--:R-:W-:Y:S06]  /*3690*/  @!P0 BRA `(.L_x_66) ;  /* 0x0000008800888947 */ /* 0x00cfec0003800000 */
.L_x_205:
[----:B------:R-:W-:Y:S01]  /*36a0*/  ULEA UR8, UR5, UR6, 0x4 ;  /* 0x0000000605087291 */ /* 0x000fe2000f8e20ff */
[----:B------:R-:W-:Y:S01]  /*36b0*/  SEL R3, R6, R3, !P2 ;  /* 0x0000000306037207 */ /* 0x000fe20005000000 */
[----:B------:R-:W-:Y:S01]  /*36c0*/  UIADD3 UR9, UPT, UPT, UR4, 0x140, URZ ;  /* 0x0000014004097890 */ /* 0x000fe2000fffe0ff */
[----:B--2---:R-:W-:Y:S01]  /*36d0*/  LEA R2, R11, UR6, 0x3 ;  /* 0x000000060b027c11 */ /* 0x004fe2000f8e18ff */
[----:B------:R-:W-:Y:S01]  /*36e0*/  UIADD3 UR8, UPT, UPT, UR8, 0x1b0, URZ ;  /* 0x000001b008087890 */ /* 0x000fe2000fffe0ff */
[----:B------:R2:W-:Y:S01]  /*36f0*/  @!P2 SYNCS.ARRIVE.TRANS64.RED RZ, [R3+URZ], R4 ;  /* 0x0000000403ffa9a7 */ /* 0x0005e200080004ff */
[----:B------:R-:W-:Y:S01]  /*3700*/  UIADD3 UR4, UPT, UPT, UR5, 0x1, URZ ;  /* 0x0000000105047890 */ /* 0x000fe2000fffe0ff */
[----:B------:R-:W-:-:S03]  /*3710*/  VIADD R8, R8, 0x1 ;  /* 0x0000000108087836 */ /* 0x000fc60000000000 */
[----:B------:R-:W-:Y:S02]  /*3720*/  UISETP.NE.AND UP0, UPT, UR4, 0x2, UPT ;  /* 0x000000020400788c */ /* 0x000fe4000bf05270 */
[----:B------:R-:W-:Y:S01]  /*3730*/  ISETP.NE.AND P0, PT, R8, 0x2, PT ;  /* 0x000000020800780c */ /* 0x000fe20003f05270 */
[----:B------:R-:W-:Y:S06]  /*3740*/  UGETNEXTWORKID.BROADCAST [UR8], [UR9] ;  /* 0x00000000080073ca */ /* 0x000fec0008000100 */
[----:B------:R-:W-:Y:S02]  /*3750*/  USEL UR7, URZ, 0x1, UP0 ;  /* 0x00000001ff077887 */ /* 0x000fe40008000000 */
[----:B------:R-:W-:-:S04]  /*3760*/  USEL UR5, UR4, URZ, UP0 ;  /* 0x000000ff04057287 */ /* 0x000fc80008000000 */
[----:B------:R-:W-:Y:S02]  /*3770*/  LOP3.LUT R12, R12, UR7, RZ, 0x3c, !PT ;  /* 0x000000070c0c7c12 */ /* 0x000fe4000f8e3cff */
[----:B--2---:R-:W-:-:S04]  /*3780*/  SHF.L.U32 R4, R10, 0x1f, RZ ;  /* 0x0000001f0a047819 */ /* 0x004fc800000006ff */
[----:B------:R-:W2:Y:S02]  /*3790*/  SYNCS.PHASECHK.TRANS64.TRYWAIT P1, [R2+URZ+0x140], R4 ;  /* 0x00014004020075a7 */ /* 0x000ea400080211ff */
[----:B--2---:R-:W-:Y:S05]  /*37a0*/  @!P1 BRA `(.L_x_67) ;  /* 0x00000088005c9947 */ /* 0x004fea0003800000 */
.L_x_206:
[C---:B--2---:R-:W-:Y:S01]  /*37b0*/  LEA R4, R11.reuse, UR6, 0x4 ;  /* 0x000000060b047c11 */ /* 0x044fe2000f8e20ff */
[----:B------:R-:W-:Y:S01]  /*37c0*/  VIADD R2, R2, 0x150 ;  /* 0x0000015002027836 */ /* 0x000fe20000000000 */
[----:B------:R-:W-:Y:S01]  /*37d0*/  SEL R8, R8, RZ, P0 ;  /* 0x000000ff08087207 */ /* 0x000fe20000000000 */
[----:B------:R-:W-:-:S03]  /*37e0*/  VIADD R11, R11, 0x1 ;  /* 0x000000010b0b7836 */ /* 0x000fc60000000000 */
[----:B------:R-:W2:Y:S01]  /*37f0*/  LDS.128 R4, [R4+0x1b0] ;  /* 0x0001b00004047984 */ /* 0x000ea20000000c00 */
[----:B------:R-:W-:Y:S02]  /*3800*/  PRMT R2, RZ, 0x654, R2 ;  /* 0x00000654ff027816 */ /* 0x000fe40000000002 */
[C---:B------:R-:W-:Y:S01]  /*3810*/  ISETP.NE.AND P1, PT, R11.reuse, 0x2, PT ;  /* 0x000000020b00780c */ /* 0x040fe20003f25270 */
[----:B------:R-:W-:Y:S01]  /*3820*/  @!PT LDS RZ, [RZ] ;  /* 0x00000000fffff984 */ /* 0x000fe20000000800 */
[----:B------:R-:W-:Y:S01]  /*3830*/  @!PT LDS RZ, [RZ] ;  /* 0x00000000fffff984 */ /* 0x000fe20000000800 */
[----:B------:R-:W-:Y:S01]  /*3840*/  @!PT LDS RZ, [RZ] ;  /* 0x00000000fffff984 */ /* 0x000fe20000000800 */
[----:B------:R-:W-:Y:S01]  /*3850*/  @!PT LDS RZ, [RZ] ;  /* 0x00000000fffff984 */ /* 0x000fe20000000800 */
[----:B------:R3:W-:Y:S06]  /*3860*/  MEMBAR.ALL.CTA ;  /* 0x0000000000007992 */ /* 0x0007ec0000008000 */
[----:B---3--:R-:W3:Y:S01]  /*3870*/  FENCE.VIEW.ASYNC.S ;  /* 0x00000000000073c6 */ /* 0x008ee20000000000 */
[----:B------:R-:W-:Y:S01]  /*3880*/  SEL R11, R11, RZ, P1 ;  /* 0x000000ff0b0b7207 */ /* 0x000fe20000800000 */
[----:B---3--:R3:W-:Y:S01]  /*3890*/  SYNCS.ARRIVE.TRANS64.RED.A1T0 RZ, [R2+URZ], RZ ;  /* 0x000000ff02ff79a7 */ /* 0x0087e200081004ff */
[----:B--2---:R-:W-:-:S02]  /*38a0*/  LOP3.LUT P3, RZ, R6, 0x1, RZ, 0xc0, !PT ;  /* 0x0000000106ff7812 */ /* 0x004fc4000786c0ff */
[----:B------:R-:W-:-:S04]  /*38b0*/  SEL R4, RZ, 0x1, P1 ;  /* 0x00000001ff047807 */ /* 0x000fc80000800000 */
[----:B------:R-:W-:Y:S02]  /*38c0*/  LOP3.LUT R10, R10, R4, RZ, 0x3c, !PT ;  /* 0x000000040a0a7212 */ /* 0x000fe400078e3cff */
[----:B---3--:R-:W-:-:S04]  /*38d0*/  SEL R2, RZ, 0x1, P0 ;  /* 0x00000001ff027807 */ /* 0x008fc80000000000 */
[----:B------:R-:W-:Y:S01]  /*38e0*/  LOP3.LUT R9, R9, R2, RZ, 0x3c, !PT ;  /* 0x0000000209097212 */ /* 0x000fe200078e3cff */
[----:B------:R-:W-:Y:S06]  /*38f0*/  @P3 BRA `(.L_x_68) ;  /* 0xfffffffc002c3947 */ /* 0x000fec000383ffff */
[----:B------:R-:W-:Y:S01]  /*3900*/  ULEA UR4, UR5, UR6, 0x3 ;  /* 0x0000000605047291 */ /* 0x000fe2000f8e18ff */
[----:B------:R-:W-:-:S08]  /*3910*/  SHF.L.U32 R2, R12, 0x1f, RZ ;  /* 0x0000001f0c027819 */ /* 0x000fd000000006ff */
[----:B------:R-:W2:Y:S02]  /*3920*/  SYNCS.PHASECHK.TRANS64 P0, [UR4+0x150], R2 ;  /* 0x00015002ff0075a7 */ /* 0x000ea40008001004 */
[----:B--2---:R-:W-:Y:S05]  /*3930*/  @P0 BRA `(.L_x_69) ;  /* 0x0000000000080947 */ /* 0x004fea0003800000 */
[----:B------:R-:W2:Y:S02]  /*3940*/  SYNCS.PHASECHK.TRANS64.TRYWAIT P0, [UR4+0x150], R2 ;  /* 0x00015002ff0075a7 */ /* 0x000ea40008001104 */
[----:B--2---:R-:W-:Y:S05]  /*3950*/  @!P0 BRA `(.L_x_70) ;  /* 0x0000008800048947 */ /* 0x004fea0003800000 */
.L_x_69:
[----:B------:R-:W-:-:S04]  /*3960*/  UIADD3 UR7, UPT, UPT, UR5, 0x1, URZ ;  /* 0x0000000105077890 */ /* 0x000fc8000fffe0ff */
[----:B------:R-:W-:-:S04]  /*3970*/  UISETP.NE.AND UP0, UPT, UR7, 0x2, UPT ;  /* 0x000000020700788c */ /* 0x000fc8000bf05270 */
[----:B------:R-:W-:Y:S02]  /*3980*/  USEL UR8, URZ, 0x1, UP0 ;  /* 0x00000001ff087887 */ /* 0x000fe40008000000 */
[----:B------:R-:W-:-:S04]  /*3990*/  USEL UR7, UR7, URZ, UP0 ;  /* 0x000000ff07077287 */ /* 0x000fc80008000000 */
[----:B------:R-:W-:Y:S01]  /*39a0*/  ULEA UR7, UR7, UR6, 0x3 ;  /* 0x0000000607077291 */ /* 0x000fe2000f8e18ff */
[----:B--2---:R-:W-:-:S04]  /*39b0*/  LOP3.LUT R2, R12, UR8, RZ, 0x3c, !PT ;  /* 0x000000080c027c12 */ /* 0x004fc8000f8e3cff */
[----:B------:R-:W-:-:S04]  /*39c0*/  SHF.L.U32 R0, R2, 0x1f, RZ ;  /* 0x0000001f02007819 */ /* 0x000fc800000006ff */
[----:B------:R-:W2:Y:S02]  /*39d0*/  SYNCS.PHASECHK.TRANS64 P0, [UR7+0x150], R0 ;  /* 0x00015000ff0075a7 */ /* 0x000ea40008001007 */
[----:B-12---:R-:W-:Y:S05]  /*39e0*/  @P0 EXIT ;  /* 0x000000000000094d */ /* 0x006fea0003800000 */
[----:B------:R-:W-:Y:S02]  /*39f0*/  SHF.L.U32 R2, R2, 0x1f, RZ ;  /* 0x0000001f02027819 */ /* 0x000fe400000006ff */
[----:B------:R-:W-:-:S07]  /*3a00*/  MOV R0, UR7 ;  /* 0x0000000700007c02 */ /* 0x000fce0008000f00 */
.L_x_71:
[----:B-1----:R1:W2:Y:S02]  /*3a10*/  SYNCS.PHASECHK.TRANS64.TRYWAIT P0, [R0+URZ+0x150], R2 ;  /* 0x00015002000075a7 */ /* 0x0022a400080011ff */
[----:B--2---:R-:W-:Y:S05]  /*3a20*/  @!P0 NANOSLEEP.SYNCS 0x989680 ;  /* 0x009896800000895d */ /* 0x004fea0003900000 */
[----:B------:R-:W2:Y:S02]  /*3a30*/  @!P0 SYNCS.PHASECHK.TRANS64 P0, [R0+URZ+0x150], R2 ;  /* 0x00015002000085a7 */ /* 0x000ea400080010ff */
[----:B--2---:R-:W-:Y:S05]  /*3a40*/  @P0 EXIT ;  /* 0x000000000000094d */ /* 0x004fea0003800000 */
[----:B------:R-:W-:Y:S05]  /*3a50*/  BRA `(.L_x_71) ;  /* 0xfffffffc00ec7947 */ /* 0x000fea000383ffff */
.L_x_64:
[----:B------:R-:W-:Y:S05]  /*3a60*/  BRA.U UP5, `(.L_x_72) ;  /* 0x00000015051c7547 */ /* 0x000fea000b800000 */
[----:B------:R-:W-:Y:S01]  /*3a70*/  UMOV UR5, 0x40 ;  /* 0x0000004000057882 */ /* 0x000fe20000000000 */
[----:B------:R-:W-:Y:S01]  /*3a80*/  NOP ;  /* 0x0000000000007918 */ /* 0x000fe20000000000 */
[----:B------:R-:W-:Y:S01]  /*3a90*/  ULEA UR5, UR49, UR5, 0x18 ;  /* 0x0000000531057291 */ /* 0x000fe2000f8ec0ff */
[----:B------:R-:W-:Y:S02]  /*3aa0*/  UMOV UR6, 0x400 ;  /* 0x0000040000067882 */ /* 0x000fe40000000000 */
[----:B------:R-:W-:-:S06]  /*3ab0*/  ULEA UR6, UR49, UR6, 0x18 ;  /* 0x0000000631067291 */ /* 0x000fcc000f8ec0ff */
[----:B------:R-:W2:Y:S02]  /*3ac0*/  LDS.U8 R0, [UR5+0x1c] ;  /* 0x00001c05ff007984 */ /* 0x000ea40008000000 */
[----:B--2---:R-:W-:-:S13]  /*3ad0*/  ISETP.NE.AND P0, PT, R0, RZ, PT ;  /* 0x000000ff0000720c */ /* 0x004fda0003f05270 */
[----:B------:R-:W-:Y:S05]  /*3ae0*/  @P0 BRA `(.L_x_73) ;  /* 0x0000000000580947 */ /* 0x000fea0003800000 */
[----:B------:R-:W-:-:S13]  /*3af0*/  ELECT P0, URZ, PT ;  /* 0x0000000000ff782f */ /* 0x000fda0003800000 */
[----:B------:R-:W-:Y:S05]  /*3b00*/  @!P0 BRA `(.L_x_74) ;  /* 0x0000000000608947 */ /* 0x000fea0003800000 */
[----:B------:R-:W-:Y:S01]  /*3b10*/  UMOV UR4, 0x10 ;  /* 0x0000001000047882 */ /* 0x000fe20000000000 */
[----:B------:R-:W-:Y:S01]  /*3b20*/  HFMA2 R0, -RZ, RZ, 0, 5.9604644775390625e-08 ;  /* 0x00000001ff007431 */ /* 0x000fe200000001ff */
[----:B------:R-:W-:-:S03]  /*3b30*/  MOV R3, 0xffff ;  /* 0x0000ffff00037802 */ /* 0x000fc60000000f00 */
[----:B------:R-:W-:Y:S04]  /*3b40*/  DEPBAR.LE SB2, 0x36 ;  /* 0x0000ad800000791a */ /* 0x000fe80000000000 */
[----:B------:R-:W2:Y:S02]  /*3b50*/  UTCATOMSWS.FIND_AND_SET.ALIGN UP0, UR4, UR4 ;  /* 0x00000004000475e3 */ /* 0x000ea40008000800 */
[----:B--2---:R-:W-:Y:S01]  /*3b60*/  MOV R4, UR4 ;  /* 0x0000000400047c02 */ /* 0x004fe20008000f00 */
[----:B------:R-:W-:Y:S06]  /*3b70*/  BRA.U UP0, `(.L_x_75) ;  /* 0x0000000100187547 */ /* 0x000fec000b800000 */
.L_x_76:
[----:B------:R-:W-:Y:S05]  /*3b80*/  NANOSLEEP 0x64 ;  /* 0x000000640000795d */ /* 0x000fea0003800000 */
[----:B------:R-:W-:-:S05]  /*3b90*/  UMOV UR4, 0x10 ;  /* 0x0000001000047882 */ /* 0x000fca0000000000 */
[----:B------:R-:W-:Y:S04]  /*3ba0*/  DEPBAR.LE SB2, 0x36 ;  /* 0x0000ad800000791a */ /* 0x000fe80000000000 */
[----:B------:R-:W2:Y:S02]  /*3bb0*/  UTCATOMSWS.FIND_AND_SET.ALIGN UP0, UR4, UR4 ;  /* 0x00000004000475e3 */ /* 0x000ea40008000800 */
[----:B--2---:R-:W-:Y:S01]  /*3bc0*/  MOV R4, UR4 ;  /* 0x0000000400047c02 */ /* 0x004fe20008000f00 */
[----:B------:R-:W-:Y:S05]  /*3bd0*/  BRA.U !UP0, `(.L_x_76) ;  /* 0xfffffffd08e87547 */ /* 0x000fea000b83ffff */
.L_x_75:
[-C--:B------:R-:W-:Y:S02]  /*3be0*/  SHF.L.U32 R3, R3, R4.reuse, RZ ;  /* 0x0000000403037219 */ /* 0x080fe400000006ff */
[----:B------:R-:W-:Y:S01]  /*3bf0*/  SHF.L.U32 R0, R0, R4, RZ ;  /* 0x0000000400007219 */ /* 0x000fe200000006ff */
[----:B------:R-:W-:Y:S02]  /*3c00*/  IMAD.SHL.U32 R4, R4, 0x20, RZ ;  /* 0x0000002004047824 */ /* 0x000fe400078e00ff */
[----:B------:R2:W-:Y:S04]  /*3c10*/  ATOMS.OR RZ, [UR5+0x14], R3 ;  /* 0x00001403ffff798c */ /* 0x0005e8000b000005 */
[----:B------:R2:W-:Y:S04]  /*3c20*/  ATOMS.OR RZ, [UR5+0x18], R0 ;  /* 0x00001800ffff798c */ /* 0x0005e8000b000005 */
[----:B------:R2:W-:Y:S01]  /*3c30*/  STS [UR6+0x1d0], R4 ;  /* 0x0001d004ff007988 */ /* 0x0005e20008000806 */
[----:B------:R-:W-:Y:S05]  /*3c40*/  BRA `(.L_x_74) ;  /* 0x0000000000107947 */ /* 0x000fea0003800000 */
.L_x_73:
[----:B------:R-:W-:Y:S02]  /*3c50*/  MOV R0, 0xffffffff ;  /* 0xffffffff00007802 */ /* 0x000fe40000000f00 */
[----:B------:R-:W-:-:S03]  /*3c60*/  MOV R4, 0x3c90 ;  /* 0x00003c9000047802 */ /* 0x000fc60000000f00 */
[----:B------:R2:W-:Y:S04]  /*3c70*/  STS [UR6+0x1d0], R0 ;  /* 0x0001d000ff007988 */ /* 0x0005e80008000806 */
[----:B-12--5:R-:W-:Y:S05]  /*3c80*/  CALL.REL.NOINC `($__internal_1_$__cuda_sm10x_tcgen05_guardrail_trap_phase_invalid_during_alloc) ;  /* 0x0000008c00047944 */ /* 0x026fea0003c00000 */
.L_x_74:
[----:B------:R-:W-:Y:S05]  /*3c90*/  WARPSYNC.ALL ;  /* 0x0000000000007948 */ /* 0x000fea0003800000 */
[----:B------:R-:W3:Y:S01]  /*3ca0*/  S2UR UR22, SR_CgaCtaId ;  /* 0x00000000001679c3 */ /* 0x000ee20000008800 */
[----:B------:R-:W-:Y:S01]  /*3cb0*/  UMOV UR4, 0x400 ;  /* 0x0000040000047882 */ /* 0x000fe20000000000 */
[----:B------:R-:W-:-:S06]  /*3cc0*/  NOP ;  /* 0x0000000000007918 */ /* 0x000fcc0000000000 */
[----:B------:R-:W-:Y:S06]  /*3cd0*/  BAR.ARV 0x6, 0xa0 ;  /* 0x0182800000007b1d */ /* 0x000fec0000002000 */
[----:B------:R-:W4:Y:S01]  /*3ce0*/  LDCU UR11, c[0x0][0x38c] ;  /* 0x00007180ff0b77ac */ /* 0x000f220008000800 */
[----:B------:R-:W-:Y:S01]  /*3cf0*/  LOP3.LUT R2, R2, 0xffff, RZ, 0xc0, !PT ;  /* 0x0000ffff02027812 */ /* 0x000fe200078ec0ff */
[----:B------:R-:W-:Y:S01]  /*3d00*/  IMAD.MOV.U32 R10, RZ, RZ, 0x1 ;  /* 0x00000001ff0a7424 */ /* 0x000fe200078e00ff */
[----:B------:R-:W-:Y:S01]  /*3d10*/  CS2R R8, SRZ ;  /* 0x0000000000087805 */ /* 0x000fe2000001ff00 */
[----:B--2---:R-:W-:Y:S01]  /*3d20*/  IMAD.MOV.U32 R3, RZ, RZ, RZ ;  /* 0x000000ffff037224 */ /* 0x004fe200078e00ff */
[----:B------:R-:W-:Y:S01]  /*3d30*/  R2UR UR25, R2 ;  /* 0x00000000021972ca */ /* 0x000fe200000e0000 */
[----:B-1----:R-:W1:Y:S01]  /*3d40*/  LDCU UR44, c[0x0][0x370] ;  /* 0x00006e00ff2c77ac */ /* 0x002e620008000800 */
[----:B---3--:R-:W-:-:S02]  /*3d50*/  ULEA UR22, UR22, UR4, 0x18 ;  /* 0x0000000416167291 */ /* 0x008fc4000f8ec0ff */
[----:B------:R-:W-:Y:S02]  /*3d60*/  UISETP.GE.AND UP5, UPT, UR39, 0x1, UPT ;  /* 0x000000012700788c */ /* 0x000fe4000bfa6270 */
[----:B------:R-:W-:Y:S02]  /*3d70*/  UIADD3 UR6, UPT, UPT, UR22, 0x3300, URZ ;  /* 0x0000330016067890 */ /* 0x000fe4000fffe0ff */
[----:B------:R-:W-:Y:S02]  /*3d80*/  UIADD3 UR5, UPT, UPT, UR22, 0x23300, URZ ;  /* 0x0002330016057890 */ /* 0x000fe4000fffe0ff */
[----:B----4-:R-:W-:Y:S01]  /*3d90*/  UIADD3 UR11, UPT, UPT, UR11, 0x7f, URZ ;  /* 0x0000007f0b0b7890 */ /* 0x010fe2000fffe0ff */
[----:B------:R-:W2:Y:S01]  /*3da0*/  LDS R0, [UR22+0x1d0] ;  /* 0x0001d016ff007984 */ /* 0x000ea20008000800 */
[----:B------:R-:W-:Y:S02]  /*3db0*/  UIADD3 UR4, UPT, UPT, UR22, 0x33300, URZ ;  /* 0x0003330016047890 */ /* 0x000fe4000fffe0ff */
[----:B------:R-:W-:-:S02]  /*3dc0*/  UIADD3 UR7, UPT, UPT, UR22, 0x35300, URZ ;  /* 0x0003530016077890 */ /* 0x000fc4000fffe0ff */
[----:B------:R-:W-:Y:S02]  /*3dd0*/  USHF.R.S32.HI UR9, URZ, 0x1f, UR11 ;  /* 0x0000001fff097899 */ /* 0x000fe4000801140b */
[----:B------:R-:W-:Y:S02]  /*3de0*/  USHF.R.U32.HI UR10, URZ, 0x4, UR6 ;  /* 0x00000004ff0a7899 */ /* 0x000fe40008011606 */
[----:B------:R-:W-:Y:S02]  /*3df0*/  USHF.R.U32.HI UR8, URZ, 0x4, UR5 ;  /* 0x00000004ff087899 */ /* 0x000fe40008011605 */
[----:B------:R-:W-:Y:S02]  /*3e00*/  USHF.R.U32.HI UR6, URZ, 0x4, UR4 ;  /* 0x00000004ff067899 */ /* 0x000fe40008011604 */
[----:B------:R-:W-:Y:S02]  /*3e10*/  USHF.R.U32.HI UR5, URZ, 0x4, UR7 ;  /* 0x00000004ff057899 */ /* 0x000fe40008011607 */
[----:B------:R-:W-:-:S02]  /*3e20*/  ULEA.HI UR4, UR9, UR11, URZ, 0x7 ;  /* 0x0000000b09047291 */ /* 0x000fc4000f8f38ff */
[----:B------:R-:W-:Y:S02]  /*3e30*/  ULOP3.LUT UR5, UR5, 0x3fff, URZ, 0xc0, !UPT ;  /* 0x00003fff05057892 */ /* 0x000fe4000f8ec0ff */
[----:B------:R-:W-:Y:S02]  /*3e40*/  USHF.R.S32.HI UR45, URZ, 0x7, UR4 ;  /* 0x00000007ff2d7899 */ /* 0x000fe40008011404 */
[----:B------:R-:W-:Y:S02]  /*3e50*/  ULOP3.LUT UR37, UR5, 0x10000, URZ, 0xfc, !UPT ;  /* 0x0001000005257892 */ /* 0x000fe4000f8efcff */
[----:B------:R-:W-:Y:S02]  /*3e60*/  UISETP.LT.AND UP0, UPT, UR45, 0x1, UPT ;  /* 0x000000012d00788c */ /* 0x000fe4000bf01270 */
[----:B------:R-:W-:Y:S02]  /*3e70*/  ULOP3.LUT UR10, UR10, 0x3fff, URZ, 0xc0, !UPT ;  /* 0x00003fff0a0a7892 */ /* 0x000fe4000f8ec0ff */
[----:B------:R-:W-:-:S02]  /*3e80*/  ULOP3.LUT UR8, UR8, 0x3fff, URZ, 0xc0, !UPT ;  /* 0x00003fff08087892 */ /* 0x000fc4000f8ec0ff */
[----:B------:R-:W-:Y:S02]  /*3e90*/  ULOP3.LUT UR6, UR6, 0x3fff, URZ, 0xc0, !UPT ;  /* 0x00003fff06067892 */ /* 0x000fe4000f8ec0ff */
[----:B------:R-:W-:Y:S01]  /*3ea0*/  USEL UR46, UR45, 0x1, !UP0 ;  /* 0x000000012d2e7887 */ /* 0x000fe2000c000000 */
[----:B------:R-:W3:Y:S01]  /*3eb0*/  LDCU UR43, c[0x0][0x374] ;  /* 0x00006e80ff2b77ac */ /* 0x000ee20008000800 */
[----:B------:R-:W-:Y:S02]  /*3ec0*/  ULOP3.LUT UR34, UR10, 0x10000, URZ, 0xfc, !UPT ;  /* 0x000100000a227892 */ /* 0x000fe4000f8efcff */
[----:B------:R-:W-:Y:S01]  /*3ed0*/  ULOP3.LUT UR35, UR8, 0x10000, URZ, 0xfc, !UPT ;  /* 0x0001000008237892 */ /* 0x000fe2000f8efcff */
[----:B--2---:R-:W-:Y:S01]  /*3ee0*/  R2UR UR24, R0 ;  /* 0x00000000001872ca */ /* 0x004fe200000e0000 */
[----:B------:R-:W-:Y:S02]  /*3ef0*/  ULOP3.LUT UR36, UR6, 0x10000, URZ, 0xfc, !UPT ;  /* 0x0001000006247892 */ /* 0x000fe4000f8efcff */
[----:B------:R-:W-:-:S02]  /*3f00*/  UIADD3 UR46, UPT, UPT, -UR46, URZ, URZ ;  /* 0x000000ff2e2e7290 */ /* 0x000fc4000fffe1ff */
[----:B------:R-:W-:Y:S01]  /*3f10*/  UISETP.NE.AND UP4, UPT, UR39, 0x1, UPT ;  /* 0x000000012700788c */ /* 0x000fe2000bf85270 */
[----:B------:R-:W-:Y:S01]  /*3f20*/  UMOV UR42, URZ ;  /* 0x000000ff002a7c82 */ /* 0x000fe20008000000 */
[----:B------:R-:W-:-:S06]  /*3f30*/  UMOV UR20, URZ ;  /* 0x000000ff00147c82 */ /* 0x000fcc0008000000 */
[----:B------:R-:W-:Y:S02]  /*3f40*/  UIADD3 UR30, UPT, UPT, UR24, 0x80, URZ ;  /* 0x00000080181e7890 */ /* 0x000fe4000fffe0ff */
[----:B------:R-:W-:Y:S02]  /*3f50*/  UIADD3 UR32, UPT, UPT, UR24, -0x7fffff80, URZ ;  /* 0x8000008018207890 */ /* 0x000fe4000fffe0ff */
[----:B------:R-:W-:Y:S02]  /*3f60*/  USHF.R.U32.HI UR5, URZ, 0x11, UR30 ;  /* 0x00000011ff057899 */ /* 0x000fe4000801161e */
[----:B------:R-:W-:Y:S02]  /*3f70*/  USHF.R.U32.HI UR4, URZ, 0x11, UR32 ;  /* 0x00000011ff047899 */ /* 0x000fe40008011620 */
[----:B------:R-:W-:Y:S02]  /*3f80*/  ULOP3.LUT UR5, UR5, 0x6000, URZ, 0xc0, !UPT ;  /* 0x0000600005057892 */ /* 0x000fe4000f8ec0ff */
[----:B------:R-:W-:-:S02]  /*3f90*/  ULOP3.LUT UR4, UR4, 0x6000, URZ, 0xc0, !UPT ;  /* 0x0000600004047892 */ /* 0x000fc4000f8ec0ff */
[----:B------:R-:W-:Y:S02]  /*3fa0*/  UIADD3 UR49, UPT, UPT, UR24, 0x84, URZ ;  /* 0x0000008418317890 */ /* 0x000fe4000fffe0ff */
[----:B------:R-:W-:Y:S02]  /*3fb0*/  ULOP3.LUT UR48, UR5, 0x890, URZ, 0xfc, !UPT ;  /* 0x0000089005307892 */ /* 0x000fe4000f8efcff */
[----:B-1-3--:R-:W-:-:S12]  /*3fc0*/  ULOP3.LUT UR47, UR4, 0x890, URZ, 0xfc, !UPT ;  /* 0x00000890042f7892 */ /* 0x00afd8000f8efcff */
.L_x_85:
[C---:B------:R-:W-:Y:S02]  /*3fd0*/  LEA R2, R9.reuse, UR22, 0x3 ;  /* 0x0000001609027c11 */ /* 0x040fe4000f8e18ff */
[----:B------:R-:W-:Y:S02]  /*3fe0*/  SHF.L.U32 R0, R8, 0x1f, RZ ;  /* 0x0000001f08007819 */ /* 0x000fe400000006ff */
[----:B------:R-:W-:Y:S02]  /*3ff0*/  LEA R4, R9, UR22, 0x4 ;  /* 0x0000001609047c11 */ /* 0x000fe4000f8e20ff */
[----:B-1----:R-:W1:Y:S02]  /*4000*/  SYNCS.PHASECHK.TRANS64.TRYWAIT P0, [R2+URZ+0x140], R0 ;  /* 0x00014000020075a7 */ /* 0x002e6400080011ff */
[----:B-1-3--:R-:W-:Y:S05]  /*4010*/  @!P0 BRA `(.L_x_77) ;  /* 0x00000080006c8947 */ /* 0x00afea0003800000 */
.L_x_208:
[----:B------:R-:W2:Y:S01]  /*4020*/  LDS.128 R4, [R4+0x1b0] ;  /* 0x0001b00004047984 */ /* 0x000ea20000000c00 */
[----:B------:R-:W-:Y:S01]  /*4030*/  @!PT LDS RZ, [RZ] ;  /* 0x00000000fffff984 */ /* 0x000fe20000000800 */
[----:B------:R-:W-:Y:S01]  /*4040*/  @!PT LDS RZ, [RZ] ;  /* 0x00000000fffff984 */ /* 0x000fe20000000800 */
[----:B------:R-:W-:Y:S01]  /*4050*/  @!PT LDS RZ, [RZ] ;  /* 0x00000000fffff984 */ /* 0x000fe20000000800 */
[----:B------:R-:W-:Y:S01]  /*4060*/  @!PT LDS RZ, [RZ] ;  /* 0x00000000fffff984 */ /* 0x000fe20000000800 */
[----:B------:R3:W-:Y:S06]  /*4070*/  MEMBAR.ALL.CTA ;  /* 0x0000000000007992 */ /* 0x0007ec0000008000 */
[----:B---3--:R-:W3:Y:S01]  /*4080*/  FENCE.VIEW.ASYNC.S ;  /* 0x00000000000073c6 */ /* 0x008ee20000000000 */
[----:B--2---:R-:W-:-:S13]  /*4090*/  LOP3.LUT P0, RZ, R6, 0x1, RZ, 0xc0, !PT ;  /* 0x0000000106ff7812 */ /* 0x004fda000780c0ff */
[----:B---3--:R-:W-:Y:S01]  /*40a0*/  VOTEU.ANY UP3, P0 ;  /* 0x0000000000ff7886 */ /* 0x008fe20000060100 */
[----:B------:R-:W-:-:S13]  /*40b0*/  PLOP3.LUT P0, PT, PT, PT, UP3, 0x80, 0x8 ;  /* 0x000000000008781c */ /* 0x000fda0003f0f038 */
[----:B-1----:R-:W-:Y:S02]  /*40c0*/  @P0 MOV R0, R4 ;  /* 0x0000000400000202 */ /* 0x002fe40000000f00 */
[----:B------:R-:W-:Y:S02]  /*40d0*/  @P0 LOP3.LUT R4, R5, 0xffff, RZ, 0xc0, !PT ;  /* 0x0000ffff05040812 */ /* 0x000fe400078ec0ff */
[----:B------:R-:W-:Y:S01]  /*40e0*/  @P0 R2UR UR5, R0 ;  /* 0x00000000000502ca */ /* 0x000fe200000e0000 */
[----:B------:R-:W-:Y:S01]  /*40f0*/  VIADD R0, R2, 0x150 ;  /* 0x0000015002007836 */ /* 0x000fe20000000000 */
[----:B------:R-:W-:-:S04]  /*4100*/  @P0 R2UR UR4, R4 ;  /* 0x00000000040402ca */ /* 0x000fc800000e0000 */
[----:B------:R-:W-:-:S04]  /*4110*/  PRMT R0, RZ, 0x654, R0 ;  /* 0x00000654ff007816 */ /* 0x000fc80000000000 */
[----:B------:R1:W-:Y:S03]  /*4120*/  SYNCS.ARRIVE.TRANS64.RED.A1T0 RZ, [R0+URZ], RZ ;  /* 0x000000ff00ff79a7 */ /* 0x0003e600081004ff */
[----:B------:R-:W-:Y:S02]  /*4130*/  @UP3 UMOV UR41, UR5 ;  /* 0x0000000500293c82 */ /* 0x000fe40008000000 */
[----:B------:R-:W-:Y:S01]  /*4140*/  @UP3 UMOV UR38, UR4 ;  /* 0x0000000400263c82 */ /* 0x000fe20008000000 */
[----:B------:R-:W-:Y:S05]  /*4150*/  BRA.U !UP5, `(.L_x_78) ;  /* 0x000000010dd07547 */ /* 0x000fea000b800000 */
[----:B------:R-:W2:Y:S01]  /*4160*/  LDCU.128 UR12, c[0x0][0xf10] ;  /* 0x0001e200ff0c77ac */ /* 0x000ea20008000c00 */
[----:B------:R-:W3:Y:S01]  /*4170*/  LDCU UR23, c[0x0][0xf20] ;  /* 0x0001e400ff1777ac */ /* 0x000ee20008000800 */
[----:B------:R-:W4:Y:S01]  /*4180*/  LDCU UR21, c[0x0][0xf0c] ;  /* 0x0001e180ff1577ac */ /* 0x000f220008000800 */
[----:B------:R-:W1:Y:S01]  /*4190*/  LDCU.64 UR8, c[0x0][0xf28] ;  /* 0x0001e500ff0877ac */ /* 0x000e620008000a00 */
[----:B--2---:R-:W-:Y:S02]  /*41a0*/  UIMAD.WIDE.U32 UR6, UR43, UR15, URZ ;  /* 0x0000000f2b0672a5 */ /* 0x004fe4000f8e00ff */
[----:B------:R-:W-:Y:S02]  /*41b0*/  UIMAD.WIDE.U32 UR4, UR44, UR12, URZ ;  /* 0x0000000c2c0472a5 */ /* 0x000fe4000f8e00ff */
[----:B------:R-:W-:Y:S02]  /*41c0*/  UISETP.NE.AND UP0, UPT, UR14, 0x1, UPT ;  /* 0x000000010e00788c */ /* 0x000fe4000bf05270 */
[----:B------:R-:W-:Y:S01]  /*41d0*/  UIMAD.WIDE.U32 UR18, UR38, UR15, URZ ;  /* 0x0000000f261272a5 */ /* 0x000fe2000f8e00ff */
[----:B------:R-:W-:-:S02]  /*41e0*/  UMOV UR6, UR7 ;  /* 0x0000000700067c82 */ /* 0x000fc40008000000 */
[----:B------:R-:W-:Y:S01]  /*41f0*/  UMOV UR4, UR5 ;  /* 0x0000000500047c82 */ /* 0x000fe20008000000 */
[----:B---3--:R-:W-:Y:S02]  /*4200*/  USHF.R.U32.HI UR6, URZ, UR23, UR6 ;  /* 0x00000017ff067299 */ /* 0x008fe40008011606 */
[----:B----4-:R-:W-:Y:S02]  /*4210*/  UISETP.NE.AND UP1, UPT, UR21, 0x1, UPT ;  /* 0x000000011500788c */ /* 0x010fe4000bf25270 */
[----:B------:R-:W-:Y:S02]  /*4220*/  USHF.R.U32.HI UR4, URZ, UR13, UR4 ;  /* 0x0000000dff047299 */ /* 0x000fe40008011604 */
[----:B------:R-:W-:Y:S02]  /*4230*/  USEL UR5, UR43, UR6, !UP0 ;  /* 0x000000062b057287 */ /* 0x000fe4000c000000 */
[----:B------:R-:W-:Y:S02]  /*4240*/  USEL UR6, UR44, UR4, !UP1 ;  /* 0x000000042c067287 */ /* 0x000fe4000c800000 */
[----:B-1----:R-:W-:Y:S01]  /*4250*/  UIMAD.WIDE.U32 UR10, UR5, UR8, URZ ;  /* 0x00000008050a72a5 */ /* 0x002fe2000f8e00ff */
[----:B------:R-:W-:Y:S01]  /*4260*/  UMOV UR4, UR19 ;  /* 0x0000001300047c82 */ /* 0x000fe20008000000 */
[----:B------:R-:W-:-:S02]  /*4270*/  UIMAD.WIDE.U32 UR16, UR41, UR12, URZ ;  /* 0x0000000c291072a5 */ /* 0x000fc4000f8e00ff */
        /* <DEDUP_REMOVED lines=34> */
.L_x_78:
[----:B------:R-:W2:Y:S02]  /*44a0*/  LDCU UR4, c[0x0][0xf30] ;  /* 0x0001e600ff0477ac */ /* 0x000ea40008000800 */
[----:B--2---:R-:W-:-:S09]  /*44b0*/  UISETP.NE.AND UP0, UPT, UR4, 0x1, UPT ;  /* 0x000000010400788c */ /* 0x004fd2000bf05270 */
[----:B------:R-:W-:Y:S05]  /*44c0*/  BRA.U UP0, `(.L_x_79) ;  /* 0x00000001003c7547 */ /* 0x000fea000b800000 */
[----:B------:R-:W2:Y:S01]  /*44d0*/  LDCU.128 UR8, c[0x0][0xf10] ;  /* 0x0001e200ff0877ac */ /* 0x000ea20008000c00 */
[----:B------:R-:W3:Y:S01]  /*44e0*/  LDCU UR12, c[0x0][0xf0c] ;  /* 0x0001e180ff0c77ac */ /* 0x000ee20008000800 */
[----:B------:R-:W4:Y:S01]  /*44f0*/  LDCU UR13, c[0x0][0xf20] ;  /* 0x0001e400ff0d77ac */ /* 0x000f220008000800 */
[----:B--2---:R-:W-:Y:S02]  /*4500*/  UIMAD.WIDE.U32 UR6, UR41, UR8, URZ ;  /* 0x00000008290672a5 */ /* 0x004fe4000f8e00ff */
[----:B------:R-:W-:Y:S02]  /*4510*/  UIMAD.WIDE.U32 UR4, UR38, UR11, URZ ;  /* 0x0000000b260472a5 */ /* 0x000fe4000f8e00ff */
[----:B---3--:R-:W-:Y:S02]  /*4520*/  UISETP.NE.AND UP0, UPT, UR12, 0x1, UPT ;  /* 0x000000010c00788c */ /* 0x008fe4000bf05270 */
[----:B------:R-:W-:Y:S01]  /*4530*/  UISETP.NE.AND UP1, UPT, UR10, 0x1, UPT ;  /* 0x000000010a00788c */ /* 0x000fe2000bf25270 */
[----:B------:R-:W-:-:S02]  /*4540*/  UMOV UR6, UR7 ;  /* 0x0000000700067c82 */ /* 0x000fc40008000000 */
[----:B------:R-:W-:Y:S01]  /*4550*/  UMOV UR4, UR5 ;  /* 0x0000000500047c82 */ /* 0x000fe20008000000 */
[----:B------:R-:W-:Y:S02]  /*4560*/  USHF.R.U32.HI UR9, URZ, UR9, UR6 ;  /* 0x00000009ff097299 */ /* 0x000fe40008011606 */
[----:B----4-:R-:W-:Y:S02]  /*4570*/  USHF.R.U32.HI UR4, URZ, UR13, UR4 ;  /* 0x0000000dff047299 */ /* 0x010fe40008011604 */
[----:B------:R-:W-:Y:S02]  /*4580*/  USEL UR5, UR41, UR9, !UP0 ;  /* 0x0000000929057287 */ /* 0x000fe4000c000000 */
[----:B------:R-:W-:-:S04]  /*4590*/  USEL UR4, UR38, UR4, !UP1 ;  /* 0x0000000426047287 */ /* 0x000fc8000c800000 */
[----:B------:R-:W-:-:S04]  /*45a0*/  UIADD3 UR4, UPT, UPT, UR5, -UR4, URZ ;  /* 0x8000000405047290 */ /* 0x000fc8000fffe0ff */
[----:B------:R-:W-:-:S12]  /*45b0*/  UIMAD UR38, UR4, UR10, UR38 ;  /* 0x0000000a042672a4 */ /* 0x000fd8000f8e0226 */
.L_x_79:
[----:B------:R-:W2:Y:S01]  /*45c0*/  LDCU UR4, c[0x0][0x38c] ;  /* 0x00007180ff0477ac */ /* 0x000ea20008000800 */
[----:B------:R-:W-:Y:S02]  /*45d0*/  PLOP3.LUT P1, PT, PT, PT, PT, 0x80, 0x8 ;  /* 0x000000000008781c */ /* 0x000fe40003f2f070 */
[----:B------:R-:W-:Y:S01]  /*45e0*/  SHF.L.U32 R2, R10, 0x1f, RZ ;  /* 0x0000001f0a027819 */ /* 0x000fe200000006ff */
[----:B------:R-:W-:Y:S02]  /*45f0*/  ULEA UR40, UR42, UR22, 0x3 ;  /* 0x000000162a287291 */ /* 0x000fe4000f8e18ff */
[----:B------:R-:W-:Y:S02]  /*4600*/  ULEA UR23, UR42, UR24, 0x6 ;  /* 0x000000182a177291 */ /* 0x000fe4000f8e30ff */
[----:B--2---:R-:W-:-:S06]  /*4610*/  UISETP.GE.AND UP0, UPT, UR4, 0x1, UPT ;  /* 0x000000010400788c */ /* 0x004fcc000bf06270 */
[----:B------:R-:W-:-:S05]  /*4620*/  PLOP3.LUT P0, PT, PT, PT, UP0, 0x80, 0x8 ;  /* 0x000000000008781c */ /* 0x000fca0003f0f008 */
[----:B------:R-:W-:-:S08]  /*4630*/  @UP0 ULEA UR4, UR20, UR22, 0x3 ;  /* 0x0000001614040291 */ /* 0x000fd0000f8e18ff */
[----:B-1----:R-:W-:-:S04]  /*4640*/  @P0 SHF.L.U32 R0, R3, 0x1f, RZ ;  /* 0x0000001f03000819 */ /* 0x002fc800000006ff */
[----:B------:R1:W2:Y:S01]  /*4650*/  @P0 SYNCS.PHASECHK.TRANS64.TRYWAIT P1, [UR4], R0 ;  /* 0x00000000ff0005a7 */ /* 0x0002a20008021104 */
[----:B------:R-:W-:-:S04]  /*4660*/  ULEA.HI UR4, UR26, UR26, URZ, 0x1 ;  /* 0x0000001a1a047291 */ /* 0x000fc8000f8f08ff */
[----:B------:R-:W-:-:S04]  /*4670*/  ULOP3.LUT UR4, UR4, 0x7ffffffe, URZ, 0xc0, !UPT ;  /* 0x7ffffffe04047892 */ /* 0x000fc8000f8ec0ff */
[----:B------:R-:W-:-:S04]  /*4680*/  UIADD3 UR4, UPT, UPT, -UR4, UR26, URZ ;  /* 0x0000001a04047290 */ /* 0x000fc8000fffe1ff */
[----:B------:R-:W-:Y:S01]  /*4690*/  ULEA UR31, UR4, UR49, 0x1 ;  /* 0x00000031041f7291 */ /* 0x000fe2000f8e08ff */
[----:B------:R-:W3:Y:S02]  /*46a0*/  SYNCS.PHASECHK.TRANS64.TRYWAIT P0, [UR40+0x170], R2 ;  /* 0x00017002ff0075a7 */ /* 0x000ee40008001128 */
[----:B-123--:R-:W-:Y:S09]  /*46b0*/  @!P0 BRA `(.L_x_80) ;  /* 0x0000007800d88947 */ /* 0x00eff20003800000 */
.L_x_210:
[----:B------:R-:W-:Y:S01]  /*46c0*/  IADD3 R9, PT, PT, R9, 0x1, RZ ;  /* 0x0000000109097810 */ /* 0x000fe20007ffe0ff */
[----:B------:R-:W-:Y:S06]  /*46d0*/  BRA.U !UP0, `(.L_x_81) ;  /* 0x0000000108e07547 */ /* 0x000fec000b800000 */
[----:B------:R-:W-:Y:S02]  /*46e0*/  ULOP3.LUT UR33, UR31, 0x80000000, URZ, 0x3c, !UPT ;  /* 0x800000001f217892 */ /* 0x000fe4000f8e3cff */
[----:B------:R-:W-:Y:S02]  /*46f0*/  USHF.R.U32.HI UR5, URZ, 0x1a, UR31 ;  /* 0x0000001aff057899 */ /* 0x000fe4000801161f */
[----:B------:R-:W-:Y:S02]  /*4700*/  USHF.R.U32.HI UR4, URZ, 0x1a, UR33 ;  /* 0x0000001aff047899 */ /* 0x000fe40008011621 */
[----:B------:R-:W-:Y:S02]  /*4710*/  ULOP3.LUT UR5, UR5, 0x30, URZ, 0xc0, !UPT ;  /* 0x0000003005057892 */ /* 0x000fe4000f8ec0ff */
[----:B------:R-:W-:Y:S02]  /*4720*/  ULOP3.LUT UR4, UR4, 0x30, URZ, 0xc0, !UPT ;  /* 0x0000003004047892 */ /* 0x000fe4000f8ec0ff */
[----:B------:R-:W-:-:S02]  /*4730*/  ULOP3.LUT UR5, UR5, 0x480, URZ, 0xfc, !UPT ;  /* 0x0000048005057892 */ /* 0x000fc4000f8efcff */
[----:B------:R-:W-:Y:S01]  /*4740*/  ULOP3.LUT UR26, UR4, 0x480, URZ, 0xfc, !UPT ;  /* 0x00000480041a7892 */ /* 0x000fe2000f8efcff */
[----:B------:R-:W-:Y:S01]  /*4750*/  UMOV UR21, URZ ;  /* 0x000000ff00157c82 */ /* 0x000fe20008000000 */
[----:B------:R-:W-:Y:S02]  /*4760*/  UMOV UR19, UR46 ;  /* 0x0000002e00137c82 */ /* 0x000fe40008000000 */
[----:B------:R-:W-:Y:S01]  /*4770*/  UPRMT UR27, UR26, 0x5410, UR47 ;  /* 0x000054101a1b7896 */ /* 0x000fe2000800002f */
[----:B------:R-:W-:Y:S01]  /*4780*/  UMOV UR18, UR45 ;  /* 0x0000002d00127c82 */ /* 0x000fe20008000000 */
[----:B------:R-:W-:Y:S01]  /*4790*/  UMOV UR4, UR20 ;  /* 0x0000001400047c82 */ /* 0x000fe20008000000 */
[----:B------:R-:W-:Y:S01]  /*47a0*/  UPRMT UR29, UR5, 0x5410, UR48 ;  /* 0x00005410051d7896 */ /* 0x000fe20008000030 */
[----:B------:R-:W-:Y:S01]  /*47b0*/  UMOV UR28, URZ ;  /* 0x000000ff001c7c82 */ /* 0x000fe20008000000 */
[----:B------:R-:W-:-:S10]  /*47c0*/  UMOV UR26, URZ ;  /* 0x000000ff001a7c82 */ /* 0x000fd40008000000 */
.L_x_84:
[----:B------:R-:W-:Y:S02]  /*47d0*/  UIADD3 UR19, UPT, UPT, UR19, 0x1, URZ ;  /* 0x0000000113137890 */ /* 0x000fe4000fffe0ff */
[----:B--2---:R-:W-:Y:S02]  /*47e0*/  ULEA UR7, UR4, UR22, 0x3 ;  /* 0x0000001604077291 */ /* 0x004fe4000f8e18ff */
[----:B------:R-:W-:Y:S01]  /*47f0*/  UISETP.NE.AND UP2, UPT, UR19, URZ, UPT ;  /* 0x000000ff1300728c */ /* 0x000fe2000bf45270 */
[----:B---3--:R-:W-:Y:S10]  /*4800*/  @P1 BRA `(.L_x_82) ;  /* 0x00000000000c1947 */ /* 0x008ff40003800000 */
[----:B-1----:R-:W-:Y:S04]  /*4810*/  SHF.L.U32 R2, R3, 0x1f, RZ ;  /* 0x0000001f03027819 */ /* 0x002fe800000006ff */
[----:B------:R-:W1:Y:S02]  /*4820*/  SYNCS.PHASECHK.TRANS64.TRYWAIT P0, [UR7], R2 ;  /* 0x00000002ff0075a7 */ /* 0x000e640008001107 */
[----:B-1----:R-:W-:Y:S05]  /*4830*/  @!P0 BRA `(.L_x_83) ;  /* 0x0000007800908947 */ /* 0x002fea0003800000 */
.L_x_82:
[----:B------:R-:W-:Y:S01]  /*4840*/  UISETP.NE.AND UP0, UPT, UR18, 0x1, UPT ;  /* 0x000000011200788c */ /* 0x000fe2000bf05270 */
[----:B------:R-:W-:Y:S01]  /*4850*/  PLOP3.LUT P1, PT, PT, PT, PT, 0x80, 0x8 ;  /* 0x000000000008781c */ /* 0x000fe20003f2f070 */
[----:B------:R-:W-:Y:S02]  /*4860*/  UIADD3 UR5, UPT, UPT, UR4, 0x1, URZ ;  /* 0x0000000104057890 */ /* 0x000fe4000fffe0ff */
[----:B------:R-:W-:Y:S02]  /*4870*/  ULEA UR12, UR4, UR35, 0x8 ;  /* 0x00000023040c7291 */ /* 0x000fe4000f8e40ff */
[----:B------:R-:W-:Y:S01]  /*4880*/  UISETP.NE.AND UP1, UPT, UR5, 0x10, UPT ;  /* 0x000000100500788c */ /* 0x000fe2000bf25270 */
[----:B------:R-:W-:Y:S01]  /*4890*/  PLOP3.LUT P0, PT, PT, PT, UP0, 0x80, 0x8 ;  /* 0x000000000008781c */ /* 0x000fe20003f0f008 */
[----:B------:R-:W-:Y:S02]  /*48a0*/  ULEA UR10, UR4, UR34, 0x9 ;  /* 0x00000022040a7291 */ /* 0x000fe4000f8e48ff */
[----:B------:R-:W-:Y:S02]  /*48b0*/  USEL UR6, URZ, 0x1, UP1 ;  /* 0x00000001ff067887 */ /* 0x000fe40008800000 */
[----:B------:R-:W-:Y:S02]  /*48c0*/  USEL UR20, UR5, URZ, UP1 ;  /* 0x000000ff05147287 */ /* 0x000fe40008800000 */
[----:B------:R-:W-:Y:S02]  /*48d0*/  ULEA UR16, UR4, UR36, 0x5 ;  /* 0x0000002404107291 */ /* 0x000fe4000f8e28ff */
[----:B------:R-:W-:Y:S01]  /*48e0*/  @UP0 ULEA UR5, UR20, UR22, 0x3 ;  /* 0x0000001614050291 */ /* 0x000fe2000f8e18ff */
[----:B------:R-:W-:Y:S01]  /*48f0*/  LOP3.LUT R3, R3, UR6, RZ, 0x3c, !PT ;  /* 0x0000000603037c12 */ /* 0x000fe2000f8e3cff */
[----:B------:R-:W-:Y:S02]  /*4900*/  UISETP.NE.U32.AND UP0, UPT, UR21, URZ, UPT ;  /* 0x000000ff1500728c */ /* 0x000fe4000bf05070 */
[----:B------:R-:W-:Y:S01]  /*4910*/  ULEA UR14, UR4, UR37, 0x5 ;  /* 0x00000025040e7291 */ /* 0x000fe2000f8e28ff */
[----:B-1----:R-:W-:Y:S01]  /*4920*/  @P0 SHF.L.U32 R0, R3, 0x1f, RZ ;  /* 0x0000001f03000819 */ /* 0x002fe200000006ff */
[----:B------:R-:W-:Y:S02]  /*4930*/  UIADD3 UR8, UPT, UPT, UR12, 0x2, URZ ;  /* 0x000000020c087890 */ /* 0x000fe4000fffe0ff */
[----:B------:R-:W-:Y:S01]  /*4940*/  UIADD3 UR6, UPT, UPT, UR10, 0x2, URZ ;  /* 0x000000020a067890 */ /* 0x000fe2000fffe0ff */
[----:B------:R2:W3:Y:S01]  /*4950*/  @P0 SYNCS.PHASECHK.TRANS64.TRYWAIT P1, [UR5], R0 ;  /* 0x00000000ff0005a7 */ /* 0x0004e20008021105 */
[----:B------:R-:W-:Y:S02]  /*4960*/  UIADD3 UR5, UPT, UPT, UR7, 0x80, URZ ;  /* 0x0000008007057890 */ /* 0x000fe4000fffe0ff */
[----:B------:R-:W-:Y:S01]  /*4970*/  UIADD3 UR18, UPT, UPT, UR18, -0x1, URZ ;  /* 0xffffffff12127890 */ /* 0x000fe2000fffe0ff */
[----:B------:R-:W-:Y:S01]  /*4980*/  UMOV UR17, 0x4008 ;  /* 0x0000400800117882 */ /* 0x000fe20000000000 */
[----:B------:R-:W-:Y:S01]  /*4990*/  UMOV UR15, 0x4008 ;  /* 0x00004008000f7882 */ /* 0x000fe20000000000 */
[----:B------:R2:W-:Y:S01]  /*49a0*/  UTCCP.T.S.4x32dp128bit tmem[UR24+0x80], gdesc[UR16] ;  /* 0x00008010180079e7 */ /* 0x0005e20009100000 */
[----:B------:R2:W-:Y:S01]  /*49b0*/  UTCCP.T.S.4x32dp128bit tmem[UR24+0x84], gdesc[UR14] ;  /* 0x0000840e180079e7 */ /* 0x0005e20009100000 */
[----:B------:R-:W-:Y:S01]  /*49c0*/  UMOV UR13, 0x80004020 ;  /* 0x80004020000d7882 */ /* 0x000fe20000000000 */
[----:B------:R-:W-:Y:S01]  /*49d0*/  UMOV UR11, 0x80004020 ;  /* 0x80004020000b7882 */ /* 0x000fe20000000000 */
[----:B------:R-:W-:Y:S01]  /*49e0*/  UMOV UR9, 0x80004020 ;  /* 0x8000402000097882 */ /* 0x000fe20000000000 */
[----:B------:R2:W-:Y:S01]  /*49f0*/  UTCOMMA gdesc[UR10], gdesc[UR12], tmem[UR23], tmem[UR28], idesc[UR29], tmem[UR30], UP0 ;  /* 0xc01e1c0c0a0075ea */ /* 0x0005e20008000017 */
[----:B------:R-:W-:Y:S01]  /*4a00*/  UMOV UR7, 0x80004020 ;  /* 0x8000402000077882 */ /* 0x000fe20000000000 */
[----:B------:R-:W-:Y:S01]  /*4a10*/  UMOV UR21, 0x1 ;  /* 0x0000000100157882 */ /* 0x000fe20000000000 */
[----:B------:R2:W-:Y:S01]  /*4a20*/  UTCOMMA gdesc[UR6], gdesc[UR8], tmem[UR23], tmem[UR26], idesc[UR27], tmem[UR32], UPT ;  /* 0xc0201a08060075ea */ /* 0x0005e2000b800017 */
[----:B------:R2:W-:Y:S01]  /*4a30*/  UTCBAR.MULTICAST [UR5], URZ, UR25 ;  /* 0x000000ff050073e9 */ /* 0x0005e20008000819 */
[----:B------:R-:W-:Y:S01]  /*4a40*/  UMOV UR4, UR20 ;  /* 0x0000001400047c82 */ /* 0x000fe20008000000 */
[----:B------:R-:W-:Y:S05]  /*4a50*/  BRA.U UP2, `(.L_x_84) ;  /* 0xfffffffd025c7547 */ /* 0x000fea000b83ffff */
.L_x_81:
[----:B--2---:R-:W-:Y:S01]  /*4a60*/  UIADD3 UR5, UPT, UPT, UR40, 0x160, URZ ;  /* 0x0000016028057890 */ /* 0x004fe2000fffe0ff */
[----:B------:R-:W-:Y:S01]  /*4a70*/  R2UR UR6, R91 ;  /* 0x000000005b0672ca */ /* 0x000fe200000e0000 */
[----:B------:R-:W-:Y:S01]  /*4a80*/  UIADD3 UR4, UPT, UPT, UR42, 0x1, URZ ;  /* 0x000000012a047890 */ /* 0x000fe2000fffe0ff */
[----:B------:R-:W-:-:S03]  /*4a90*/  ISETP.NE.AND P0, PT, R9, 0x2, PT ;  /* 0x000000020900780c */ /* 0x000fc60003f05270 */
[----:B------:R-:W-:Y:S01]  /*4aa0*/  UISETP.NE.AND UP0, UPT, UR4, 0x2, UPT ;  /* 0x000000020400788c */ /* 0x000fe2000bf05270 */
[----:B-1----:R-:W-:Y:S02]  /*4ab0*/  SEL R0, RZ, 0x1, P0 ;  /* 0x00000001ff007807 */ /* 0x002fe40000000000 */
[----:B------:R1:W-:Y:S01]  /*4ac0*/  UTCBAR [UR5], URZ ;  /* 0x000000ff050073e9 */ /* 0x0003e200080000ff */
[----:B------:R-:W-:Y:S01]  /*4ad0*/  SEL R9, R9, RZ, P0 ;  /* 0x000000ff09097207 */ /* 0x000fe20000000000 */
[----:B------:R-:W-:Y:S01]  /*4ae0*/  USEL UR42, UR4, URZ, UP0 ;  /* 0x000000ff042a7287 */ /* 0x000fe20008000000 */
[----:B------:R-:W-:Y:S02]  /*4af0*/  LOP3.LUT R8, R8, R0, RZ, 0x3c, !PT ;  /* 0x0000000008087212 */ /* 0x000fe400078e3cff */
[----:B------:R-:W-:Y:S02]  /*4b00*/  UIADD3 UR26, UPT, UPT, UR38, UR6, URZ ;  /* 0x00000006261a7290 */ /* 0x000fe4000fffe0ff */
[----:B------:R-:W-:-:S06]  /*4b10*/  USEL UR6, URZ, 0x1, UP0 ;  /* 0x00000001ff067887 */ /* 0x000fcc0008000000 */
[----:B------:R-:W-:Y:S01]  /*4b20*/  LOP3.LUT R10, R10, UR6, RZ, 0x3c, !PT ;  /* 0x000000060a0a7c12 */ /* 0x000fe2000f8e3cff */
[----:B------:R-:W-:Y:S06]  /*4b30*/  BRA.U UP3, `(.L_x_85) ;  /* 0xfffffff503247547 */ /* 0x000fec000b83ffff */
[----:B------:R-:W2:Y:S01]  /*4b40*/  S2UR UR7, SR_CgaCtaId ;  /* 0x00000000000779c3 */ /* 0x000ea20000008800 */
[----:B------:R-:W-:Y:S01]  /*4b50*/  ELECT P0, URZ, PT ;  /* 0x0000000000ff782f */ /* 0x000fe20003800000 */
[----:B------:R-:W-:Y:S01]  /*4b60*/  IMAD.MOV.U32 R0, RZ, RZ, 0x1 ;  /* 0x00000001ff007424 */ /* 0x000fe200078e00ff */
[----:B------:R-:W-:Y:S01]  /*4b70*/  UIADD3 UR22, UPT, UPT, UR22, 0x170, URZ ;  /* 0x0000017016167890 */ /* 0x000fe2000fffe0ff */
[----:B------:R-:W-:Y:S01]  /*4b80*/  SHF.L.U32 R2, R10, 0x1f, RZ ;  /* 0x0000001f0a027819 */ /* 0x000fe200000006ff */
[----:B------:R-:W-:-:S03]  /*4b90*/  UMOV UR4, 0x40 ;  /* 0x0000004000047882 */ /* 0x000fc60000000000 */
[----:B------:R-:W-:Y:S01]  /*4ba0*/  UVIRTCOUNT.DEALLOC.SMPOOL 0x80 ;  /* 0x000000800000784c */ /* 0x000fe20000000000 */
[----:B--2---:R-:W-:Y:S02]  /*4bb0*/  ULEA UR7, UR7, UR4, 0x18 ;  /* 0x0000000407077291 */ /* 0x004fe4000f8ec0ff */
[----:B------:R-:W-:-:S07]  /*4bc0*/  ULEA UR4, UR42, UR22, 0x3 ;  /* 0x000000162a047291 */ /* 0x000fce000f8e18ff */
[----:B------:R2:W-:Y:S02]  /*4bd0*/  @P0 STS.U8 [UR7+0x1c], R0 ;  /* 0x00001c00ff000988 */ /* 0x0005e40008000007 */
[----:B------:R-:W4:Y:S02]  /*4be0*/  SYNCS.PHASECHK.TRANS64.TRYWAIT P0, [UR4], R2 ;  /* 0x00000002ff0075a7 */ /* 0x000f240008001104 */
[----:B--2-4-:R-:W-:Y:S05]  /*4bf0*/  @!P0 BRA `(.L_x_86) ;  /* 0x0000007400b88947 */ /* 0x014fea0003800000 */
.L_x_213:
[----:B------:R-:W-:-:S04]  /*4c00*/  UIADD3 UR4, UPT, UPT, UR42, 0x1, URZ ;  /* 0x000000012a047890 */ /* 0x000fc8000fffe0ff */
[----:B------:R-:W-:-:S04]  /*4c10*/  UISETP.NE.AND UP0, UPT, UR4, 0x2, UPT ;  /* 0x000000020400788c */ /* 0x000fc8000bf05270 */
[----:B-1----:R-:W-:Y:S02]  /*4c20*/  USEL UR5, URZ, 0x1, UP0 ;  /* 0x00000001ff057887 */ /* 0x002fe40008000000 */
[----:B------:R-:W-:-:S04]  /*4c30*/  USEL UR4, UR4, URZ, UP0 ;  /* 0x000000ff04047287 */ /* 0x000fc80008000000 */
[----:B------:R-:W-:Y:S01]  /*4c40*/  ULEA UR4, UR4, UR22, 0x3 ;  /* 0x0000001604047291 */ /* 0x000fe2000f8e18ff */
[----:B--2---:R-:W-:-:S04]  /*4c50*/  LOP3.LUT R2, R10, UR5, RZ, 0x3c, !PT ;  /* 0x000000050a027c12 */ /* 0x004fc8000f8e3cff */
[----:B------:R-:W-:-:S04]  /*4c60*/  SHF.L.U32 R2, R2, 0x1f, RZ ;  /* 0x0000001f02027819 */ /* 0x000fc800000006ff */
[----:B------:R-:W1:Y:S02]  /*4c70*/  SYNCS.PHASECHK.TRANS64.TRYWAIT P0, [UR4], R2 ;  /* 0x00000002ff0075a7 */ /* 0x000e640008001104 */
[----:B-1----:R-:W-:Y:S05]  /*4c80*/  @!P0 BRA `(.L_x_87) ;  /* 0x0000007400ac8947 */ /* 0x002fea0003800000 */
.L_x_215:
[----:B------:R-:W-:Y:S01]  /*4c90*/  NOP ;  /* 0x0000000000007918 */ /* 0x000fe20000000000 */
[----:B-1----:R-:W1:Y:S01]  /*4ca0*/  LDS R0, [UR7+0x14] ;  /* 0x00001407ff007984 */ /* 0x002e620008000800 */
[----:B------:R-:W-:Y:S01]  /*4cb0*/  ULOP3.LUT UR4, UR24, 0xffff, URZ, 0xc0, !UPT ;  /* 0x0000ffff18047892 */ /* 0x000fe2000f8ec0ff */
[----:B------:R-:W-:Y:S01]  /*4cc0*/  UMOV UR5, 0xffff ;  /* 0x0000ffff00057882 */ /* 0x000fe20000000000 */
[----:B------:R-:W-:Y:S02]  /*4cd0*/  UMOV UR6, 0x1 ;  /* 0x0000000100067882 */ /* 0x000fe40000000000 */
[----:B------:R-:W-:-:S04]  /*4ce0*/  USHF.R.U32.HI UR4, URZ, 0x5, UR4 ;  /* 0x00000005ff047899 */ /* 0x000fc80008011604 */
[----:B------:R-:W-:Y:S02]  /*4cf0*/  USHF.L.U32 UR5, UR5, UR4, URZ ;  /* 0x0000000405057299 */ /* 0x000fe400080006ff */
[----:B------:R-:W-:-:S04]  /*4d00*/  USHF.L.U32 UR4, UR6, UR4, URZ ;  /* 0x0000000406047299 */ /* 0x000fc800080006ff */
[----:B-1----:R-:W-:-:S04]  /*4d10*/  LOP3.LUT R0, R0, UR5, RZ, 0xc0, !PT ;  /* 0x0000000500007c12 */ /* 0x002fc8000f8ec0ff */
[----:B------:R-:W-:-:S13]  /*4d20*/  ISETP.NE.AND P0, PT, R0, UR5, PT ;  /* 0x0000000500007c0c */ /* 0x000fda000bf05270 */
[----:B------:R-:W-:Y:S05]  /*4d30*/  @P0 BRA `(.L_x_88) ;  /* 0x0000000000580947 */ /* 0x000fea0003800000 */
[----:B------:R-:W1:Y:S02]  /*4d40*/  LDS R0, [UR7+0x18] ;  /* 0x00001807ff007984 */ /* 0x000e640008000800 */
[----:B-1----:R-:W-:-:S04]  /*4d50*/  LOP3.LUT R0, R0, UR4, RZ, 0xc0, !PT ;  /* 0x0000000400007c12 */ /* 0x002fc8000f8ec0ff */
[----:B------:R-:W-:-:S13]  /*4d60*/  ISETP.NE.AND P0, PT, R0, UR4, PT ;  /* 0x0000000400007c0c */ /* 0x000fda000bf05270 */
[----:B------:R-:W-:Y:S05]  /*4d70*/  @P0 BRA `(.L_x_89) ;  /* 0x00000000003c0947 */ /* 0x000fea0003800000 */
[----:B------:R-:W1:Y:S01]  /*4d80*/  S2R R2, SR_LANEID ;  /* 0x0000000000027919 */ /* 0x000e620000000000 */
[----:B------:R-:W-:-:S06]  /*4d90*/  ULOP3.LUT UR5, URZ, UR5, URZ, 0x33, !UPT ;  /* 0x00000005ff057292 */ /* 0x000fcc000f8e33ff */
[----:B------:R-:W-:-:S04]  /*4da0*/  IMAD.U32 R0, RZ, RZ, UR5 ;  /* 0x00000005ff007e24 */ /* 0x000fc8000f8e00ff */
[----:B------:R2:W4:Y:S02]  /*4db0*/  REDUX UR8, R0 ;  /* 0x00000000000873c4 */ /* 0x0005240000000000 */
[----:B------:R1:W-:Y:S01]  /*4dc0*/  UTCATOMSWS.AND URZ, UR5 ;  /* 0x0000000500ff79e3 */ /* 0x0003e20008000000 */
[----:B--2---:R-:W-:Y:S01]  /*4dd0*/  LOP3.LUT R0, RZ, UR4, RZ, 0x33, !PT ;  /* 0x00000004ff007c12 */ /* 0x004fe2000f8e33ff */
[----:B------:R-:W-:Y:S02]  /*4de0*/  VOTEU.ANY UR4, UPT, PT ;  /* 0x0000000000047886 */ /* 0x000fe400038e0100 */
[----:B------:R-:W-:Y:S02]  /*4df0*/  UFLO.U32 UR4, UR4 ;  /* 0x00000004000472bd */ /* 0x000fe400080e0000 */
[----:B------:R-:W2:Y:S04]  /*4e00*/  REDUX UR6, R0 ;  /* 0x00000000000673c4 */ /* 0x000ea80000000000 */
[----:B-1----:R-:W-:-:S02]  /*4e10*/  ISETP.EQ.U32.AND P0, PT, R2, UR4, PT ;  /* 0x0000000402007c0c */ /* 0x002fc4000bf02070 */
[----:B----4-:R-:W-:-:S11]  /*4e20*/  MOV R2, UR8 ;  /* 0x0000000800027c02 */ /* 0x010fd60008000f00 */
[----:B------:R1:W-:Y:S01]  /*4e30*/  @P0 ATOMS.AND RZ, [UR7+0x14], R2 ;  /* 0x00001402ffff098c */ /* 0x0003e2000a800007 */
[----:B--2---:R-:W-:-:S05]  /*4e40*/  IMAD.U32 R0, RZ, RZ, UR6 ;  /* 0x00000006ff007e24 */ /* 0x004fca000f8e00ff */
[----:B------:R1:W-:Y:S01]  /*4e50*/  @P0 ATOMS.AND RZ, [UR7+0x18], R0 ;  /* 0x00001800ffff098c */ /* 0x0003e2000a800007 */
[----:B------:R-:W-:Y:S05]  /*4e60*/  BRA `(.L_x_90) ;  /* 0x0000000000147947 */ /* 0x000fea0003800000 */
.L_x_89:
[----:B------:R-:W-:Y:S02]  /*4e70*/  MOV R2, 0x4e90 ;  /* 0x00004e9000027802 */ /* 0x000fe40000000f00 */
[----:B---3-5:R-:W-:Y:S05]  /*4e80*/  CALL.REL.NOINC `($__internal_0_$__cuda_sm10x_tcgen05_guardrail_trap_col_being_dealloced_not_returned_by_alloc) ;  /* 0x0000007800787944 */ /* 0x028fea0003c00000 */
[----:B------:R-:W-:Y:S05]  /*4e90*/  BRA `(.L_x_90) ;  /* 0x0000000000087947 */ /* 0x000fea0003800000 */
.L_x_88:
[----:B------:R-:W-:Y:S02]  /*4ea0*/  MOV R2, 0x4ec0 ;  /* 0x00004ec000027802 */ /* 0x000fe40000000f00 */
[----:B---3-5:R-:W-:Y:S05]  /*4eb0*/  CALL.REL.NOINC `($__internal_2_$__cuda_sm10x_tcgen05_guardrail_trap_unallocated_columns_being_dealloced) ;  /* 0x0000007800847944 */ /* 0x028fea0003c00000 */
.L_x_90:
[----:B------:R-:W-:Y:S01]  /*4ec0*/  NOP ;  /* 0x0000000000007918 */ /* 0x000fe20000000000 */
[----:B------:R-:W-:Y:S05]  /*4ed0*/  EXIT ;  /* 0x000000000000794d */ /* 0x000fea0003800000 */
.L_x_72:
[----:B------:R-:W-:-:S09]  /*4ee0*/  UISETP.NE.OR UP0, UPT, UR14, 0x3, !UP3 ;  /* 0x000000030e00788c */ /* 0x000fd2000df05670 */
[----:B------:R-:W-:Y:S05]  /*4ef0*/  BRA.U UP0, `(.L_x_91) ;  /* 0x00000015009c7547 */ /* 0x000fea000b800000 */
[----:B------:R-:W2:Y:S01]  /*4f00*/  LDCU.64 UR4, c[0x0][0xc88] ;  /* 0x00019100ff0477ac */ /* 0x000ea20008000a00 */
[----:B------:R-:W3:Y:S01]  /*4f10*/  LDC.64 R12, c[0x0][0x348] ;  /* 0x0000d200ff0c7b82 */ /* 0x000ee20000000a00 */
[----:B------:R-:W-:Y:S02]  /*4f20*/  HFMA2 R9, -RZ, RZ, 0, 0 ;  /* 0x00000000ff097431 */ /* 0x000fe400000001ff */
[----:B------:R-:W-:Y:S01]  /*4f30*/  IMAD.MOV.U32 R11, RZ, RZ, 0x1 ;  /* 0x00000001ff0b7424 */ /* 0x000fe200078e00ff */
[----:B------:R-:W4:Y:S01]  /*4f40*/  LDCU UR35, c[0x0][0x370] ;  /* 0x00006e00ff2377ac */ /* 0x000f220008000800 */
[----:B------:R-:W-:Y:S01]  /*4f50*/  IMAD.MOV.U32 R10, RZ, RZ, RZ ;  /* 0x000000ffff0a7224 */ /* 0x000fe200078e00ff */
[----:B------:R-:W-:Y:S01]  /*4f60*/  MOV R3, 0x1000 ;  /* 0x0000100000037802 */ /* 0x000fe20000000f00 */
[----:B------:R-:W4:Y:S01]  /*4f70*/  LDCU.128 UR40, c[0x0][0xf10] ;  /* 0x0001e200ff2877ac */ /* 0x000f220008000c00 */
[----:B------:R-:W1:Y:S01]  /*4f80*/  LDCU UR34, c[0x0][0x374] ;  /* 0x00006e80ff2277ac */ /* 0x000e620008000800 */
[----:B------:R-:W1:Y:S01]  /*4f90*/  LDCU.64 UR32, c[0x0][0xc90] ;  /* 0x00019200ff2077ac */ /* 0x000e620008000a00 */
[----:B--2---:R-:W-:Y:S01]  /*4fa0*/  UISETP.NE.U32.AND UP0, UPT, UR4, URZ, UPT ;  /* 0x000000ff0400728c */ /* 0x004fe2000bf05070 */
[----:B------:R-:W2:Y:S01]  /*4fb0*/  LDCU UR15, c[0x0][0xf0c] ;  /* 0x0001e180ff0f77ac */ /* 0x000ea20008000800 */
[----:B------:R-:W2:Y:S01]  /*4fc0*/  LDCU UR45, c[0x0][0xf20] ;  /* 0x0001e400ff2d77ac */ /* 0x000ea20008000800 */
[----:B------:R-:W2:Y:S01]  /*4fd0*/  LDCU UR4, c[0x0][0xf30] ;  /* 0x0001e600ff0477ac */ /* 0x000ea20008000800 */
[----:B----4-:R-:W-:-:S02]  /*4fe0*/  UIMAD.WIDE.U32 UR6, UR35, UR40, URZ ;  /* 0x00000028230672a5 */ /* 0x010fc4000f8e00ff */
[----:B-1----:R-:W-:Y:S02]  /*4ff0*/  UIMAD.WIDE.U32 UR8, UR34, UR43, URZ ;  /* 0x0000002b220872a5 */ /* 0x002fe4000f8e00ff */
[----:B------:R-:W-:Y:S02]  /*5000*/  UISETP.NE.AND.EX UP6, UPT, UR5, URZ, UPT, UP0 ;  /* 0x000000ff0500728c */ /* 0x000fe4000bfc5300 */
[----:B------:R-:W-:Y:S02]  /*5010*/  UISETP.NE.AND UP0, UPT, UR39, 0x1, UPT ;  /* 0x000000012700788c */ /* 0x000fe4000bf05270 */
[----:B------:R-:W-:Y:S01]  /*5020*/  UISETP.NE.U32.AND UP0, UPT, UR32, URZ, UPT ;  /* 0x000000ff2000728c */ /* 0x000fe2000bf05070 */
[----:B------:R-:W-:Y:S01]  /*5030*/  UMOV UR21, 0x400 ;  /* 0x0000040000157882 */ /* 0x000fe20000000000 */
[----:B------:R-:W-:Y:S01]  /*5040*/  UMOV UR6, UR7 ;  /* 0x0000000700067c82 */ /* 0x000fe20008000000 */
[----:B------:R-:W-:Y:S01]  /*5050*/  UMOV UR5, UR9 ;  /* 0x0000000900057c82 */ /* 0x000fe20008000000 */
[----:B------:R-:W-:-:S02]  /*5060*/  USEL UR38, URZ, 0x1, UP4 ;  /* 0x00000001ff267887 */ /* 0x000fc4000a000000 */
[----:B------:R-:W-:Y:S02]  /*5070*/  UISETP.GE.AND UP2, UPT, UR39, 0x1, UPT ;  /* 0x000000012700788c */ /* 0x000fe4000bf46270 */
[----:B------:R-:W-:Y:S01]  /*5080*/  UISETP.NE.AND.EX UP5, UPT, UR33, URZ, UPT, UP0 ;  /* 0x000000ff2100728c */ /* 0x000fe2000bfa5300 */
[----:B------:R-:W-:Y:S01]  /*5090*/  UMOV UR25, URZ ;  /* 0x000000ff00197c82 */ /* 0x000fe20008000000 */
[----:B------:R-:W-:Y:S01]  /*50a0*/  UPLOP3.LUT UP3, UPT, UPT, UPT, UPT, 0x40, 0x4 ;  /* 0x000000000004789c */ /* 0x000fe20003f6e870 */
[----:B------:R-:W1:Y:S01]  /*50b0*/  LDCU.64 UR22, c[0x0][0xf28] ;  /* 0x0001e500ff1677ac */ /* 0x000e620008000a00 */
[----:B------:R-:W-:Y:S02]  /*50c0*/  ULEA UR21, UR49, UR21, 0x18 ;  /* 0x0000001531157291 */ /* 0x000fe4000f8ec0ff */
[----:B--2---:R-:W-:Y:S02]  /*50d0*/  UISETP.NE.AND UP2, UPT, UR15, 0x1, UPT ;  /* 0x000000010f00788c */ /* 0x004fe4000bf45270 */
[----:B------:R-:W-:-:S02]  /*50e0*/  USHF.R.U32.HI UR37, URZ, UR41, UR6 ;  /* 0x00000029ff257299 */ /* 0x000fc40008011606 */
[----:B------:R-:W-:Y:S02]  /*50f0*/  USHF.R.U32.HI UR36, URZ, UR45, UR5 ;  /* 0x0000002dff247299 */ /* 0x000fe40008011605 */
[----:B------:R-:W-:Y:S02]  /*5100*/  UISETP.NE.AND UP0, UPT, UR42, 0x1, UPT ;  /* 0x000000012a00788c */ /* 0x000fe4000bf05270 */
[----:B---3--:R-:W-:-:S11]  /*5110*/  UISETP.NE.AND UP4, UPT, UR4, 0x1, UPT ;  /* 0x000000010400788c */ /* 0x008fd6000bf85270 */
.L_x_102:
[C---:B------:R-:W-:Y:S02]  /*5120*/  LEA R8, R10.reuse, UR21, 0x3 ;  /* 0x000000150a087c11 */ /* 0x040fe4000f8e18ff */
[----:B------:R-:W-:Y:S02]  /*5130*/  SHF.L.U32 R0, R9, 0x1f, RZ ;  /* 0x0000001f09007819 */ /* 0x000fe400000006ff */
[----:B------:R-:W-:Y:S02]  /*5140*/  LEA R4, R10, UR21, 0x4 ;  /* 0x000000150a047c11 */ /* 0x000fe4000f8e20ff */
[----:B------:R-:W2:Y:S02]  /*5150*/  SYNCS.PHASECHK.TRANS64.TRYWAIT P0, [R8+URZ+0x140], R0 ;  /* 0x00014000080075a7 */ /* 0x000ea400080011ff */
[----:B--23--:R-:W-:Y:S05]  /*5160*/  @!P0 BRA `(.L_x_92) ;  /* 0x00000070008c8947 */ /* 0x00cfea0003800000 */
.L_x_216:
[----:B------:R-:W3:Y:S01]  /*5170*/  LDS.128 R4, [R4+0x1b0] ;  /* 0x0001b00004047984 */ /* 0x000ee20000000c00 */
[----:B------:R-:W-:Y:S01]  /*5180*/  UISETP.GE.AND UP0, UPT, UR39, 0x1, UPT ;  /* 0x000000012700788c */ /* 0x000fe2000bf06270 */
[----:B------:R-:W-:Y:S01]  /*5190*/  @!PT LDS RZ, [RZ] ;  /* 0x00000000fffff984 */ /* 0x000fe20000000800 */
[----:B------:R-:W-:Y:S01]  /*51a0*/  @!PT LDS RZ, [RZ] ;  /* 0x00000000fffff984 */ /* 0x000fe20000000800 */
[----:B------:R-:W-:Y:S01]  /*51b0*/  @!PT LDS RZ, [RZ] ;  /* 0x00000000fffff984 */ /* 0x000fe20000000800 */
[----:B------:R-:W-:Y:S01]  /*51c0*/  @!PT LDS RZ, [RZ] ;  /* 0x00000000fffff984 */ /* 0x000fe20000000800 */
[----:B------:R4:W-:Y:S06]  /*51d0*/  MEMBAR.ALL.CTA ;  /* 0x0000000000007992 */ /* 0x0009ec0000008000 */
[----:B----4-:R-:W4:Y:S01]  /*51e0*/  FENCE.VIEW.ASYNC.S ;  /* 0x00000000000073c6 */ /* 0x010f220000000000 */
[----:B---3--:R-:W-:Y:S11]  /*51f0*/  LOP3.LUT P0, RZ, R6, 0x1, RZ, 0xc0, !PT ;  /* 0x0000000106ff7812 */ /* 0x008ff6000780c0ff */
[----:B------:R-:W-:Y:S02]  /*5200*/  @!UPT UIADD3 URZ, UPT, UPT, URZ, URZ, URZ ;  /* 0x000000fffffff290 */ /* 0x000fe4000fffe0ff */
[----:B----4-:R-:W-:Y:S01]  /*5210*/  VOTEU.ANY UP2, P0 ;  /* 0x0000000000ff7886 */ /* 0x010fe20000040100 */
[----:B------:R-:W-:Y:S11]  /*5220*/  PLOP3.LUT P0, PT, PT, PT, UP2, 0x80, 0x8 ;  /* 0x000000000008781c */ /* 0x000ff60003f0f028 */
[----:B------:R-:W-:Y:S02]  /*5230*/  @!UPT UIADD3 URZ, UPT, UPT, URZ, URZ, URZ ;  /* 0x000000fffffff290 */ /* 0x000fe4000fffe0ff */
[----:B--2---:R-:W-:Y:S02]  /*5240*/  @P0 SHF.R.U32.HI R0, RZ, 0x10, R5 ;  /* 0x00000010ff000819 */ /* 0x004fe40000011605 */
[----:B------:R-:W-:Y:S02]  /*5250*/  @P0 MOV R2, R4 ;  /* 0x0000000400020202 */ /* 0x000fe40000000f00 */
[----:B------:R-:W-:Y:S01]  /*5260*/  @P0 R2UR UR4, R0 ;  /* 0x00000000000402ca */ /* 0x000fe200000e0000 */
[----:B------:R-:W-:Y:S01]  /*5270*/  VIADD R0, R8, 0x150 ;  /* 0x0000015008007836 */ /* 0x000fe20000000000 */
[----:B------:R-:W-:Y:S02]  /*5280*/  @P0 LOP3.LUT R4, R5, 0xffff, RZ, 0xc0, !PT ;  /* 0x0000ffff05040812 */ /* 0x000fe400078ec0ff */
[----:B------:R-:W-:Y:S02]  /*5290*/  @P0 R2UR UR6, R2 ;  /* 0x00000000020602ca */ /* 0x000fe400000e0000 */
[----:B------:R-:W-:Y:S02]  /*52a0*/  PRMT R0, RZ, 0x654, R0 ;  /* 0x00000654ff007816 */ /* 0x000fe40000000000 */
[----:B------:R-:W-:Y:S02]  /*52b0*/  @P0 R2UR UR5, R4 ;  /* 0x00000000040502ca */ /* 0x000fe400000e0000 */
[----:B------:R2:W-:Y:S03]  /*52c0*/  SYNCS.ARRIVE.TRANS64.RED.A1T0 RZ, [R0+URZ], RZ ;  /* 0x000000ff00ff79a7 */ /* 0x0005e600081004ff */
[----:B------:R-:W-:Y:S04]  /*52d0*/  @UP2 UMOV UR29, UR4 ;  /* 0x00000004001d2c82 */ /* 0x000fe80008000000 */
[----:B------:R-:W-:Y:S04]  /*52e0*/  @UP2 UMOV UR14, UR6 ;  /* 0x00000006000e2c82 */ /* 0x000fe80008000000 */
[----:B------:R-:W-:Y:S01]  /*52f0*/  @UP2 UMOV UR13, UR5 ;  /* 0x00000005000d2c82 */ /* 0x000fe20008000000 */
[----:B------:R-:W-:Y:S05]  /*5300*/  BRA.U !UP0, `(.L_x_93) ;  /* 0x0000000108c07547 */ /* 0x000fea000b800000 */
[----:B------:R-:W-:Y:S02]  /*5310*/  UIMAD.WIDE.U32 UR8, UR13, UR43, URZ ;  /* 0x0000002b0d0872a5 */ /* 0x000fe4000f8e00ff */
[----:B------:R-:W-:Y:S02]  /*5320*/  UP2UR UR12, UPR, URZ, 0x4 ;  /* 0x00000004ff0c7883 */ /* 0x000fe40008000000 */
[----:B------:R-:W-:Y:S02]  /*5330*/  UISETP.NE.AND UP2, UPT, UR42, 0x1, UPT ;  /* 0x000000012a00788c */ /* 0x000fe4000bf45270 */
[----:B------:R-:W-:Y:S02]  /*5340*/  UIMAD.WIDE.U32 UR10, UR14, UR40, URZ ;  /* 0x000000280e0a72a5 */ /* 0x000fe4000f8e00ff */
[----:B------:R-:W-:Y:S02]  /*5350*/  USEL UR4, UR34, UR36, !UP2 ;  /* 0x0000002422047287 */ /* 0x000fe4000d000000 */
[----:B------:R-:W-:Y:S02]  /*5360*/  UISETP.NE.AND UP0, UPT, UR15, 0x1, UPT ;  /* 0x000000010f00788c */ /* 0x000fe4000bf05270 */
[----:B------:R-:W-:Y:S02]  /*5370*/  UP2UR UR20, UPR, URZ, 0x2 ;  /* 0x00000002ff147883 */ /* 0x000fe40008000000 */
[----:B------:R-:W-:Y:S02]  /*5380*/  UISETP.NE.AND UP1, UPT, UR39, 0x1, UPT ;  /* 0x000000012700788c */ /* 0x000fe4000bf25270 */
[----:B-1----:R-:W-:Y:S02]  /*5390*/  UIMAD.WIDE.U32 UR16, UR4, UR22, URZ ;  /* 0x00000016041072a5 */ /* 0x002fe4000f8e00ff */
[----:B------:R-:W-:Y:S01]  /*53a0*/  USEL UR7, UR35, UR37, !UP0 ;  /* 0x0000002523077287 */ /* 0x000fe2000c000000 */
[----:B------:R-:W-:Y:S02]  /*53b0*/  UMOV UR5, UR9 ;  /* 0x0000000900057c82 */ /* 0x000fe40008000000 */
[----:B------:R-:W-:Y:S02]  /*53c0*/  USHF.R.U32.HI UR6, URZ, UR45, UR5 ;  /* 0x0000002dff067299 */ /* 0x000fe40008011605 */
[----:B------:R-:W-:Y:S02]  /*53d0*/  UIMAD.WIDE.U32 UR18, UR7, UR22, URZ ;  /* 0x00000016071272a5 */ /* 0x000fe4000f8e00ff */
[----:B------:R-:W-:Y:S02]  /*53e0*/  USEL UR6, UR13, UR6, !UP2 ;  /* 0x000000060d067287 */ /* 0x000fe4000d000000 */
[----:B------:R-:W-:Y:S01]  /*53f0*/  UISETP.NE.AND UP2, UPT, UR12, URZ, UPT ;  /* 0x000000ff0c00728c */ /* 0x000fe2000bf45270 */
[----:B------:R-:W-:Y:S01]  /*5400*/  UMOV UR5, UR11 ;  /* 0x0000000b00057c82 */ /* 0x000fe20008000000 */
[----:B------:R-:W-:Y:S02]  /*5410*/  UIMAD.WIDE.U32 UR10, UR6, UR22, URZ ;  /* 0x00000016060a72a5 */ /* 0x000fe4000f8e00ff */
[----:B------:R-:W-:Y:S03]  /*5420*/  USHF.R.U32.HI UR8, URZ, UR41, UR5 ;  /* 0x00000029ff087299 */ /* 0x000fe60008011605 */
[----:B------:R-:W-:Y:S02]  /*5430*/  UMOV UR5, UR17 ;  /* 0x0000001100057c82 */ /* 0x000fe40008000000 */
[----:B------:R-:W-:Y:S03]  /*5440*/  @UP1 USHF.R.U32.HI UR4, URZ, UR23, UR5 ;  /* 0x00000017ff041299 */ /* 0x000fe60008011605 */
[----:B------:R-:W-:Y:S01]  /*5450*/  UMOV UR5, UR19 ;  /* 0x0000001300057c82 */ /* 0x000fe20008000000 */
[----:B------:R-:W-:Y:S02]  /*5460*/  UIMAD UR4, UR39, UR4, URZ ;  /* 0x00000004270472a4 */ /* 0x000fe4000f8e02ff */
[----:B------:R-:W-:Y:S02]  /*5470*/  @UP1 USHF.R.U32.HI UR7, URZ, UR23, UR5 ;  /* 0x00000017ff071299 */ /* 0x000fe40008011605 */
[----:B------:R-:W-:Y:S02]  /*5480*/  USEL UR5, UR14, UR8, !UP0 ;  /* 0x000000080e057287 */ /* 0x000fe4000c000000 */
[----:B------:R-:W-:Y:S02]  /*5490*/  UIMAD UR8, UR39, UR7, URZ ;  /* 0x00000007270872a4 */ /* 0x000fe4000f8e02ff */
[----:B------:R-:W-:Y:S03]  /*54a0*/  UISETP.GE.AND UP0, UPT, UR6, UR4, UPT ;  /* 0x000000040600728c */ /* 0x000fe6000bf06270 */
[----:B------:R-:W-:Y:S01]  /*54b0*/  UMOV UR4, UR11 ;  /* 0x0000000b00047c82 */ /* 0x000fe20008000000 */
[----:B------:R-:W-:Y:S02]  /*54c0*/  UISETP.GE.OR UP0, UPT, UR5, UR8, UP0 ;  /* 0x000000080500728c */ /* 0x000fe40008706670 */
[----:B------:R-:W-:Y:S02]  /*54d0*/  USHF.R.U32.HI UR4, URZ, UR23, UR4 ;  /* 0x00000017ff047299 */ /* 0x000fe40008011604 */
[----:B------:R-:W-:Y:S02]  /*54e0*/  UIMAD.WIDE.U32 UR8, UR5, UR22, URZ ;  /* 0x00000016050872a5 */ /* 0x000fe4000f8e00ff */
[----:B------:R-:W-:Y:S04]  /*54f0*/  USEL UR10, UR6, UR4, !UP1 ;  /* 0x00000004060a7287 */ /* 0x000fe8000c800000 */
[----:B------:R-:W-:Y:S01]  /*5500*/  UIADD3 UR11, UPT, UPT, -UR10, URZ, URZ ;  /* 0x000000ff0a0b7290 */ /* 0x000fe2000fffe1ff */
[----:B------:R-:W-:Y:S02]  /*5510*/  @!UP0 UMOV UR4, UR9 ;  /* 0x0000000900048c82 */ /* 0x000fe40008000000 */
[----:B------:R-:W-:Y:S02]  /*5520*/  @!UP0 USHF.R.U32.HI UR4, URZ, UR23, UR4 ;  /* 0x00000017ff048299 */ /* 0x000fe40008011604 */
[----:B------:R-:W-:Y:S02]  /*5530*/  UIMAD UR8, UR39, UR11, UR6 ;  /* 0x0000000b270872a4 */ /* 0x000fe4000f8e0206 */
[----:B------:R-:W-:Y:S02]  /*5540*/  @!UP0 USEL UR4, UR5, UR4, !UP1 ;  /* 0x0000000405048287 */ /* 0x000fe4000c800000 */
[----:B------:R-:W-:Y:S02]  /*5550*/  UISETP.NE.AND UP1, UPT, UR20, URZ, UPT ;  /* 0x000000ff1400728c */ /* 0x000fe4000bf25270 */
[----:B------:R-:W-:Y:S02]  /*5560*/  @!UP0 UIMAD UR7, UR7, UR8, UR4 ;  /* 0x00000008070782a4 */ /* 0x000fe4000f8e0204 */
[----:B------:R-:W-:Y:S02]  /*5570*/  @!UP0 UIADD3 UR9, UPT, UPT, UR10, -UR4, URZ ;  /* 0x800000040a098290 */ /* 0x000fe4000fffe0ff */
[----:B------:R-:W-:Y:S02]  /*5580*/  UIADD3 UR8, UPT, UPT, -UR6, URZ, URZ ;  /* 0x000000ff06087290 */ /* 0x000fe4000fffe1ff */
[----:B------:R-:W-:Y:S02]  /*5590*/  UIADD3 UR4, UPT, UPT, -UR5, URZ, URZ ;  /* 0x000000ff05047290 */ /* 0x000fe4000fffe1ff */
[----:B------:R-:W-:Y:S03]  /*55a0*/  @!UP0 UIMAD UR6, UR9, UR39, UR5 ;  /* 0x00000027090682a4 */ /* 0x000fe6000f8e0205 */
[----:B------:R-:W-:Y:S01]  /*55b0*/  @!UP0 UMOV UR5, UR7 ;  /* 0x0000000700058c82 */ /* 0x000fe20008000000 */
[----:B------:R-:W-:Y:S02]  /*55c0*/  UIMAD UR7, UR15, UR4, UR14 ;  /* 0x000000040f0772a4 */ /* 0x000fe4000f8e020e */
[----:B------:R-:W-:Y:S02]  /*55d0*/  UIMAD UR4, UR42, UR8, UR13 ;  /* 0x000000082a0472a4 */ /* 0x000fe4000f8e020d */
[----:B------:R-:W-:Y:S02]  /*55e0*/  UIMAD UR14, UR5, UR15, UR7 ;  /* 0x0000000f050e72a4 */ /* 0x000fe4000f8e0207 */
[----:B------:R-:W-:Y:S11]  /*55f0*/  UIMAD UR13, UR6, UR42, UR4 ;  /* 0x0000002a060d72a4 */ /* 0x000ff6000f8e0204 */
[----:B------:R-:W-:Y:S01]  /*5600*/  @!UPT UIADD3 URZ, UPT, UPT, URZ, URZ, URZ ;  /* 0x000000fffffff290 */ /* 0x000fe2000fffe0ff */
.L_x_93:
[----:B------:R-:W3:Y:S01]  /*5610*/  @!UP4 LDCU.128 UR8, c[0x0][0xf10] ;  /* 0x0001e200ff08c7ac */ /* 0x000ee20008000c00 */
[----:B------:R-:W-:Y:S04]  /*5620*/  ISETP.NE.U32.AND P0, PT, RZ, UR32, PT ;  /* 0x00000020ff007c0c */ /* 0x000fe8000bf05070 */
[----:B------:R-:W-:Y:S01]  /*5630*/  ISETP.NE.AND.EX P0, PT, RZ, UR33, PT, P0 ;  /* 0x00000021ff007c0c */ /* 0x000fe2000bf05300 */
[----:B------:R-:W4:Y:S01]  /*5640*/  @!UP4 LDCU UR5, c[0x0][0xf0c] ;  /* 0x0001e180ff05c7ac */ /* 0x000f220008000800 */
[----:B------:R-:W-:Y:S02]  /*5650*/  USHF.L.U32 UR26, UR26, 0x6, URZ ;  /* 0x000000061a1a7899 */ /* 0x000fe400080006ff */
[----:B------:R-:W-:Y:S02]  /*5660*/  USHF.L.U32 UR27, UR27, 0x7, URZ ;  /* 0x000000071b1b7899 */ /* 0x000fe400080006ff */
[----:B---3--:R-:W-:Y:S07]  /*5670*/  UIMAD.WIDE.U32 UR6, UR14, UR8, URZ ;  /* 0x000000080e0672a5 */ /* 0x008fee000f8e00ff */
[----:B------:R-:W-:Y:S01]  /*5680*/  @!UP4 UMOV UR4, UR7 ;  /* 0x000000070004cc82 */ /* 0x000fe20008000000 */
[----:B----4-:R-:W-:Y:S02]  /*5690*/  @!UP4 UISETP.NE.AND UP0, UPT, UR5, 0x1, UPT ;  /* 0x000000010500c88c */ /* 0x010fe4000bf05270 */
[----:B------:R-:W-:Y:S02]  /*56a0*/  @!UP4 USHF.R.U32.HI UR4, URZ, UR9, UR4 ;  /* 0x00000009ff04c299 */ /* 0x000fe40008011604 */
[----:B------:R-:W-:Y:S02]  /*56b0*/  UIMAD.WIDE.U32 UR6, UR13, UR11, URZ ;  /* 0x0000000b0d0672a5 */ /* 0x000fe4000f8e00ff */
[----:B------:R-:W-:Y:S02]  /*56c0*/  @!UP4 USEL UR8, UR14, UR4, !UP0 ;  /* 0x000000040e08c287 */ /* 0x000fe4000c000000 */
[----:B------:R-:W-:Y:S03]  /*56d0*/  @!UP4 UISETP.NE.AND UP0, UPT, UR10, 0x1, UPT ;  /* 0x000000010a00c88c */ /* 0x000fe6000bf05270 */
[----:B------:R-:W-:Y:S02]  /*56e0*/  @!UP4 UMOV UR6, UR7 ;  /* 0x000000070006cc82 */ /* 0x000fe40008000000 */
[----:B------:R-:W3:Y:S02]  /*56f0*/  @!UP4 LDCU UR4, c[0x0][0xf20] ;  /* 0x0001e400ff04c7ac */ /* 0x000ee40008000800 */
[----:B---3--:R-:W-:Y:S04]  /*5700*/  @!UP4 USHF.R.U32.HI UR6, URZ, UR4, UR6 ;  /* 0x00000004ff06c299 */ /* 0x008fe80008011606 */
[----:B------:R-:W-:Y:S04]  /*5710*/  @!UP4 USEL UR6, UR13, UR6, !UP0 ;  /* 0x000000060d06c287 */ /* 0x000fe8000c000000 */
[----:B------:R-:W-:Y:S02]  /*5720*/  @!UP4 UIADD3 UR4, UPT, UPT, -UR8, UR6, URZ ;  /* 0x000000060804c290 */ /* 0x000fe4000fffe1ff */
[----:B------:R-:W-:Y:S02]  /*5730*/  @!UP4 UIADD3 UR6, UPT, UPT, UR8, -UR6, URZ ;  /* 0x800000060806c290 */ /* 0x000fe4000fffe0ff */
[----:B------:R-:W-:Y:S02]  /*5740*/  @!UP4 UIMAD UR14, UR4, UR5, UR14 ;  /* 0x00000005040ec2a4 */ /* 0x000fe4000f8e020e */
[----:B------:R-:W-:Y:S01]  /*5750*/  @!UP4 UIMAD UR13, UR6, UR10, UR13 ;  /* 0x0000000a060dc2a4 */ /* 0x000fe2000f8e020d */
[----:B------:R-:W-:Y:S11]  /*5760*/  BRA.U UP3, `(.L_x_94) ;  /* 0x0000000103107547 */ /* 0x000ff6000b800000 */
[----:B------:R-:W-:Y:S04]  /*5770*/  MOV R2, UR38 ;  /* 0x0000002600027c02 */ /* 0x000fe80008000f00 */
[----:B------:R-:W-:Y:S04]  /*5780*/  SHF.L.U32 R2, R2, 0x1f, RZ ;  /* 0x0000001f02027819 */ /* 0x000fe800000006ff */
[----:B------:R-:W3:Y:S02]  /*5790*/  SYNCS.PHASECHK.TRANS64.TRYWAIT P1, [UR21+0x138], R2 ;  /* 0x00013802ff0075a7 */ /* 0x000ee40008021115 */
[----:B---3--:R-:W-:Y:S05]  /*57a0*/  @!P1 BRA `(.L_x_95) ;  /* 0x0000006c00109947 */ /* 0x008fea0003800000 */
.L_x_94:
[----:B------:R-:W-:Y:S05]  /*57b0*/  BRA.U !UP5, `(.L_x_96) ;  /* 0x000000010d387547 */ /* 0x000fea000b800000 */
[----:B------:R-:W-:Y:S01]  /*57c0*/  UPLOP3.LUT UP1, UPT, UPT, UPT, UP6, 0x80, 0x8 ;  /* 0x000000000008789c */ /* 0x000fe20003f2f060 */
[----:B--2---:R-:W-:Y:S01]  /*57d0*/  HFMA2 R0, -RZ, RZ, 0, 5.9604644775390625e-08 ;  /* 0x00000001ff007431 */ /* 0x004fe200000001ff */
[----:B------:R-:W2:Y:S01]  /*57e0*/  LDCU.64 UR8, c[0x0][0x358] ;  /* 0x00006b00ff0877ac */ /* 0x000ea20008000a00 */
[----:B------:R-:W-:Y:S03]  /*57f0*/  IMAD.MOV.U32 R85, RZ, RZ, 0x1 ;  /* 0x00000001ff557424 */ /* 0x000fe600078e00ff */
[----:B------:R-:W-:Y:S05]  /*5800*/  PLOP3.LUT P1, PT, PT, PT, UP1, 0x80, 0x8 ;  /* 0x000000000008781c */ /* 0x000fea0003f2f018 */
[----:B------:R-:W3:Y:S01]  /*5810*/  @UP1 LDCU.64 UR4, c[0x0][0xc88] ;  /* 0x00019100ff0417ac */ /* 0x000ee20008000a00 */
[----:B------:R-:W-:Y:S07]  /*5820*/  @UP1 UIMAD UR6, UR44, UR32, URZ ;  /* 0x000000202c0612a4 */ /* 0x000fee000f8e02ff */
[----:B------:R-:W-:Y:S01]  /*5830*/  @!P1 PRMT R85, R0, 0x7610, R85 ;  /* 0x0000761000559816 */ /* 0x000fe20000000055 */
[----:B---3--:R-:W-:Y:S06]  /*5840*/  @UP1 UIMAD.WIDE UR4, UR6, 0x4, UR4 ;  /* 0x00000004060418a5 */ /* 0x008fec000f8e0204 */
[----:B------:R-:W-:Y:S01]  /*5850*/  IMAD.U32 R4, RZ, RZ, UR4 ;  /* 0x00000004ff047e24 */ /* 0x000fe2000f8e00ff */
[----:B------:R-:W-:Y:S04]  /*5860*/  MOV R5, UR5 ;  /* 0x0000000500057c02 */ /* 0x000fe80008000f00 */
[----:B------:R-:W3:Y:S01]  /*5870*/  @!UP1 LDCU UR4, c[0x0][0xc80] ;  /* 0x00019000ff0497ac */ /* 0x000ee20008000800 */
[----:B--2--5:R4:W5:Y:S02]  /*5880*/  @P1 LDG.E R45, desc[UR8][R4.64] ;  /* 0x00000008042d1981 */ /* 0x024964000c1e1900 */
[----:B---34-:R-:W-:Y:S07]  /*5890*/  @!P1 IMAD.U32 R45, RZ, RZ, UR4 ;  /* 0x00000004ff2d9e24 */ /* 0x018fee000f8e00ff */
.L_x_96:
[----:B-----5:R-:W-:Y:S01]  /*58a0*/  @!P0 FSETP.EQ.AND P2, PT, R45, RZ, PT ;  /* 0x000000ff2d00820b */ /* 0x020fe20003f42000 */
[----:B------:R-:W-:Y:S01]  /*58b0*/  @!UPT UIADD3 URZ, UPT, UPT, URZ, URZ, URZ ;  /* 0x000000fffffff290 */ /* 0x000fe2000fffe0ff */
[----:B------:R-:W-:Y:S11]  /*58c0*/  @!P0 BRA `(.L_x_97) ;  /* 0x0000000000148947 */ /* 0x000ff60003800000 */
[----:B------:R-:W-:Y:S02]  /*58d0*/  LOP3.LUT P0, RZ, R85, 0xff, RZ, 0xc0, !PT ;  /* 0x000000ff55ff7812 */ /* 0x000fe4000780c0ff */
[----:B------:R-:W-:Y:S04]  /*58e0*/  PLOP3.LUT P2, PT, PT, PT, UP1, 0x80, 0x8 ;  /* 0x000000000008781c */ /* 0x000fe80003f4f018 */
[----:B------:R-:W-:Y:S07]  /*58f0*/  PLOP3.LUT P2, PT, P2, PT, PT, 0x8, 0x80 ;  /* 0x000000000080781c */ /* 0x000fee000174e170 */
[----:B------:R-:W-:Y:S11]  /*5900*/  @P0 FSETP.EQ.AND P2, PT, R45, RZ, PT ;  /* 0x000000ff2d00020b */ /* 0x000ff60003f42000 */
[----:B------:R-:W-:Y:S02]  /*5910*/  @!UPT UIADD3 URZ, UPT, UPT, URZ, URZ, URZ ;  /* 0x000000fffffff290 */ /* 0x000fe4000fffe0ff */
.L_x_97:
[----:B------:R-:W-:Y:S01]  /*5920*/  ULEA UR4, UR25, UR21, 0x3 ;  /* 0x0000001519047291 */ /* 0x000fe2000f8e18ff */
[----:B--2---:R-:W-:Y:S02]  /*5930*/  SHF.L.U32 R2, R11, 0x1f, RZ ;  /* 0x0000001f0b027819 */ /* 0x004fe400000006ff */
[----:B------:R-:W-:Y:S04]  /*5940*/  ELECT P1, URZ, PT ;  /* 0x0000000000ff782f */ /* 0x000fe80003820000 */
[----:B------:R-:W-:Y:S02]  /*5950*/  PLOP3.LUT P1, PT, P2, P1, PT, 0xf2, 0x2f ;  /* 0x00000000002f781c */ /* 0x000fe40001723e72 */
[----:B------:R-:W2:Y:S02]  /*5960*/  SYNCS.PHASECHK.TRANS64.TRYWAIT P0, [UR4+0x118], R2 ;  /* 0x00011802ff0075a7 */ /* 0x000ea40008001104 */
[----:B--2---:R-:W-:Y:S09]  /*5970*/  @!P0 BRA `(.L_x_98) ;  /* 0x0000006800b48947 */ /* 0x004ff20003800000 */
.L_x_219:
[----:B------:R-:W-:Y:S01]  /*5980*/  VOTEU.ALL UP0, P1 ;  /* 0x0000000000ff7886 */ /* 0x000fe20000800000 */
[----:B--2---:R-:W-:Y:S01]  /*5990*/  @!P1 IADD3 R2, P0, PT, R12, 0x980, RZ ;  /* 0x000009800c029810 */ /* 0x004fe20007f1e0ff */
[----:B------:R-:W-:Y:S01]  /*59a0*/  UMOV UR30, 0x0 ;  /* 0x00000000001e7882 */ /* 0x000fe20000000000 */
[----:B------:R-:W-:Y:S01]  /*59b0*/  UMOV UR31, 0x10000000 ;  /* 0x10000000001f7882 */ /* 0x000fe20000000000 */
[----:B------:R-:W-:Y:S01]  /*59c0*/  UMOV UR28, UR44 ;  /* 0x0000002c001c7c82 */ /* 0x000fe20008000000 */
[----:B------:R-:W-:Y:S01]  /*59d0*/  @!UP0 ULEA UR5, UR25, UR21, 0xc ;  /* 0x0000001519058291 */ /* 0x000fe2000f8e60ff */
[----:B------:R-:W-:Y:S01]  /*59e0*/  @!P1 IMAD.X R0, RZ, RZ, R13, P0 ;  /* 0x000000ffff009224 */ /* 0x000fe200000e060d */
[----:B------:R-:W-:Y:S01]  /*59f0*/  @!UP0 UIADD3 UR10, UPT, UPT, UR26, 0x20, URZ ;  /* 0x000000201a0a8890 */ /* 0x000fe2000fffe0ff */
[----:B------:R-:W-:Y:S01]  /*5a00*/  @!P1 R2UR UR7, R2 ;  /* 0x00000000020792ca */ /* 0x000fe200000e0000 */
[----:B------:R-:W-:Y:S02]  /*5a10*/  @!UP0 UIADD3 UR24, UPT, UPT, UR5, 0x200, URZ ;  /* 0x0000020005188890 */ /* 0x000fe4000fffe0ff */
[----:B------:R-:W-:Y:S02]  /*5a20*/  @!UP0 UIADD3 UR8, UPT, UPT, UR5, 0xa00, URZ ;  /* 0x00000a0005088890 */ /* 0x000fe4000fffe0ff */
[----:B------:R-:W-:Y:S02]  /*5a30*/  UIADD3 UR5, UPT, UPT, UR25, 0x1, URZ ;  /* 0x0000000119057890 */ /* 0x000fe4000fffe0ff */
[----:B------:R-:W-:Y:S02]  /*5a40*/  UIADD3 UR25, UPT, UPT, UR4, 0x100, URZ ;  /* 0x0000010004197890 */ /* 0x000fe4000fffe0ff */
[----:B------:R-:W-:Y:S01]  /*5a50*/  UISETP.NE.AND UP0, UPT, UR5, 0x3, UPT ;  /* 0x000000030500788c */ /* 0x000fe2000bf05270 */
[----:B------:R-:W-:Y:S01]  /*5a60*/  UMOV UR11, UR27 ;  /* 0x0000001b000b7c82 */ /* 0x000fe20008000000 */
[----:B------:R-:W-:Y:S02]  /*5a70*/  UMOV UR12, UR44 ;  /* 0x0000002c000c7c82 */ /* 0x000fe40008000000 */
[----:B------:R-:W-:Y:S01]  /*5a80*/  USEL UR6, UR5, URZ, UP0 ;  /* 0x000000ff05067287 */ /* 0x000fe20008000000 */
[----:B------:R-:W-:Y:S01]  /*5a90*/  @!P1 R2UR UR5, R0 ;  /* 0x00000000000592ca */ /* 0x000fe200000e0000 */
[----:B------:R-:W-:Y:S01]  /*5aa0*/  IMAD.U32 R4, RZ, RZ, UR7 ;  /* 0x00000007ff047e24 */ /* 0x000fe2000f8e00ff */
[----:B------:R-:W-:Y:S01]  /*5ab0*/  USEL UR18, URZ, 0x1, UP0 ;  /* 0x00000001ff127887 */ /* 0x000fe20008000000 */
[----:B------:R-:W-:Y:S01]  /*5ac0*/  @!P1 IMAD.MOV.U32 R0, RZ, RZ, 0x1000 ;  /* 0x00001000ff009424 */ /* 0x000fe200078e00ff */
[----:B------:R-:W-:Y:S01]  /*5ad0*/  VOTEU.ALL UP0, P1 ;  /* 0x0000000000ff7886 */ /* 0x000fe20000800000 */
[----:B------:R-:W-:Y:S01]  /*5ae0*/  UMOV UR9, UR25 ;  /* 0x0000001900097c82 */ /* 0x000fe20008000000 */
[----:B------:R-:W-:Y:S01]  /*5af0*/  @!P1 R2UR UR16, R4 ;  /* 0x00000000041092ca */ /* 0x000fe200000e0000 */
[----:B------:R-:W-:Y:S01]  /*5b00*/  UPRMT UR7, UR49, 0x654, UR25 ;  /* 0x0000065431077896 */ /* 0x000fe20008000019 */
[----:B------:R-:W-:Y:S04]  /*5b10*/  LOP3.LUT R11, R11, UR18, RZ, 0x3c, !PT ;  /* 0x000000120b0b7c12 */ /* 0x000fe8000f8e3cff */
[----:B------:R-:W-:Y:S01]  /*5b20*/  SHF.L.U32 R2, R11, 0x1f, RZ ;  /* 0x0000001f0b027819 */ /* 0x000fe200000006ff */
[----:B------:R-:W-:Y:S01]  /*5b30*/  IMAD.U32 R5, RZ, RZ, UR5 ;  /* 0x00000005ff057e24 */ /* 0x000fe2000f8e00ff */
[----:B------:R-:W-:Y:S04]  /*5b40*/  ULEA UR5, UR6, UR21, 0x3 ;  /* 0x0000001506057291 */ /* 0x000fe8000f8e18ff */
[----:B------:R-:W-:Y:S11]  /*5b50*/  @!P1 R2UR UR17, R5 ;  /* 0x00000000051192ca */ /* 0x000ff600000e0000 */
[----:B------:R-:W-:Y:S02]  /*5b60*/  @!UPT UIADD3 URZ, UPT, UPT, URZ, URZ, URZ ;  /* 0x000000fffffff290 */ /* 0x000fe4000fffe0ff */
[----:B------:R2:W-:Y:S01]  /*5b70*/  @!UP0 UTMALDG.3D [UR24], [UR16], desc[UR30] ;  /* 0x00001e18100085b4 */ /* 0x0005e20008011000 */
[----:B------:R-:W-:Y:S05]  /*5b80*/  VOTEU.ALL UP0, P1 ;  /* 0x0000000000ff7886 */ /* 0x000fea0000800000 */
[----:B------:R2:W-:Y:S01]  /*5b90*/  @!UP0 UTMALDG.3D [UR8], [UR16], desc[UR30] ;  /* 0x00001e08100085b4 */ /* 0x0005e20008011000 */
[----:B------:R2:W-:Y:S01]  /*5ba0*/  @!P1 SYNCS.ARRIVE.TRANS64.RED.A0TR RZ, [UR4+0x100], R0 ;  /* 0x00010000ffff99a7 */ /* 0x0005e20008300404 */
[----:B------:R-:W-:Y:S01]  /*5bb0*/  SYNCS.ARRIVE.TRANS64.RED.A1T0 RZ, [UR7], RZ ;  /* 0x000000ffffff79a7 */ /* 0x000fe20008100407 */
[----:B------:R-:W3:Y:S02]  /*5bc0*/  SYNCS.PHASECHK.TRANS64.TRYWAIT P0, [UR5+0x118], R2 ;  /* 0x00011802ff0075a7 */ /* 0x000ee40008001105 */
[----:B--23--:R-:W-:Y:S05]  /*5bd0*/  @!P0 BRA `(.L_x_99) ;  /* 0x0000006800348947 */ /* 0x00cfea0003800000 */
.L_x_221:
[----:B------:R-:W-:Y:S01]  /*5be0*/  VOTEU.ALL UP0, P1 ;  /* 0x0000000000ff7886 */ /* 0x000fe20000800000 */
[----:B--2---:R-:W-:Y:S01]  /*5bf0*/  @!P1 IADD3 R2, P0, PT, R12, 0x980, RZ ;  /* 0x000009800c029810 */ /* 0x004fe20007f1e0ff */
[----:B------:R-:W-:Y:S01]  /*5c00*/  UIADD3 UR17, UPT, UPT, UR5, 0x100, URZ ;  /* 0x0000010005117890 */ /* 0x000fe2000fffe0ff */
[----:B------:R-:W-:Y:S02]  /*5c10*/  UMOV UR30, 0x0 ;  /* 0x00000000001e7882 */ /* 0x000fe40000000000 */
[----:B------:R-:W-:Y:S01]  /*5c20*/  @!UP0 ULEA UR4, UR6, UR21, 0xc ;  /* 0x0000001506048291 */ /* 0x000fe2000f8e60ff */
[----:B------:R-:W-:Y:S01]  /*5c30*/  @!P1 IMAD.X R0, RZ, RZ, R13, P0 ;  /* 0x000000ffff009224 */ /* 0x000fe200000e060d */
[----:B------:R-:W-:Y:S01]  /*5c40*/  @!UP0 UIADD3 UR19, UPT, UPT, UR27, 0x40, URZ ;  /* 0x000000401b138890 */ /* 0x000fe2000fffe0ff */
[----:B------:R-:W-:Y:S01]  /*5c50*/  @!P1 R2UR UR7, R2 ;  /* 0x00000000020792ca */ /* 0x000fe200000e0000 */
[----:B------:R-:W-:Y:S02]  /*5c60*/  @!UP0 UIADD3 UR16, UPT, UPT, UR4, 0x200, URZ ;  /* 0x0000020004108890 */ /* 0x000fe4000fffe0ff */
[----:B------:R-:W-:Y:S02]  /*5c70*/  @!UP0 UIADD3 UR8, UPT, UPT, UR4, 0xa00, URZ ;  /* 0x00000a0004088890 */ /* 0x000fe4000fffe0ff */
[----:B------:R-:W-:Y:S02]  /*5c80*/  UIADD3 UR4, UPT, UPT, UR6, 0x1, URZ ;  /* 0x0000000106047890 */ /* 0x000fe4000fffe0ff */
[----:B------:R-:W-:Y:S02]  /*5c90*/  @!UP0 UIADD3 UR10, UPT, UPT, UR26, 0x20, URZ ;  /* 0x000000201a0a8890 */ /* 0x000fe4000fffe0ff */
[----:B------:R-:W-:Y:S01]  /*5ca0*/  UISETP.NE.AND UP0, UPT, UR4, 0x3, UPT ;  /* 0x000000030400788c */ /* 0x000fe2000bf05270 */
[----:B------:R-:W-:Y:S01]  /*5cb0*/  UMOV UR31, 0x10000000 ;  /* 0x10000000001f7882 */ /* 0x000fe20000000000 */
        /* <DEDUP_REMOVED lines=9> */
[----:B------:R-:W-:Y:S01]  /*5d50*/  UMOV UR12, UR44 ;  /* 0x0000002c000c7c82 */ /* 0x000fe20008000000 */
[----:B------:R-:W-:Y:S01]  /*5d60*/  UMOV UR9, UR17 ;  /* 0x0000001100097c82 */ /* 0x000fe20008000000 */
[----:B------:R-:W-:Y:S01]  /*5d70*/  UMOV UR11, UR19 ;  /* 0x00000013000b7c82 */ /* 0x000fe20008000000 */
[----:B------:R-:W-:Y:S01]  /*5d80*/  UPRMT UR7, UR49, 0x654, UR17 ;  /* 0x0000065431077896 */ /* 0x000fe20008000011 */
[----:B------:R-:W-:Y:S02]  /*5d90*/  LOP3.LUT R11, R11, UR28, RZ, 0x3c, !PT ;  /* 0x0000001c0b0b7c12 */ /* 0x000fe4000f8e3cff */
[----:B------:R-:W-:Y:S01]  /*5da0*/  IMAD.U32 R5, RZ, RZ, UR4 ;  /* 0x00000004ff057e24 */ /* 0x000fe2000f8e00ff */
[----:B------:R-:W-:Y:S01]  /*5db0*/  ULEA UR4, UR6, UR21, 0x3 ;  /* 0x0000001506047291 */ /* 0x000fe2000f8e18ff */
[----:B------:R-:W-:Y:S03]  /*5dc0*/  SHF.L.U32 R2, R11, 0x1f, RZ ;  /* 0x0000001f0b027819 */ /* 0x000fe600000006ff */
        /* <DEDUP_REMOVED lines=9> */
.L_x_223:
[----:B------:R-:W-:Y:S01]  /*5e60*/  VOTEU.ALL UP0, P1 ;  /* 0x0000000000ff7886 */ /* 0x000fe20000800000 */
[----:B--2---:R-:W-:Y:S01]  /*5e70*/  @!P1 IADD3 R2, P0, PT, R12, 0x980, RZ ;  /* 0x000009800c029810 */ /* 0x004fe20007f1e0ff */
[----:B------:R-:W-:Y:S01]  /*5e80*/  UIADD3 UR18, UPT, UPT, UR26, 0x10, URZ ;  /* 0x000000101a127890 */ /* 0x000fe2000fffe0ff */
[----:B------:R-:W-:Y:S01]  /*5e90*/  VIADD R10, R10, 0x1 ;  /* 0x000000010a0a7836 */ /* 0x000fe20000000000 */
[----:B------:R-:W-:Y:S01]  /*5ea0*/  UIADD3 UR17, UPT, UPT, UR4, 0x100, URZ ;  /* 0x0000010004117890 */ /* 0x000fe2000fffe0ff */
[----:B------:R-:W-:Y:S01]  /*5eb0*/  @!P1 R2UR UR7, R2 ;  /* 0x00000000020792ca */ /* 0x000fe200000e0000 */
[----:B------:R-:W-:Y:S01]  /*5ec0*/  @!UP0 ULEA UR5, UR6, UR21, 0xc ;  /* 0x0000001506058291 */ /* 0x000fe2000f8e60ff */
[----:B------:R-:W-:Y:S01]  /*5ed0*/  @!P1 IMAD.X R0, RZ, RZ, R13, P0 ;  /* 0x000000ffff009224 */ /* 0x000fe200000e060d */
[----:B------:R-:W-:Y:S01]  /*5ee0*/  @!UP0 UIADD3 UR10, UPT, UPT, UR26, 0x30, URZ ;  /* 0x000000301a0a8890 */ /* 0x000fe2000fffe0ff */
[----:B------:R-:W-:Y:S01]  /*5ef0*/  @!P1 IMAD.MOV.U32 R2, RZ, RZ, 0x1000 ;  /* 0x00001000ff029424 */ /* 0x000fe200078e00ff */
[----:B------:R-:W-:Y:S02]  /*5f00*/  @!UP0 UIADD3 UR16, UPT, UPT, UR5, 0x200, URZ ;  /* 0x0000020005108890 */ /* 0x000fe4000fffe0ff */
[----:B------:R-:W-:Y:S02]  /*5f10*/  @!UP0 UIADD3 UR8, UPT, UPT, UR5, 0xa00, URZ ;  /* 0x00000a0005088890 */ /* 0x000fe4000fffe0ff */
[----:B------:R-:W-:Y:S01]  /*5f20*/  UIADD3 UR5, UPT, UPT, UR6, 0x1, URZ ;  /* 0x0000000106057890 */ /* 0x000fe2000fffe0ff */
[----:B------:R-:W-:Y:S01]  /*5f30*/  UMOV UR30, 0x0 ;  /* 0x00000000001e7882 */ /* 0x000fe20000000000 */
[----:B------:R-:W-:Y:S02]  /*5f40*/  UMOV UR31, 0x10000000 ;  /* 0x10000000001f7882 */ /* 0x000fe40000000000 */
[----:B------:R-:W-:Y:S01]  /*5f50*/  UISETP.NE.AND UP0, UPT, UR5, 0x3, UPT ;  /* 0x000000030500788c */ /* 0x000fe2000bf05270 */
[----:B------:R-:W-:Y:S01]  /*5f60*/  IMAD.U32 R4, RZ, RZ, UR7 ;  /* 0x00000007ff047e24 */ /* 0x000fe2000f8e00ff */
[----:B------:R-:W-:Y:S01]  /*5f70*/  UMOV UR19, UR27 ;  /* 0x0000001b00137c82 */ /* 0x000fe20008000000 */
[----:B------:R-:W-:Y:S01]  /*5f80*/  UMOV UR20, UR44 ;  /* 0x0000002c00147c82 */ /* 0x000fe20008000000 */
[----:B------:R-:W-:Y:S01]  /*5f90*/  USEL UR6, UR5, URZ, UP0 ;  /* 0x000000ff05067287 */ /* 0x000fe20008000000 */
[----:B------:R-:W-:Y:S01]  /*5fa0*/  @!P1 R2UR UR5, R0 ;  /* 0x00000000000592ca */ /* 0x000fe200000e0000 */
[----:B------:R-:W-:Y:S01]  /*5fb0*/  USEL UR28, URZ, 0x1, UP0 ;  /* 0x00000001ff1c7887 */ /* 0x000fe20008000000 */
[----:B------:R-:W-:Y:S01]  /*5fc0*/  @!P1 R2UR UR24, R4 ;  /* 0x00000000041892ca */ /* 0x000fe200000e0000 */
[----:B------:R-:W-:Y:S01]  /*5fd0*/  VOTEU.ALL UP0, P1 ;  /* 0x0000000000ff7886 */ /* 0x000fe20000800000 */
[----:B------:R-:W-:Y:S01]  /*5fe0*/  UMOV UR11, UR27 ;  /* 0x0000001b000b7c82 */ /* 0x000fe20008000000 */
[----:B------:R-:W-:Y:S01]  /*5ff0*/  UMOV UR12, UR44 ;  /* 0x0000002c000c7c82 */ /* 0x000fe20008000000 */
[----:B------:R-:W-:Y:S01]  /*6000*/  UMOV UR9, UR17 ;  /* 0x0000001100097c82 */ /* 0x000fe20008000000 */
        /* <DEDUP_REMOVED lines=14> */
.L_x_225:
[----:B------:R-:W-:Y:S01]  /*60f0*/  UIADD3 UR17, UPT, UPT, UR5, 0x100, URZ ;  /* 0x0000010005117890 */ /* 0x000fe2000fffe0ff */
[----:B--2---:R-:W-:Y:S01]  /*6100*/  @!P1 IADD3 R2, P0, PT, R12, 0x980, RZ ;  /* 0x000009800c029810 */ /* 0x004fe20007f1e0ff */
[----:B------:R-:W-:Y:S01]  /*6110*/  UPLOP3.LUT UP3, UPT, UPT, UPT, UPT, 0x80, 0x8 ;  /* 0x000000000008789c */ /* 0x000fe20003f6f070 */
[----:B------:R-:W-:Y:S01]  /*6120*/  R2UR UR30, R91 ;  /* 0x000000005b1e72ca */ /* 0x000fe200000e0000 */
[----:B------:R-:W-:Y:S01]  /*6130*/  UMOV UR20, UR44 ;  /* 0x0000002c00147c82 */ /* 0x000fe20008000000 */
[----:B------:R-:W-:Y:S01]  /*6140*/  UMOV UR12, UR44 ;  /* 0x0000002c000c7c82 */ /* 0x000fe20008000000 */
[----:B------:R-:W-:Y:S01]  /*6150*/  VOTEU.ALL UP0, P1 ;  /* 0x0000000000ff7886 */ /* 0x000fe20000800000 */
[----:B------:R-:W-:Y:S01]  /*6160*/  UMOV UR9, UR17 ;  /* 0x0000001100097c82 */ /* 0x000fe20008000000 */
[----:B------:R-:W-:Y:S01]  /*6170*/  @!P1 IMAD.X R0, RZ, RZ, R13, P0 ;  /* 0x000000ffff009224 */ /* 0x000fe200000e060d */
[----:B------:R-:W-:Y:S01]  /*6180*/  R2UR UR28, R92 ;  /* 0x000000005c1c72ca */ /* 0x000fe200000e0000 */
[----:B------:R-:W-:Y:S01]  /*6190*/  UMOV UR44, UR29 ;  /* 0x0000001d002c7c82 */ /* 0x000fe20008000000 */
[----:B------:R-:W-:Y:S01]  /*61a0*/  @!UP0 ULEA UR4, UR6, UR21, 0xc ;  /* 0x0000001506048291 */ /* 0x000fe2000f8e60ff */
[C---:B------:R-:W-:Y:S01]  /*61b0*/  ISETP.NE.AND P0, PT, R10.reuse, 0x2, PT ;  /* 0x000000020a00780c */ /* 0x040fe20003f05270 */
[----:B------:R-:W-:Y:S02]  /*61c0*/  @!UP0 UIADD3 UR19, UPT, UPT, UR27, 0x40, URZ ;  /* 0x000000401b138890 */ /* 0x000fe4000fffe0ff */
[----:B------:R-:W-:Y:S01]  /*61d0*/  @!UP0 UIADD3 UR16, UPT, UPT, UR4, 0x200, URZ ;  /* 0x0000020004108890 */ /* 0x000fe2000fffe0ff */
[----:B------:R-:W-:Y:S01]  /*61e0*/  SEL R10, R10, RZ, P0 ;  /* 0x000000ff0a0a7207 */ /* 0x000fe20000000000 */
[----:B------:R-:W-:Y:S02]  /*61f0*/  @!UP0 UIADD3 UR8, UPT, UPT, UR4, 0xa00, URZ ;  /* 0x00000a0004088890 */ /* 0x000fe4000fffe0ff */
[----:B------:R-:W-:Y:S01]  /*6200*/  UIADD3 UR4, UPT, UPT, UR6, 0x1, URZ ;  /* 0x0000000106047890 */ /* 0x000fe2000fffe0ff */
[----:B------:R-:W-:Y:S01]  /*6210*/  @!P1 R2UR UR6, R2 ;  /* 0x00000000020692ca */ /* 0x000fe200000e0000 */
[----:B------:R-:W-:Y:S02]  /*6220*/  @!UP0 UIADD3 UR10, UPT, UPT, UR26, 0x30, URZ ;  /* 0x000000301a0a8890 */ /* 0x000fe4000fffe0ff */
[----:B------:R-:W-:Y:S01]  /*6230*/  UISETP.NE.AND UP0, UPT, UR4, 0x3, UPT ;  /* 0x000000030400788c */ /* 0x000fe2000bf05270 */
[----:B------:R-:W-:Y:S01]  /*6240*/  UMOV UR26, 0x0 ;  /* 0x00000000001a7882 */ /* 0x000fe20000000000 */
[----:B------:R-:W-:Y:S02]  /*6250*/  UMOV UR27, 0x10000000 ;  /* 0x10000000001b7882 */ /* 0x000fe40000000000 */
[----:B------:R-:W-:Y:S01]  /*6260*/  USEL UR25, UR4, URZ, UP0 ;  /* 0x000000ff04197287 */ /* 0x000fe20008000000 */
[----:B------:R-:W-:Y:S01]  /*6270*/  @!P1 R2UR UR4, R0 ;  /* 0x00000000000492ca */ /* 0x000fe200000e0000 */
[----:B------:R-:W-:Y:S01]  /*6280*/  USEL UR24, URZ, 0x1, UP0 ;  /* 0x00000001ff187887 */ /* 0x000fe20008000000 */
[----:B------:R-:W-:Y:S01]  /*6290*/  SEL R0, RZ, 0x1, P0 ;  /* 0x00000001ff007807 */ /* 0x000fe20000000000 */
[----:B------:R-:W-:Y:S01]  /*62a0*/  VOTEU.ALL UP0, P1 ;  /* 0x0000000000ff7886 */ /* 0x000fe20000800000 */
[----:B------:R-:W-:Y:S01]  /*62b0*/  UMOV UR11, UR19 ;  /* 0x00000013000b7c82 */ /* 0x000fe20008000000 */
[----:B------:R-:W-:Y:S01]  /*62c0*/  IMAD.U32 R4, RZ, RZ, UR6 ;  /* 0x00000006ff047e24 */ /* 0x000fe2000f8e00ff */
[----:B------:R-:W-:Y:S02]  /*62d0*/  LOP3.LUT R9, R9, R0, RZ, 0x3c, !PT ;  /* 0x0000000009097212 */ /* 0x000fe400078e3cff */
[----:B------:R-:W-:Y:S02]  /*62e0*/  LOP3.LUT R11, R11, UR24, RZ, 0x3c, !PT ;  /* 0x000000180b0b7c12 */ /* 0x000fe4000f8e3cff */
[----:B------:R-:W-:Y:S03]  /*62f0*/  @!P1 R2UR UR6, R4 ;  /* 0x00000000040692ca */ /* 0x000fe600000e0000 */
[----:B------:R-:W-:Y:S01]  /*6300*/  IMAD.U32 R5, RZ, RZ, UR4 ;  /* 0x00000004ff057e24 */ /* 0x000fe2000f8e00ff */
[----:B------:R-:W-:Y:S04]  /*6310*/  UPRMT UR4, UR49, 0x654, UR17 ;  /* 0x0000065431047896 */ /* 0x000fe80008000011 */
[----:B------:R-:W-:Y:S11]  /*6320*/  @!P1 R2UR UR7, R5 ;  /* 0x00000000050792ca */ /* 0x000ff600000e0000 */
[----:B------:R-:W-:Y:S02]  /*6330*/  @!UPT UIADD3 URZ, UPT, UPT, URZ, URZ, URZ ;  /* 0x000000fffffff290 */ /* 0x000fe4000fffe0ff */
[----:B------:R-:W-:Y:S01]  /*6340*/  @!UP0 UTMALDG.3D [UR16], [UR6], desc[UR26] ;  /* 0x00001a10060085b4 */ /* 0x000fe20008011000 */
[----:B------:R-:W-:Y:S05]  /*6350*/  VOTEU.ALL UP0, P1 ;  /* 0x0000000000ff7886 */ /* 0x000fea0000800000 */
[----:B------:R2:W-:Y:S01]  /*6360*/  @!UP0 UTMALDG.3D [UR8], [UR6], desc[UR26] ;  /* 0x00001a08060085b4 */ /* 0x0005e20008011000 */
[----:B------:R3:W-:Y:S01]  /*6370*/  @!P1 SYNCS.ARRIVE.TRANS64.RED.A0TR RZ, [UR5+0x100], R3 ;  /* 0x00010003ffff99a7 */ /* 0x0007e20008300405 */
[----:B------:R-:W-:Y:S01]  /*6380*/  SYNCS.ARRIVE.TRANS64.RED.A1T0 RZ, [UR4], RZ ;  /* 0x000000ffffff79a7 */ /* 0x000fe20008100404 */
[----:B--2---:R-:W-:Y:S02]  /*6390*/  UIADD3 UR26, UPT, UPT, UR13, UR30, URZ ;  /* 0x0000001e0d1a7290 */ /* 0x004fe4000fffe0ff */
[----:B------:R-:W-:Y:S01]  /*63a0*/  UIADD3 UR27, UPT, UPT, UR14, UR28, URZ ;  /* 0x0000001c0e1b7290 */ /* 0x000fe2000fffe0ff */
[----:B------:R-:W-:Y:S11]  /*63b0*/  BRA.U UP2, `(.L_x_102) ;  /* 0xffffffed02587547 */ /* 0x000ff6000b83ffff */
[----:B------:R-:W-:Y:S01]  /*63c0*/  UIADD3 UR21, UPT, UPT, UR21, 0x118, URZ ;  /* 0x0000011815157890 */ /* 0x000fe2000fffe0ff */
[----:B------:R-:W-:-:S03]  /*63d0*/  SHF.L.U32 R2, R11, 0x1f, RZ ;  /* 0x0000001f0b027819 */ /* 0x000fc600000006ff */
[----:B------:R-:W-:-:S09]  /*63e0*/  ULEA UR4, UR25, UR21, 0x3 ;  /* 0x0000001519047291 */ /* 0x000fd2000f8e18ff */
[----:B------:R-:W2:Y:S02]  /*63f0*/  SYNCS.PHASECHK.TRANS64.TRYWAIT P0, [UR4], R2 ;  /* 0x00000002ff0075a7 */ /* 0x000ea40008001104 */
[----:B--2---:R-:W-:Y:S05]  /*6400*/  @!P0 BRA `(.L_x_103) ;  /* 0x0000006000708947 */ /* 0x004fea0003800000 */
.L_x_227:
[----:B------:R-:W-:-:S04]  /*6410*/  UIADD3 UR4, UPT, UPT, UR25, 0x1, URZ ;  /* 0x0000000119047890 */ /* 0x000fc8000fffe0ff */
[----:B------:R-:W-:-:S04]  /*6420*/  UISETP.NE.AND UP0, UPT, UR4, 0x3, UPT ;  /* 0x000000030400788c */ /* 0x000fc8000bf05270 */
[----:B------:R-:W-:Y:S02]  /*6430*/  USEL UR6, URZ, 0x1, UP0 ;  /* 0x00000001ff067887 */ /* 0x000fe40008000000 */
[----:B------:R-:W-:-:S04]  /*6440*/  USEL UR4, UR4, URZ, UP0 ;  /* 0x000000ff04047287 */ /* 0x000fc80008000000 */
[----:B------:R-:W-:Y:S01]  /*6450*/  ULEA UR5, UR4, UR21, 0x3 ;  /* 0x0000001504057291 */ /* 0x000fe2000f8e18ff */
[----:B------:R-:W-:-:S04]  /*6460*/  LOP3.LUT R11, R11, UR6, RZ, 0x3c, !PT ;  /* 0x000000060b0b7c12 */ /* 0x000fc8000f8e3cff */
[----:B--2---:R-:W-:-:S04]  /*6470*/  SHF.L.U32 R2, R11, 0x1f, RZ ;  /* 0x0000001f0b027819 */ /* 0x004fc800000006ff */
[----:B------:R-:W2:Y:S02]  /*6480*/  SYNCS.PHASECHK.TRANS64.TRYWAIT P0, [UR5], R2 ;  /* 0x00000002ff0075a7 */ /* 0x000ea40008001105 */
[----:B--2---:R-:W-:Y:S05]  /*6490*/  @!P0 BRA `(.L_x_104) ;  /* 0x0000006000648947 */ /* 0x004fea0003800000 */
.L_x_229:
[----:B------:R-:W-:-:S04]  /*64a0*/  UIADD3 UR4, UPT, UPT, UR4, 0x1, URZ ;  /* 0x0000000104047890 */ /* 0x000fc8000fffe0ff */
[----:B------:R-:W-:-:S04]  /*64b0*/  UISETP.NE.AND UP0, UPT, UR4, 0x3, UPT ;  /* 0x000000030400788c */ /* 0x000fc8000bf05270 */
[----:B------:R-:W-:Y:S02]  /*64c0*/  USEL UR5, URZ, 0x1, UP0 ;  /* 0x00000001ff057887 */ /* 0x000fe40008000000 */
[----:B------:R-:W-:-:S04]  /*64d0*/  USEL UR4, UR4, URZ, UP0 ;  /* 0x000000ff04047287 */ /* 0x000fc80008000000 */
[----:B------:R-:W-:Y:S01]  /*64e0*/  ULEA UR4, UR4, UR21, 0x3 ;  /* 0x0000001504047291 */ /* 0x000fe2000f8e18ff */
[----:B--2---:R-:W-:-:S04]  /*64f0*/  LOP3.LUT R2, R11, UR5, RZ, 0x3c, !PT ;  /* 0x000000050b027c12 */ /* 0x004fc8000f8e3cff */
[----:B------:R-:W-:Y:S01]  /*6500*/  SHF.L.U32 R2, R2, 0x1f, RZ ;  /* 0x0000001f02027819 */ /* 0x000fe200000006ff */
[----:B------:R-:W-:-:S07]  /*6510*/  IMAD.U32 R0, RZ, RZ, UR4 ;  /* 0x00000004ff007e24 */ /* 0x000fce000f8e00ff */
.L_x_105:
[----:B--2---:R2:W4:Y:S02]  /*6520*/  SYNCS.PHASECHK.TRANS64.TRYWAIT P0, [R0+URZ], R2 ;  /* 0x00000002000075a7 */ /* 0x00452400080011ff */
[----:B----4-:R-:W-:Y:S05]  /*6530*/  @!P0 NANOSLEEP.SYNCS 0x989680 ;  /* 0x009896800000895d */ /* 0x010fea0003900000 */
[----:B------:R-:W4:Y:S02]  /*6540*/  @!P0 SYNCS.PHASECHK.TRANS64 P0, [R0+URZ], R2 ;  /* 0x00000002000085a7 */ /* 0x000f2400080010ff */
[----:B-1--4-:R-:W-:Y:S05]  /*6550*/  @P0 EXIT ;  /* 0x000000000000094d */ /* 0x012fea0003800000 */
[----:B------:R-:W-:Y:S05]  /*6560*/  BRA `(.L_x_105) ;  /* 0xfffffffc00ec7947 */ /* 0x000fea000383ffff */
.L_x_91:
[----:B------:R-:W-:-:S06]  /*6570*/  UISETP.GE.AND UP0, UPT, UR14, 0x4, UPT ;  /* 0x000000040e00788c */ /* 0x000fcc000bf06270 */
[----:B------:R-:W-:-:S13]  /*6580*/  PLOP3.LUT P0, PT, PT, PT, UP0, 0x80, 0x8 ;  /* 0x000000000008781c */ /* 0x000fda0003f0f008 */
[----:B-1----:R-:W-:Y:S05]  /*6590*/  @!P0 EXIT ;  /* 0x000000000000894d */ /* 0x002fea0003800000 */
[----:B------:R-:W-:Y:S01]  /*65a0*/  BAR.SYNC.DEFER_BLOCKING 0x6, 0xa0 ;  /* 0x0182800000007b1d */ /* 0x000fe20000010000 */
[C---:B------:R-:W-:Y:S01]  /*65b0*/  IMAD.SHL.U32 R83, R81.reuse, 0x10, RZ ;  /* 0x0000001051537824 */ /* 0x040fe200078e00ff */
[C---:B------:R-:W-:Y:S01]  /*65c0*/  LOP3.LUT R84, R86.reuse, 0x3, RZ, 0xc0, !PT ;  /* 0x0000000356547812 */ /* 0x040fe200078ec0ff */
[C---:B------:R-:W-:Y:S01]  /*65d0*/  IMAD.SHL.U32 R82, R81.reuse, 0x2, RZ ;  /* 0x0000000251527824 */ /* 0x040fe200078e00ff */
[----:B------:R-:W-:Y:S01]  /*65e0*/  CS2R R78, SRZ ;  /* 0x00000000004e7805 */ /* 0x000fe2000001ff00 */
[----:B------:R-:W-:Y:S01]  /*65f0*/  IMAD.SHL.U32 R2, R86, 0x200, RZ ;  /* 0x0000020056027824 */ /* 0x000fe200078e00ff */
[----:B------:R-:W-:Y:S01]  /*6600*/  UMOV UR4, 0x400 ;  /* 0x0000040000047882 */ /* 0x000fe20000000000 */
[----:B------:R-:W1:Y:S01]  /*6610*/  LDCU UR5, c[0x0][0x370] ;  /* 0x00006e00ff0577ac */ /* 0x000e620008000800 */
[----:B------:R-:W2:Y:S01]  /*6620*/  LDC.64 R74, c[0x0][0xcb0] ;  /* 0x00032c00ff4a7b82 */ /* 0x000ea20000000a00 */
[----:B------:R-:W-:Y:S01]  /*6630*/  IMAD.U32 R81, R81, 0x10000, RZ ;  /* 0x0001000051517824 */ /* 0x000fe200078e00ff */
[C---:B------:R-:W-:Y:S01]  /*6640*/  LOP3.LUT R6, R83.reuse, 0x40, RZ, 0xc0, !PT ;  /* 0x0000004053067812 */ /* 0x040fe200078ec0ff */
[----:B------:R-:W-:Y:S01]  /*6650*/  ULEA UR4, UR49, UR4, 0x18 ;  /* 0x0000000431047291 */ /* 0x000fe2000f8ec0ff */
[----:B------:R-:W-:Y:S01]  /*6660*/  LOP3.LUT R3, R83, 0x1b0, RZ, 0xc0, !PT ;  /* 0x000001b053037812 */ /* 0x000fe200078ec0ff */
[----:B------:R-:W3:Y:S01]  /*6670*/  LDCU.64 UR6, c[0x0][0xc90] ;  /* 0x00019200ff0677ac */ /* 0x000ee20008000a00 */
[----:B------:R-:W-:Y:S01]  /*6680*/  LOP3.LUT R82, R6, 0x8, R82, 0xf8, !PT ;  /* 0x0000000806527812 */ /* 0x000fe200078ef852 */
[----:B------:R-:W-:Y:S01]  /*6690*/  IMAD.MOV.U32 R80, RZ, RZ, RZ ;  /* 0x000000ffff507224 */ /* 0x000fe200078e00ff */
[----:B------:R-:W4:Y:S01]  /*66a0*/  LDC.64 R72, c[0x0][0xca8] ;  /* 0x00032a00ff487b82 */ /* 0x000f220000000a00 */
[----:B------:R-:W-:Y:S01]  /*66b0*/  LOP3.LUT R2, R3, 0x200, R2, 0xf8, !PT ;  /* 0x0000020003027812 */ /* 0x000fe200078ef802 */
[----:B------:R-:W-:Y:S01]  /*66c0*/  IMAD.MOV.U32 R77, RZ, RZ, RZ ;  /* 0x000000ffff4d7224 */ /* 0x000fe200078e00ff */
[----:B------:R-:W-:Y:S01]  /*66d0*/  LOP3.LUT R81, R81, 0x200000, RZ, 0xc0, !PT ;  /* 0x0020000051517812 */ /* 0x000fe200078ec0ff */
[----:B------:R-:W2:Y:S01]  /*66e0*/  LDCU UR42, c[0x0][0xf0c] ;  /* 0x0001e180ff2a77ac */ /* 0x000ea20008000800 */
[----:B------:R-:W-:-:S02]  /*66f0*/  LOP3.LUT P0, RZ, R83, 0x40, RZ, 0xc0, !PT ;  /* 0x0000004053ff7812 */ /* 0x000fc4000780c0ff */
[----:B------:R-:W-:Y:S01]  /*6700*/  LOP3.LUT R82, R2, R82, RZ, 0xfc, !PT ;  /* 0x0000005202527212 */ /* 0x000fe200078efcff */
[----:B------:R-:W2:Y:S01]  /*6710*/  LDS R0, [UR4+0x1d0] ;  /* 0x0001d004ff007984 */ /* 0x000ea20008000800 */
[----:B-1----:R-:W-:Y:S01]  /*6720*/  IMAD.U32 R90, RZ, RZ, UR5 ;  /* 0x00000005ff5a7e24 */ /* 0x002fe2000f8e00ff */
[----:B------:R-:W1:Y:S01]  /*6730*/  LDCU UR5, c[0x0][0x374] ;  /* 0x00006e80ff0577ac */ /* 0x000e620008000800 */
[----:B------:R-:W-:Y:S01]  /*6740*/  P2R R2, PR, RZ, 0x1 ;  /* 0x00000001ff027803 */ /* 0x000fe20000000000 */
[----:B------:R-:W-:Y:S01]  /*6750*/  UIADD3 UR4, UPT, UPT, UR4, 0x200, URZ ;  /* 0x0000020004047890 */ /* 0x000fe2000fffe0ff */
[----:B---3--:R-:W-:Y:S01]  /*6760*/  IMAD.U32 R88, RZ, RZ, UR6 ;  /* 0x00000006ff587e24 */ /* 0x008fe2000f8e00ff */
[----:B------:R-:W-:Y:S01]  /*6770*/  MOV R87, UR7 ;  /* 0x0000000700577c02 */ /* 0x000fe20008000f00 */
[----:B------:R-:W3:Y:S03]  /*6780*/  LDCU UR38, c[0x0][0xf30] ;  /* 0x0001e600ff2677ac */ /* 0x000ee60008000800 */
[----:B------:R-:W-:Y:S01]  /*6790*/  MOV R94, UR4 ;  /* 0x00000004005e7c02 */ /* 0x000fe20008000f00 */
[----:B------:R-:W2:Y:S01]  /*67a0*/  LDCU.64 UR58, c[0x0][0xc88] ;  /* 0x00019100ff3a77ac */ /* 0x000ea20008000a00 */
[----:B------:R-:W2:Y:S01]  /*67b0*/  LDCU.64 UR40, c[0x0][0xf28] ;  /* 0x0001e500ff2877ac */ /* 0x000ea20008000a00 */
[----:B-1----:R-:W-:Y:S01]  /*67c0*/  IMAD.U32 R89, RZ, RZ, UR5 ;  /* 0x00000005ff597e24 */ /* 0x002fe2000f8e00ff */
[----:B------:R-:W1:Y:S01]  /*67d0*/  LDCU.128 UR60, c[0x0][0xf10] ;  /* 0x0001e200ff3c77ac */ /* 0x000e620008000c00 */
[----:B------:R-:W-:Y:S01]  /*67e0*/  UMOV UR57, 0x1 ;  /* 0x0000000100397882 */ /* 0x000fe20000000000 */
[----:B------:R-:W-:Y:S01]  /*67f0*/  UMOV UR45, URZ ;  /* 0x000000ff002d7c82 */ /* 0x000fe20008000000 */
[----:B------:R-:W-:Y:S01]  /*6800*/  UMOV UR56, URZ ;  /* 0x000000ff00387c82 */ /* 0x000fe20008000000 */
[----:B------:R-:W-:Y:S01]  /*6810*/  UMOV UR52, URZ ;  /* 0x000000ff00347c82 */ /* 0x000fe20008000000 */
[----:B-1234-:R-:W-:-:S07]  /*6820*/  IMAD.IADD R81, R0, 0x1, R81 ;  /* 0x0000000100517824 */ /* 0x01efce00078e0251 */
.L_x_164:
[----:B-1----:R-:W1:Y:S01]  /*6830*/  S2UR UR43, SR_CgaCtaId ;  /* 0x00000000002b79c3 */ /* 0x002e620000008800 */
[----:B------:R-:W-:Y:S01]  /*6840*/  UMOV UR4, 0x400 ;  /* 0x0000040000047882 */ /* 0x000fe20000000000 */
[----:B------:R-:W-:Y:S01]  /*6850*/  SHF.L.U32 R2, R78, 0x1f, RZ ;  /* 0x0000001f4e027819 */ /* 0x000fe200000006ff */
[----:B-1----:R-:W-:Y:S06]  /*6860*/  ULEA UR43, UR43, UR4, 0x18 ;  /* 0x000000042b2b7291 */ /* 0x002fec000f8ec0ff */
[C---:B------:R-:W-:Y:S02]  /*6870*/  LEA R0, R77.reuse, UR43, 0x3 ;  /* 0x0000002b4d007c11 */ /* 0x040fe4000f8e18ff */
[----:B------:R-:W-:Y:S02]  /*6880*/  LEA R4, R77, UR43, 0x4 ;  /* 0x0000002b4d047c11 */ /* 0x000fe4000f8e20ff */
[----:B------:R-:W1:Y:S02]  /*6890*/  SYNCS.PHASECHK.TRANS64.TRYWAIT P0, [R0+URZ+0x140], R2 ;  /* 0x00014002000075a7 */ /* 0x000e6400080011ff */
[----:B-1----:R-:W-:Y:S05]  /*68a0*/  @!P0 BRA `(.L_x_106) ;  /* 0x0000005c00788947 */ /* 0x002fea0003800000 */
.L_x_230:
[----:B------:R-:W-:Y:S01]  /*68b0*/  R2UR UR7, R93 ;  /* 0x000000005d0772ca */ /* 0x000fe200000e0000 */
[----:B------:R-:W2:Y:S01]  /*68c0*/  LDS.128 R4, [R4+0x1b0] ;  /* 0x0001b00004047984 */ /* 0x000ea20000000c00 */
[----:B-1----:R-:W-:Y:S01]  /*68d0*/  VIADD R0, R0, 0x150 ;  /* 0x0000015000007836 */ /* 0x002fe20000000000 */
[----:B------:R-:W-:Y:S04]  /*68e0*/  UISETP.GE.AND UP0, UPT, UR39, 0x1, UPT ;  /* 0x000000012700788c */ /* 0x000fe8000bf06270 */
[----:B------:R-:W-:Y:S01]  /*68f0*/  PRMT R0, RZ, 0x654, R0 ;  /* 0x00000654ff007816 */ /* 0x000fe20000000000 */
[----:B------:R-:W-:Y:S01]  /*6900*/  @!PT LDS RZ, [RZ] ;  /* 0x00000000fffff984 */ /* 0x000fe20000000800 */
[----:B------:R-:W-:Y:S01]  /*6910*/  @!PT LDS RZ, [RZ] ;  /* 0x00000000fffff984 */ /* 0x000fe20000000800 */
[----:B------:R-:W-:Y:S01]  /*6920*/  @!PT LDS RZ, [RZ] ;  /* 0x00000000fffff984 */ /* 0x000fe20000000800 */
[----:B------:R-:W-:Y:S01]  /*6930*/  @!PT LDS RZ, [RZ] ;  /* 0x00000000fffff984 */ /* 0x000fe20000000800 */
[----:B------:R1:W-:Y:S06]  /*6940*/  MEMBAR.ALL.CTA ;  /* 0x0000000000007992 */ /* 0x0003ec0000008000 */
[----:B-1----:R-:W1:Y:S02]  /*6950*/  FENCE.VIEW.ASYNC.S ;  /* 0x00000000000073c6 */ /* 0x002e640000000000 */
[----:B-1----:R1:W-:Y:S01]  /*6960*/  SYNCS.ARRIVE.TRANS64.RED.A1T0 RZ, [R0+URZ], RZ ;  /* 0x000000ff00ff79a7 */ /* 0x0023e200081004ff */
[----:B--2---:R-:W-:Y:S11]  /*6970*/  LOP3.LUT P0, RZ, R6, 0x1, RZ, 0xc0, !PT ;  /* 0x0000000106ff7812 */ /* 0x004ff6000780c0ff */
[----:B------:R-:W-:Y:S02]  /*6980*/  @!UPT UIADD3 URZ, UPT, UPT, URZ, URZ, URZ ;  /* 0x000000fffffff290 */ /* 0x000fe4000fffe0ff */
[----:B------:R-:W-:Y:S01]  /*6990*/  VOTEU.ANY UP1, P0 ;  /* 0x0000000000ff7886 */ /* 0x000fe20000020100 */
[----:B------:R-:W-:Y:S01]  /*69a0*/  PLOP3.LUT P0, PT, PT, PT, UP1, 0x80, 0x8 ;  /* 0x000000000008781c */ /* 0x000fe20003f0f018 */
[----:B------:R-:W-:Y:S06]  /*69b0*/  UP2UR UR4, UPR, URZ, 0x2 ;  /* 0x00000002ff047883 */ /* 0x000fec0008000000 */
[----:B------:R-:W-:Y:S06]  /*69c0*/  IMAD.U32 R95, RZ, RZ, UR4 ;  /* 0x00000004ff5f7e24 */ /* 0x000fec000f8e00ff */
[----:B------:R-:W-:Y:S02]  /*69d0*/  @P0 SHF.R.U32.HI R2, RZ, 0x10, R5 ;  /* 0x00000010ff020819 */ /* 0x000fe40000011605 */
[----:B------:R-:W-:Y:S02]  /*69e0*/  @P0 MOV R3, R4 ;  /* 0x0000000400030202 */ /* 0x000fe40000000f00 */
[----:B------:R-:W-:Y:S02]  /*69f0*/  @P0 R2UR UR4, R2 ;  /* 0x00000000020402ca */ /* 0x000fe400000e0000 */
[----:B------:R-:W-:Y:S02]  /*6a00*/  @P0 LOP3.LUT R4, R5, 0xffff, RZ, 0xc0, !PT ;  /* 0x0000ffff05040812 */ /* 0x000fe400078ec0ff */
[----:B------:R-:W-:Y:S02]  /*6a10*/  @P0 R2UR UR6, R3 ;  /* 0x00000000030602ca */ /* 0x000fe400000e0000 */
[----:B------:R-:W-:Y:S07]  /*6a20*/  @P0 R2UR UR5, R4 ;  /* 0x00000000040502ca */ /* 0x000fee00000e0000 */
[----:B------:R-:W-:Y:S02]  /*6a30*/  @UP1 UMOV UR7, UR4 ;  /* 0x0000000400071c82 */ /* 0x000fe40008000000 */
[----:B------:R-:W-:Y:S02]  /*6a40*/  IMAD.U32 R93, RZ, RZ, UR7 ;  /* 0x00000007ff5d7e24 */ /* 0x000fe4000f8e00ff */
[----:B------:R-:W-:Y:S02]  /*6a50*/  @UP1 UMOV UR37, UR6 ;  /* 0x0000000600251c82 */ /* 0x000fe40008000000 */
[----:B------:R-:W-:Y:S01]  /*6a60*/  @UP1 UMOV UR36, UR5 ;  /* 0x0000000500241c82 */ /* 0x000fe20008000000 */
[----:B-1----:R-:W-:Y:S05]  /*6a70*/  BRA.U !UP0, `(.L_x_107) ;  /* 0x0000000108d47547 */ /* 0x002fea000b800000 */
[----:B------:R-:W1:Y:S01]  /*6a80*/  LDCU UR13, c[0x0][0xf20] ;  /* 0x0001e400ff0d77ac */ /* 0x000e620008000800 */
[----:B------:R-:W-:Y:S02]  /*6a90*/  R2UR UR14, R89 ;  /* 0x00000000590e72ca */ /* 0x000fe400000e0000 */
[----:B------:R-:W-:Y:S01]  /*6aa0*/  R2UR UR12, R90 ;  /* 0x000000005a0c72ca */ /* 0x000fe200000e0000 */
[----:B------:R-:W-:Y:S02]  /*6ab0*/  UISETP.NE.AND UP0, UPT, UR62, 0x1, UPT ;  /* 0x000000013e00788c */ /* 0x000fe4000bf05270 */
[----:B------:R-:W-:Y:S02]  /*6ac0*/  UIMAD.WIDE.U32 UR8, UR36, UR63, URZ ;  /* 0x0000003f240872a5 */ /* 0x000fe4000f8e00ff */
[----:B------:R-:W-:Y:S02]  /*6ad0*/  UIMAD.WIDE.U32 UR10, UR37, UR60, URZ ;  /* 0x0000003c250a72a5 */ /* 0x000fe4000f8e00ff */
[----:B------:R-:W-:Y:S02]  /*6ae0*/  UISETP.NE.AND UP1, UPT, UR42, 0x1, UPT ;  /* 0x000000012a00788c */ /* 0x000fe4000bf25270 */
[----:B------:R-:W-:Y:S02]  /*6af0*/  UISETP.NE.AND UP2, UPT, UR39, 0x1, UPT ;  /* 0x000000012700788c */ /* 0x000fe4000bf45270 */
[----:B------:R-:W-:Y:S02]  /*6b00*/  UIMAD.WIDE.U32 UR4, UR14, UR63, URZ ;  /* 0x0000003f0e0472a5 */ /* 0x000fe4000f8e00ff */
[----:B------:R-:W-:Y:S05]  /*6b10*/  UIMAD.WIDE.U32 UR6, UR12, UR60, URZ ;  /* 0x0000003c0c0672a5 */ /* 0x000fea000f8e00ff */
[----:B------:R-:W-:Y:S02]  /*6b20*/  UMOV UR4, UR5 ;  /* 0x0000000500047c82 */ /* 0x000fe40008000000 */
[----:B-1----:R-:W-:Y:S03]  /*6b30*/  USHF.R.U32.HI UR5, URZ, UR13, UR4 ;  /* 0x0000000dff057299 */ /* 0x002fe60008011604 */
[----:B------:R-:W-:Y:S02]  /*6b40*/  UMOV UR4, UR7 ;  /* 0x0000000700047c82 */ /* 0x000fe40008000000 */
[----:B------:R-:W-:Y:S02]  /*6b50*/  USHF.R.U32.HI UR7, URZ, UR61, UR4 ;  /* 0x0000003dff077299 */ /* 0x000fe40008011604 */
[----:B------:R-:W-:Y:S02]  /*6b60*/  USEL UR4, UR14, UR5, !UP0 ;  /* 0x000000050e047287 */ /* 0x000fe4000c000000 */
[----:B------:R-:W-:Y:S01]  /*6b70*/  USEL UR7, UR12, UR7, !UP1 ;  /* 0x000000070c077287 */ /* 0x000fe2000c800000 */
[----:B------:R-:W-:Y:S01]  /*6b80*/  UMOV UR5, UR9 ;  /* 0x0000000900057c82 */ /* 0x000fe20008000000 */
[----:B------:R-:W-:Y:S02]  /*6b90*/  UIMAD.WIDE.U32 UR8, UR4, UR40, URZ ;  /* 0x00000028040872a5 */ /* 0x000fe4000f8e00ff */
[----:B------:R-:W-:Y:S03]  /*6ba0*/  USHF.R.U32.HI UR6, URZ, UR13, UR5 ;  /* 0x0000000dff067299 */ /* 0x000fe60008011605 */
[----:B------:R-:W-:Y:S01]  /*6bb0*/  UMOV UR5, UR11 ;  /* 0x0000000b00057c82 */ /* 0x000fe20008000000 */
[----:B------:R-:W-:Y:S02]  /*6bc0*/  UIMAD.WIDE.U32 UR10, UR7, UR40, URZ ;  /* 0x00000028070a72a5 */ /* 0x000fe4000f8e00ff */
[----:B------:R-:W-:Y:S02]  /*6bd0*/  USHF.R.U32.HI UR12, URZ, UR61, UR5 ;  /* 0x0000003dff0c7299 */ /* 0x000fe40008011605 */
[----:B------:R-:W-:Y:S01]  /*6be0*/  USEL UR6, UR36, UR6, !UP0 ;  /* 0x0000000624067287 */ /* 0x000fe2000c000000 */
[----:B------:R-:W-:Y:S02]  /*6bf0*/  UMOV UR5, UR9 ;  /* 0x0000000900057c82 */ /* 0x000fe40008000000 */
[----:B------:R-:W-:Y:S01]  /*6c00*/  UMOV UR10, UR11 ;  /* 0x0000000b000a7c82 */ /* 0x000fe20008000000 */
[----:B------:R-:W-:Y:S02]  /*6c10*/  @UP2 USHF.R.U32.HI UR4, URZ, UR41, UR5 ;  /* 0x00000029ff042299 */ /* 0x000fe40008011605 */
[----:B------:R-:W-:Y:S02]  /*6c20*/  @UP2 USHF.R.U32.HI UR7, URZ, UR41, UR10 ;  /* 0x00000029ff072299 */ /* 0x000fe4000801160a */
[----:B------:R-:W-:Y:S02]  /*6c30*/  UIMAD UR4, UR39, UR4, URZ ;  /* 0x00000004270472a4 */ /* 0x000fe4000f8e02ff */
[----:B------:R-:W-:Y:S02]  /*6c40*/  UIMAD.WIDE.U32 UR10, UR6, UR40, URZ ;  /* 0x00000028060a72a5 */ /* 0x000fe4000f8e00ff */
[----:B------:R-:W-:Y:S02]  /*6c50*/  USEL UR5, UR37, UR12, !UP1 ;  /* 0x0000000c25057287 */ /* 0x000fe4000c800000 */
[----:B------:R-:W-:Y:S02]  /*6c60*/  UIMAD UR8, UR39, UR7, URZ ;  /* 0x00000007270872a4 */ /* 0x000fe4000f8e02ff */
[----:B------:R-:W-:Y:S03]  /*6c70*/  UISETP.GE.AND UP0, UPT, UR6, UR4, UPT ;  /* 0x000000040600728c */ /* 0x000fe6000bf06270 */
[----:B------:R-:W-:Y:S01]  /*6c80*/  UMOV UR4, UR11 ;  /* 0x0000000b00047c82 */ /* 0x000fe20008000000 */
[----:B------:R-:W-:Y:S02]  /*6c90*/  UISETP.GE.OR UP0, UPT, UR5, UR8, UP0 ;  /* 0x000000080500728c */ /* 0x000fe40008706670 */
[----:B------:R-:W-:Y:S02]  /*6ca0*/  USHF.R.U32.HI UR4, URZ, UR41, UR4 ;  /* 0x00000029ff047299 */ /* 0x000fe40008011604 */
[----:B------:R-:W-:Y:S02]  /*6cb0*/  UIMAD.WIDE.U32 UR8, UR5, UR40, URZ ;  /* 0x00000028050872a5 */ /* 0x000fe4000f8e00ff */
[----:B------:R-:W-:Y:S02]  /*6cc0*/  USEL UR11, UR6, UR4, !UP2 ;  /* 0x00000004060b7287 */ /* 0x000fe4000d000000 */
[----:B------:R-:W-:Y:S02]  /*6cd0*/  UIADD3 UR8, UPT, UPT, -UR5, URZ, URZ ;  /* 0x000000ff05087290 */ /* 0x000fe4000fffe1ff */
[----:B------:R-:W-:Y:S01]  /*6ce0*/  UIADD3 UR10, UPT, UPT, -UR11, URZ, URZ ;  /* 0x000000ff0b0a7290 */ /* 0x000fe2000fffe1ff */
[----:B------:R-:W-:Y:S01]  /*6cf0*/  @!UP0 UMOV UR4, UR9 ;  /* 0x0000000900048c82 */ /* 0x000fe20008000000 */
[----:B------:R-:W-:Y:S02]  /*6d00*/  UIADD3 UR9, UPT, UPT, -UR6, URZ, URZ ;  /* 0x000000ff06097290 */ /* 0x000fe4000fffe1ff */
[----:B------:R-:W-:Y:S02]  /*6d10*/  @!UP0 USHF.R.U32.HI UR4, URZ, UR41, UR4 ;  /* 0x00000029ff048299 */ /* 0x000fe40008011604 */
[----:B------:R-:W-:Y:S02]  /*6d20*/  UIMAD UR10, UR39, UR10, UR6 ;  /* 0x0000000a270a72a4 */ /* 0x000fe4000f8e0206 */
[----:B------:R-:W-:Y:S04]  /*6d30*/  @!UP0 USEL UR4, UR5, UR4, !UP2 ;  /* 0x0000000405048287 */ /* 0x000fe8000d000000 */
[----:B------:R-:W-:Y:S02]  /*6d40*/  @!UP0 UIMAD UR10, UR7, UR10, UR4 ;  /* 0x0000000a070a82a4 */ /* 0x000fe4000f8e0204 */
[----:B------:R-:W-:Y:S02]  /*6d50*/  @!UP0 UIADD3 UR11, UPT, UPT, UR11, -UR4, URZ ;  /* 0x800000040b0b8290 */ /* 0x000fe4000fffe0ff */
[----:B------:R-:W-:Y:S02]  /*6d60*/  UIMAD UR7, UR42, UR8, UR37 ;  /* 0x000000082a0772a4 */ /* 0x000fe4000f8e0225 */
[----:B------:R-:W-:Y:S02]  /*6d70*/  @!UP0 UIMAD UR6, UR11, UR39, UR5 ;  /* 0x000000270b0682a4 */ /* 0x000fe4000f8e0205 */
[----:B------:R-:W-:Y:S01]  /*6d80*/  UIMAD UR4, UR62, UR9, UR36 ;  /* 0x000000093e0472a4 */ /* 0x000fe2000f8e0224 */
[----:B------:R-:W-:Y:S02]  /*6d90*/  @!UP0 UMOV UR5, UR10 ;  /* 0x0000000a00058c82 */ /* 0x000fe40008000000 */
[----:B------:R-:W-:Y:S02]  /*6da0*/  UIMAD UR37, UR5, UR42, UR7 ;  /* 0x0000002a052572a4 */ /* 0x000fe4000f8e0207 */
[----:B------:R-:W-:Y:S11]  /*6db0*/  UIMAD UR36, UR6, UR62, UR4 ;  /* 0x0000003e062472a4 */ /* 0x000ff6000f8e0204 */
[----:B------:R-:W-:Y:S01]  /*6dc0*/  @!UPT UIADD3 URZ, UPT, UPT, URZ, URZ, URZ ;  /* 0x000000fffffff290 */ /* 0x000fe2000fffe0ff */
.L_x_107:
[----:B------:R-:W-:Y:S01]  /*6dd0*/  UISETP.NE.AND UP0, UPT, UR38, 0x1, UPT ;  /* 0x000000012600788c */ /* 0x000fe2000bf05270 */
[----:B------:R-:W-:Y:S01]  /*6de0*/  R2UR UR11, R94 ;  /* 0x000000005e0b72ca */ /* 0x000fe200000e0000 */
[----:B------:R-:W-:Y:S01]  /*6df0*/  USHF.L.U32 UR50, UR27, 0x7, URZ ;  /* 0x000000071b327899 */ /* 0x000fe200080006ff */
[----:B------:R-:W-:Y:S01]  /*6e00*/  IADD3 R77, PT, PT, R77, 0x1, RZ ;  /* 0x000000014d4d7810 */ /* 0x000fe20007ffe0ff */
[----:B------:R-:W-:Y:S07]  /*6e10*/  USHF.L.U32 UR49, UR26, 0x6, URZ ;  /* 0x000000061a317899 */ /* 0x000fee00080006ff */
[----:B------:R-:W1:Y:S01]  /*6e20*/  @!UP0 LDCU.128 UR12, c[0x0][0xf10] ;  /* 0x0001e200ff0c87ac */ /* 0x000e620008000c00 */
[----:B------:R-:W2:Y:S01]  /*6e30*/  @!UP0 LDCU UR5, c[0x0][0xf0c] ;  /* 0x0001e180ff0587ac */ /* 0x000ea20008000800 */
[----:B------:R-:W3:Y:S01]  /*6e40*/  @!UP0 LDCU UR10, c[0x0][0xf20] ;  /* 0x0001e400ff0a87ac */ /* 0x000ee20008000800 */
[----:B-1----:R-:W-:Y:S02]  /*6e50*/  UIMAD.WIDE.U32 UR8, UR37, UR12, URZ ;  /* 0x0000000c250872a5 */ /* 0x002fe4000f8e00ff */
[----:B------:R-:W-:Y:S02]  /*6e60*/  UIMAD.WIDE.U32 UR6, UR36, UR15, URZ ;  /* 0x0000000f240672a5 */ /* 0x000fe4000f8e00ff */
[----:B------:R-:W-:Y:S03]  /*6e70*/  @!UP0 UISETP.NE.AND UP1, UPT, UR14, 0x1, UPT ;  /* 0x000000010e00888c */ /* 0x000fe6000bf25270 */
[----:B------:R-:W-:Y:S01]  /*6e80*/  @!UP0 UMOV UR4, UR9 ;  /* 0x0000000900048c82 */ /* 0x000fe20008000000 */
[----:B--2---:R-:W-:Y:S02]  /*6e90*/  @!UP0 UISETP.NE.AND UP2, UPT, UR5, 0x1, UPT ;  /* 0x000000010500888c */ /* 0x004fe4000bf45270 */
[----:B------:R-:W-:Y:S01]  /*6ea0*/  @!UP0 USHF.R.U32.HI UR4, URZ, UR13, UR4 ;  /* 0x0000000dff048299 */ /* 0x000fe20008011604 */
[----:B------:R-:W-:Y:S02]  /*6eb0*/  @!UP0 UMOV UR6, UR7 ;  /* 0x0000000700068c82 */ /* 0x000fe40008000000 */
[----:B---3--:R-:W-:Y:S02]  /*6ec0*/  @!UP0 USHF.R.U32.HI UR6, URZ, UR10, UR6 ;  /* 0x0000000aff068299 */ /* 0x008fe40008011606 */
[----:B------:R-:W-:Y:S02]  /*6ed0*/  @!UP0 USEL UR7, UR37, UR4, !UP2 ;  /* 0x0000000425078287 */ /* 0x000fe4000d000000 */
[----:B------:R-:W-:Y:S04]  /*6ee0*/  @!UP0 USEL UR6, UR36, UR6, !UP1 ;  /* 0x0000000624068287 */ /* 0x000fe8000c800000 */
[----:B------:R-:W-:Y:S02]  /*6ef0*/  @!UP0 UIADD3 UR4, UPT, UPT, -UR7, UR6, URZ ;  /* 0x0000000607048290 */ /* 0x000fe4000fffe1ff */
[----:B------:R-:W-:Y:S02]  /*6f00*/  @!UP0 UIADD3 UR6, UPT, UPT, UR7, -UR6, URZ ;  /* 0x8000000607068290 */ /* 0x000fe4000fffe0ff */
[----:B------:R-:W-:Y:S02]  /*6f10*/  @!UP0 UIMAD UR37, UR4, UR5, UR37 ;  /* 0x00000005042582a4 */ /* 0x000fe4000f8e0225 */
[----:B------:R-:W-:Y:S02]  /*6f20*/  @!UP0 UIMAD UR36, UR6, UR14, UR36 ;  /* 0x0000000e062482a4 */ /* 0x000fe4000f8e0224 */
[----:B------:R-:W-:Y:S09]  /*6f30*/  ULOP3.LUT UP0, URZ, UR11, 0x90, URZ, 0xc0, !UPT ;  /* 0x000000900bff7892 */ /* 0x000ff2000f80c0ff */
[----:B------:R-:W-:Y:S05]  /*6f40*/  BRA.U !UP0, `(.L_x_108) ;  /* 0x00000001087c7547 */ /* 0x000fea000b800000 */
[----:B------:R-:W1:Y:S01]  /*6f50*/  LDCU.64 UR8, c[0x4][0x80] ;  /* 0x01001000ff0877ac */ /* 0x000e620008000a00 */
[----:B------:R-:W-:Y:S01]  /*6f60*/  MOV R2, 0x0 ;  /* 0x0000000000027802 */ /* 0x000fe20000000f00 */
[----:B------:R-:W-:Y:S02]  /*6f70*/  HFMA2 R12, -RZ, RZ, 0, 5.9604644775390625e-08 ;  /* 0x00000001ff0c7431 */ /* 0x000fe400000001ff */
[----:B------:R-:W-:Y:S01]  /*6f80*/  IMAD.MOV.U32 R8, RZ, RZ, 0x70 ;  /* 0x00000070ff087424 */ /* 0x000fe200078e00ff */
[----:B------:R2:W3:Y:S01]  /*6f90*/  LDC.64 R14, c[0x4][R2] ;  /* 0x01000000020e7b82 */ /* 0x0004e20000000a00 */
[----:B------:R-:W4:Y:S01]  /*6fa0*/  LDCU.64 UR6, c[0x4][0x88] ;  /* 0x01001100ff0677ac */ /* 0x000f220008000a00 */
[----:B------:R-:W-:Y:S01]  /*6fb0*/  IMAD.MOV.U32 R13, RZ, RZ, RZ ;  /* 0x000000ffff0d7224 */ /* 0x000fe200078e00ff */
[----:B------:R-:W2:Y:S01]  /*6fc0*/  LDCU.64 UR4, c[0x4][0x8] ;  /* 0x01000100ff0477ac */ /* 0x000ea20008000a00 */
[----:B-1----:R-:W-:Y:S01]  /*6fd0*/  MOV R5, UR9 ;  /* 0x0000000900057c02 */ /* 0x002fe20008000f00 */
[----:B------:R-:W-:Y:S01]  /*6fe0*/  IMAD.U32 R4, RZ, RZ, UR8 ;  /* 0x00000008ff047e24 */ /* 0x000fe2000f8e00ff */
[----:B----4-:R-:W-:Y:S01]  /*6ff0*/  MOV R7, UR7 ;  /* 0x0000000700077c02 */ /* 0x010fe20008000f00 */
[----:B------:R-:W-:Y:S01]  /*7000*/  IMAD.U32 R6, RZ, RZ, UR6 ;  /* 0x00000006ff067e24 */ /* 0x000fe2000f8e00ff */
[----:B--2---:R-:W-:Y:S01]  /*7010*/  MOV R11, UR5 ;  /* 0x00000005000b7c02 */ /* 0x004fe20008000f00 */
[----:B------:R-:W-:Y:S02]  /*7020*/  IMAD.U32 R10, RZ, RZ, UR4 ;  /* 0x00000004ff0a7e24 */ /* 0x000fe4000f8e00ff */
[----:B------:R-:W-:Y:S07]  /*7030*/  LEPC R20, `(.L_x_109) ;  /* 0x000000001014794e */ /* 0x000fee0000000000 */
[----:B---3-5:R-:W-:Y:S05]  /*7040*/  CALL.ABS.NOINC R14 ;  /* 0x000000000e007343 */ /* 0x028fea0003c00000 */
.L_x_109:
[----:B------:R-:W1:Y:S01]  /*7050*/  LDCU.64 UR8, c[0x4][0x80] ;  /* 0x01001000ff0877ac */ /* 0x000e620008000a00 */
[----:B------:R-:W2:Y:S01]  /*7060*/  LDC.64 R2, c[0x4][R2] ;  /* 0x0100000002027b82 */ /* 0x000ea20000000a00 */
[----:B------:R-:W-:Y:S02]  /*7070*/  HFMA2 R12, -RZ, RZ, 0, 5.9604644775390625e-08 ;  /* 0x00000001ff0c7431 */ /* 0x000fe400000001ff */
[----:B------:R-:W-:Y:S02]  /*7080*/  IMAD.MOV.U32 R8, RZ, RZ, 0x70 ;  /* 0x00000070ff087424 */ /* 0x000fe400078e00ff */
[----:B------:R-:W-:Y:S01]  /*7090*/  IMAD.MOV.U32 R13, RZ, RZ, RZ ;  /* 0x000000ffff0d7224 */ /* 0x000fe200078e00ff */
[----:B------:R-:W3:Y:S01]  /*70a0*/  LDCU.64 UR6, c[0x4][0x88] ;  /* 0x01001100ff0677ac */ /* 0x000ee20008000a00 */
[----:B------:R-:W4:Y:S01]  /*70b0*/  LDCU.64 UR4, c[0x4][0x8] ;  /* 0x01000100ff0477ac */ /* 0x000f220008000a00 */
[----:B-1----:R-:W-:Y:S02]  /*70c0*/  MOV R4, UR8 ;  /* 0x0000000800047c02 */ /* 0x002fe40008000f00 */
[----:B------:R-:W-:Y:S02]  /*70d0*/  MOV R5, UR9 ;  /* 0x0000000900057c02 */ /* 0x000fe40008000f00 */
[----:B---3--:R-:W-:Y:S01]  /*70e0*/  MOV R7, UR7 ;  /* 0x0000000700077c02 */ /* 0x008fe20008000f00 */
[----:B------:R-:W-:Y:S01]  /*70f0*/  IMAD.U32 R6, RZ, RZ, UR6 ;  /* 0x00000006ff067e24 */ /* 0x000fe2000f8e00ff */
[----:B----4-:R-:W-:Y:S01]  /*7100*/  MOV R11, UR5 ;  /* 0x00000005000b7c02 */ /* 0x010fe20008000f00 */
[----:B------:R-:W-:Y:S02]  /*7110*/  IMAD.U32 R10, RZ, RZ, UR4 ;  /* 0x00000004ff0a7e24 */ /* 0x000fe4000f8e00ff */
[----:B------:R-:W-:Y:S07]  /*7120*/  LEPC R20, `(.L_x_108) ;  /* 0x000000001014794e */ /* 0x000fee0000000000 */
[----:B--2---:R-:W-:Y:S05]  /*7130*/  CALL.ABS.NOINC R2 ;  /* 0x0000000002007343 */ /* 0x004fea0003c00000 */
.L_x_108:
[----:B------:R-:W-:Y:S02]  /*7140*/  R2UR UR6, R96 ;  /* 0x00000000600672ca */ /* 0x000fe400000e0000 */
[----:B------:R-:W-:Y:S02]  /*7150*/  R2UR UR5, R88 ;  /* 0x00000000580572ca */ /* 0x000fe400000e0000 */
[----:B------:R-:W-:Y:S02]  /*7160*/  R2UR UR4, R87 ;  /* 0x00000000570472ca */ /* 0x000fe400000e0000 */
[----:B------:R-:W-:Y:S02]  /*7170*/  ISETP.NE.U32.AND P4, PT, R74, RZ, PT ;  /* 0x000000ff4a00720c */ /* 0x000fe40003f85070 */
[----:B------:R-:W-:Y:S02]  /*7180*/  ISETP.NE.U32.AND P2, PT, RZ, UR58, PT ;  /* 0x0000003aff007c0c */ /* 0x000fe4000bf45070 */
[----:B------:R-:W-:Y:S02]  /*7190*/  ISETP.NE.AND.EX P4, PT, R75, RZ, PT, P4 ;  /* 0x000000ff4b00720c */ /* 0x000fe40003f85340 */
[----:B------:R-:W-:Y:S01]  /*71a0*/  ISETP.NE.AND.EX P2, PT, RZ, UR59, PT, P2 ;  /* 0x0000003bff007c0c */ /* 0x000fe2000bf45320 */
[----:B------:R-:W-:Y:S02]  /*71b0*/  UISETP.NE.AND UP2, UPT, UR6, URZ, UPT ;  /* 0x000000ff0600728c */ /* 0x000fe4000bf45270 */
[----:B------:R-:W-:Y:S04]  /*71c0*/  UISETP.NE.U32.AND UP0, UPT, UR5, URZ, UPT ;  /* 0x000000ff0500728c */ /* 0x000fe8000bf05070 */
[----:B------:R-:W-:Y:S01]  /*71d0*/  UISETP.NE.AND.EX UP1, UPT, UR4, URZ, UPT, UP0 ;  /* 0x000000ff0400728c */ /* 0x000fe2000bf25300 */
[----:B------:R-:W-:Y:S01]  /*71e0*/  PLOP3.LUT P1, PT, PT, PT, UP2, 0x80, 0x8 ;  /* 0x000000000008781c */ /* 0x000fe20003f2f028 */
[----:B------:R-:W-:Y:S03]  /*71f0*/  UPLOP3.LUT UP0, UPT, UPT, UPT, UPT, 0x40, 0x4 ;  /* 0x000000000004789c */ /* 0x000fe60003f0e870 */
[----:B------:R-:W-:Y:S06]  /*7200*/  @UP2 UPLOP3.LUT UP0, UPT, UPT, UPT, UP1, 0x80, 0x8 ;  /* 0x000000000008289c */ /* 0x000fec0003f0f010 */
[----:B------:R-:W-:Y:S01]  /*7210*/  PLOP3.LUT P0, PT, PT, PT, UP0, 0x80, 0x8 ;  /* 0x000000000008781c */ /* 0x000fe20003f0f008 */
[----:B------:R-:W-:Y:S01]  /*7220*/  @!UPT UIADD3 URZ, UPT, UPT, URZ, URZ, URZ ;  /* 0x000000fffffff290 */ /* 0x000fe2000fffe0ff */
[----:B------:R-:W-:Y:S11]  /*7230*/  BRA.U !UP1, `(.L_x_110) ;  /* 0x0000000109407547 */ /* 0x000ff6000b800000 */
[----:B------:R-:W-:Y:S01]  /*7240*/  UISETP.NE.U32.AND UP0, UPT, UR58, URZ, UPT ;  /* 0x000000ff3a00728c */ /* 0x000fe2000bf05070 */
[----:B------:R-:W-:Y:S01]  /*7250*/  R2UR UR6, R88 ;  /* 0x00000000580672ca */ /* 0x000fe200000e0000 */
[----:B------:R-:W1:Y:S01]  /*7260*/  LDCU.64 UR8, c[0x0][0x358] ;  /* 0x00006b00ff0877ac */ /* 0x000e620008000a00 */
[----:B------:R-:W-:Y:S02]  /*7270*/  HFMA2 R85, -RZ, RZ, 0, 5.9604644775390625e-08 ;  /* 0x00000001ff557431 */ /* 0x000fe400000001ff */
[----:B------:R-:W-:Y:S01]  /*7280*/  IMAD.MOV.U32 R0, RZ, RZ, 0x1 ;  /* 0x00000001ff007424 */ /* 0x000fe200078e00ff */
[----:B------:R-:W-:Y:S06]  /*7290*/  UISETP.NE.AND.EX UP0, UPT, UR59, URZ, UPT, UP0 ;  /* 0x000000ff3b00728c */ /* 0x000fec000bf05300 */
[----:B------:R-:W-:Y:S05]  /*72a0*/  PLOP3.LUT P3, PT, PT, PT, UP0, 0x80, 0x8 ;  /* 0x000000000008781c */ /* 0x000fea0003f6f008 */
[----:B------:R-:W2:Y:S01]  /*72b0*/  @UP0 LDCU.64 UR4, c[0x0][0xc88] ;  /* 0x00019100ff0407ac */ /* 0x000ea20008000a00 */
[----:B------:R-:W-:Y:S07]  /*72c0*/  @UP0 UIMAD UR6, UR44, UR6, URZ ;  /* 0x000000062c0602a4 */ /* 0x000fee000f8e02ff */
[----:B------:R-:W-:Y:S01]  /*72d0*/  @!P3 PRMT R85, R0, 0x7610, R85 ;  /* 0x000076100055b816 */ /* 0x000fe20000000055 */
[----:B--2---:R-:W-:Y:S06]  /*72e0*/  @UP0 UIMAD.WIDE UR4, UR6, 0x4, UR4 ;  /* 0x00000004060408a5 */ /* 0x004fec000f8e0204 */
[----:B------:R-:W-:Y:S02]  /*72f0*/  IMAD.U32 R2, RZ, RZ, UR4 ;  /* 0x00000004ff027e24 */ /* 0x000fe4000f8e00ff */
[----:B------:R-:W-:Y:S03]  /*7300*/  IMAD.U32 R3, RZ, RZ, UR5 ;  /* 0x00000005ff037e24 */ /* 0x000fe6000f8e00ff */
[----:B------:R-:W2:Y:S02]  /*7310*/  @!UP0 LDCU UR4, c[0x0][0xc80] ;  /* 0x00019000ff0487ac */ /* 0x000ea40008000800 */
[----:B-1---5:R1:W5:Y:S02]  /*7320*/  @P3 LDG.E R45, desc[UR8][R2.64] ;  /* 0x00000008022d3981 */ /* 0x022364000c1e1900 */
[----:B-12---:R-:W-:Y:S02]  /*7330*/  @!P3 MOV R45, UR4 ;  /* 0x00000004002dbc02 */ /* 0x006fe40008000f00 */
.L_x_110:
[----:B------:R-:W-:Y:S05]  /*7340*/  @!P4 BRA `(.L_x_111) ;  /* 0x000000000024c947 */ /* 0x000fea0003800000 */
[----:B------:R-:W-:Y:S01]  /*7350*/  ISETP.NE.U32.AND P3, PT, R72, RZ, PT ;  /* 0x000000ff4800720c */ /* 0x000fe20003f65070 */
[----:B------:R-:W1:Y:S03]  /*7360*/  LDCU.64 UR4, c[0x0][0x358] ;  /* 0x00006b00ff0477ac */ /* 0x000e660008000a00 */
[----:B------:R-:W-:Y:S11]  /*7370*/  ISETP.NE.AND.EX P3, PT, R73, RZ, PT, P3 ;  /* 0x000000ff4900720c */ /* 0x000ff60003f65330 */
[----:B------:R-:W-:Y:S02]  /*7380*/  @!UPT UIADD3 URZ, UPT, UPT, URZ, URZ, URZ ;  /* 0x000000fffffff290 */ /* 0x000fe4000fffe0ff */
[----:B------:R-:W2:Y:S01]  /*7390*/  @P3 LDC.64 R2, c[0x0][0xca8] ;  /* 0x00032a00ff023b82 */ /* 0x000ea20000000a00 */
[----:B------:R-:W-:Y:S04]  /*73a0*/  @P3 IMAD R0, R74, UR44, RZ ;  /* 0x0000002c4a003c24 */ /* 0x000fe8000f8e02ff */
[----:B--2---:R-:W-:Y:S05]  /*73b0*/  @P3 IMAD.WIDE R2, R0, 0x4, R2 ;  /* 0x0000000400023825 */ /* 0x004fea00078e0202 */
[----:B-1---5:R1:W5:Y:S02]  /*73c0*/  @P3 LDG.E R43, desc[UR4][R2.64] ;  /* 0x00000004022b3981 */ /* 0x022364000c1e1900 */
[----:B-1----:R-:W2:Y:S02]  /*73d0*/  @!P3 LDC R43, c[0x0][0xca0] ;  /* 0x00032800ff2bbb82 */ /* 0x002ea40000000800 */
.L_x_111:
[----:B-----5:R-:W-:Y:S01]  /*73e0*/  FSETP.NEU.AND P3, PT, R45, RZ, PT ;  /* 0x000000ff2d00720b */ /* 0x020fe20003f6d000 */
[----:B------:R-:W-:Y:S01]  /*73f0*/  ULOP3.LUT UR4, UR57, 0x1, URZ, 0x3c, !UPT ;  /* 0x0000000139047892 */ /* 0x000fe2000f8e3cff */
[----:B------:R-:W-:Y:S01]  /*7400*/  SEL R4, RZ, 0xffffffff, P2 ;  /* 0xffffffffff047807 */ /* 0x000fe20001000000 */
[----:B------:R-:W-:Y:S01]  /*7410*/  IMAD.U32 R51, RZ, RZ, UR45 ;  /* 0x0000002dff337e24 */ /* 0x000fe2000f8e00ff */
[----:B------:R-:W-:Y:S01]  /*7420*/  @P1 LOP3.LUT P2, RZ, R85, 0xff, RZ, 0xc0, !PT ;  /* 0x000000ff55ff1812 */ /* 0x000fe2000784c0ff */
[----:B------:R-:W-:Y:S01]  /*7430*/  IMAD.MOV.U32 R98, RZ, RZ, 0x10 ;  /* 0x00000010ff627424 */ /* 0x000fe200078e00ff */
[----:B------:R-:W-:Y:S01]  /*7440*/  @P1 SEL R0, RZ, 0xffffffff, P3 ;  /* 0xffffffffff001807 */ /* 0x000fe20001800000 */
[----:B------:R-:W-:Y:S01]  /*7450*/  IMAD.U32 R112, RZ, RZ, UR4 ;  /* 0x00000004ff707e24 */ /* 0x000fe2000f8e00ff */
[----:B------:R-:W-:Y:S01]  /*7460*/  LEA R104, R80, UR43, 0x3 ;  /* 0x0000002b50687c11 */ /* 0x000fe2000f8e18ff */
[----:B------:R-:W-:Y:S01]  /*7470*/  IMAD.SHL.U32 R99, R82, 0x2, RZ ;  /* 0x0000000252637824 */ /* 0x000fe200078e00ff */
[----:B------:R-:W-:Y:S01]  /*7480*/  @P0 SEL R0, R4, R0, !P2 ;  /* 0x0000000004000207 */ /* 0x000fe20005000000 */
[----:B------:R-:W-:Y:S01]  /*7490*/  IMAD.SHL.U32 R51, R51, 0x1000, RZ ;  /* 0x0000100033337824 */ /* 0x000fe200078e00ff */
[----:B------:R-:W-:Y:S01]  /*74a0*/  PLOP3.LUT P2, PT, PT, PT, UP1, 0x80, 0x8 ;  /* 0x000000000008781c */ /* 0x000fe20003f4f018 */
[----:B------:R-:W-:Y:S01]  /*74b0*/  BSSY B1, `(.L_x_112) ;  /* 0x000003b000017945 */ /* 0x000fe20003800000 */
[----:B------:R-:W-:Y:S01]  /*74c0*/  @P1 LOP3.LUT R0, R0, 0x1, RZ, 0xc0, !PT ;  /* 0x0000000100001812 */ /* 0x000fe200078ec0ff */
[----:B------:R-:W-:Y:S01]  /*74d0*/  IMAD.MOV.U32 R107, RZ, RZ, 0x1 ;  /* 0x00000001ff6b7424 */ /* 0x000fe200078e00ff */
[----:B------:R-:W-:Y:S01]  /*74e0*/  LOP3.LUT P4, R76, R85, 0xff, RZ, 0xc0, !PT ;  /* 0x000000ff554c7812 */ /* 0x000fe2000788c0ff */
[----:B------:R-:W-:Y:S01]  /*74f0*/  IMAD R105, R80, 0x40, R81 ;  /* 0x0000004050697824 */ /* 0x000fe200078e0251 */
[----:B------:R-:W-:Y:S01]  /*7500*/  ISETP.NE.U32.OR P5, PT, R0, 0x1, !P1 ;  /* 0x000000010000780c */ /* 0x000fe20004fa5470 */
[----:B------:R-:W-:Y:S01]  /*7510*/  IMAD.U32 R0, RZ, RZ, UR45 ;  /* 0x0000002dff007e24 */ /* 0x000fe2000f8e00ff */
[----:B------:R-:W-:Y:S01]  /*7520*/  SEL R3, RZ, 0xffffffff, P3 ;  /* 0xffffffffff037807 */ /* 0x000fe20001800000 */
[----:B------:R-:W-:Y:S01]  /*7530*/  IMAD.U32 R106, RZ, RZ, UR45 ;  /* 0x0000002dff6a7e24 */ /* 0x000fe2000f8e00ff */
[----:B------:R-:W-:Y:S02]  /*7540*/  LOP3.LUT P6, RZ, R83, 0x40, RZ, 0xc0, !PT ;  /* 0x0000004053ff7812 */ /* 0x000fe400078cc0ff */
[----:B------:R-:W-:Y:S02]  /*7550*/  CS2R R70, SRZ ;  /* 0x0000000000467805 */ /* 0x000fe4000001ff00 */
[----:B------:R-:W-:Y:S02]  /*7560*/  LEA R0, R0, UR43, 0x3 ;  /* 0x0000002b00007c11 */ /* 0x000fe4000f8e18ff */
[----:B------:R-:W-:Y:S02]  /*7570*/  CS2R R68, SRZ ;  /* 0x0000000000447805 */ /* 0x000fe4000001ff00 */
[----:B------:R-:W-:Y:S02]  /*7580*/  @P2 SEL R3, R4, R3, !P4 ;  /* 0x0000000304032207 */ /* 0x000fe40006000000 */
[----:B------:R-:W-:Y:S02]  /*7590*/  CS2R R66, SRZ ;  /* 0x0000000000427805 */ /* 0x000fe4000001ff00 */
[----:B------:R-:W-:Y:S02]  /*75a0*/  SEL R98, R98, 0xfffffff0, !P6 ;  /* 0xfffffff062627807 */ /* 0x000fe40007000000 */
[----:B------:R-:W-:Y:S02]  /*75b0*/  CS2R R64, SRZ ;  /* 0x0000000000407805 */ /* 0x000fe4000001ff00 */
[----:B------:R-:W-:Y:S02]  /*75c0*/  LOP3.LUT R3, R3, 0x1, RZ, 0xc0, !PT ;  /* 0x0000000103037812 */ /* 0x000fe400078ec0ff */
[----:B------:R-:W-:Y:S02]  /*75d0*/  CS2R R58, SRZ ;  /* 0x00000000003a7805 */ /* 0x000fe4000001ff00 */
[----:B------:R-:W-:Y:S02]  /*75e0*/  @P5 SHF.L.U32 R2, R112, 0x1f, RZ ;  /* 0x0000001f70025819 */ /* 0x000fe400000006ff */
[----:B------:R-:W-:Y:S02]  /*75f0*/  CS2R R56, SRZ ;  /* 0x0000000000387805 */ /* 0x000fe4000001ff00 */
[----:B------:R-:W-:Y:S02]  /*7600*/  IADD3 R50, PT, PT, R51, UR43, R99 ;  /* 0x0000002b33327c10 */ /* 0x000fe4000fffe063 */
[----:B------:R-:W-:Y:S01]  /*7610*/  CS2R R54, SRZ ;  /* 0x0000000000367805 */ /* 0x000fe2000001ff00 */
[----:B------:R1:W3:Y:S01]  /*7620*/  @P5 SYNCS.PHASECHK.TRANS64.TRYWAIT P1, [R0+URZ+0x100], R2 ;  /* 0x00010002000055a7 */ /* 0x0002e200080211ff */
[----:B------:R-:W-:Y:S02]  /*7630*/  ISETP.NE.U32.AND P2, PT, R3, 0x1, PT ;  /* 0x000000010300780c */ /* 0x000fe40003f45070 */
[----:B------:R-:W-:Y:S02]  /*7640*/  CS2R R52, SRZ ;  /* 0x0000000000347805 */ /* 0x000fe4000001ff00 */
[----:B------:R-:W-:Y:S01]  /*7650*/  P2R R97, PR, RZ, 0x20 ;  /* 0x00000020ff617803 */ /* 0x000fe20000000000 */
[----:B------:R-:W-:Y:S01]  /*7660*/  IMAD.IADD R49, R50, 0x1, R98 ;  /* 0x0000000132317824 */ /* 0x000fe200078e0262 */
[----:B------:R-:W-:Y:S02]  /*7670*/  P2R R113, PR, RZ, 0x4 ;  /* 0x00000004ff717803 */ /* 0x000fe40000000000 */
[----:B-1----:R-:W-:Y:S04]  /*7680*/  SHF.L.U32 R2, R79, 0x1f, RZ ;  /* 0x0000001f4f027819 */ /* 0x002fe800000006ff */
[----:B------:R1:W4:Y:S01]  /*7690*/  SYNCS.PHASECHK.TRANS64.TRYWAIT P0, [R104+URZ+0x160], R2 ;  /* 0x00016002680075a7 */ /* 0x00032200080011ff */
[----:B---3--:R-:W-:Y:S01]  /*76a0*/  @P5 SEL R107, RZ, 0x1, !P1 ;  /* 0x00000001ff6b5807 */ /* 0x008fe20004800000 */
[----:B-1----:R-:W-:Y:S06]  /*76b0*/  @!P5 BRA `(.L_x_113) ;  /* 0x000000000068d947 */ /* 0x002fec0003800000 */
[----:B------:R-:W-:Y:S01]  /*76c0*/  ISETP.NE.AND P1, PT, R107, RZ, PT ;  /* 0x000000ff6b00720c */ /* 0x000fe20003f25270 */
[----:B------:R-:W-:Y:S01]  /*76d0*/  BSSY B0, `(.L_x_114) ;  /* 0x000000d000007945 */ /* 0x000fe20003800000 */
[----:B------:R-:W-:Y:S02]  /*76e0*/  CS2R R54, SRZ ;  /* 0x0000000000367805 */ /* 0x000fe4000001ff00 */
[----:B------:R-:W-:Y:S02]  /*76f0*/  CS2R R52, SRZ ;  /* 0x0000000000347805 */ /* 0x000fe4000001ff00 */
[----:B------:R-:W-:Y:S02]  /*7700*/  CS2R R58, SRZ ;  /* 0x00000000003a7805 */ /* 0x000fe4000001ff00 */
[----:B------:R-:W-:Y:S02]  /*7710*/  CS2R R56, SRZ ;  /* 0x0000000000387805 */ /* 0x000fe4000001ff00 */
[----:B------:R-:W-:Y:S02]  /*7720*/  CS2R R66, SRZ ;  /* 0x0000000000427805 */ /* 0x000fe4000001ff00 */
[----:B------:R-:W-:Y:S02]  /*7730*/  CS2R R64, SRZ ;  /* 0x0000000000407805 */ /* 0x000fe4000001ff00 */
[----:B------:R-:W-:Y:S02]  /*7740*/  CS2R R70, SRZ ;  /* 0x0000000000467805 */ /* 0x000fe4000001ff00 */
[----:B------:R-:W-:Y:S01]  /*7750*/  CS2R R68, SRZ ;  /* 0x0000000000447805 */ /* 0x000fe2000001ff00 */
[----:B------:R-:W-:Y:S06]  /*7760*/  @P1 BRA `(.L_x_115) ;  /* 0x00000000000c1947 */ /* 0x000fec0003800000 */
[----:B------:R-:W-:Y:S04]  /*7770*/  SHF.L.U32 R3, R112, 0x1f, RZ ;  /* 0x0000001f70037819 */ /* 0x000fe800000006ff */
[----:B------:R-:W1:Y:S02]  /*7780*/  SYNCS.PHASECHK.TRANS64.TRYWAIT P1, [R0+URZ+0x100], R3 ;  /* 0x00010003000075a7 */ /* 0x000e6400080211ff */
[----:B-1----:R-:W-:Y:S05]  /*7790*/  @!P1 BRA `(.L_x_116) ;  /* 0x0000004c00d09947 */ /* 0x002fea0003800000 */
.L_x_115:
[----:B------:R-:W-:Y:S05]  /*77a0*/  BSYNC B0 ;  /* 0x0000000000007941 */ /* 0x000fea0003800000 */
.L_x_114:
[----:B------:R-:W-:Y:S01]  /*77b0*/  ISETP.NE.AND P1, PT, R113, RZ, PT ;  /* 0x000000ff7100720c */ /* 0x000fe20003f25270 */
[----:B------:R-:W-:Y:S04]  /*77c0*/  UIADD3 UR4, UPT, UPT, UR45, 0x1, URZ ;  /* 0x000000012d047890 */ /* 0x000fe8000fffe0ff */
[----:B------:R-:W-:Y:S04]  /*77d0*/  UISETP.NE.AND UP0, UPT, UR4, 0x3, UPT ;  /* 0x000000030400788c */ /* 0x000fe8000bf05270 */
[----:B------:R-:W-:Y:S02]  /*77e0*/  USEL UR5, URZ, 0x1, UP0 ;  /* 0x00000001ff057887 */ /* 0x000fe40008000000 */
[----:B------:R-:W-:Y:S02]  /*77f0*/  USEL UR4, UR4, URZ, UP0 ;  /* 0x000000ff04047287 */ /* 0x000fe40008000000 */
[----:B------:R3:W1:Y:S02]  /*7800*/  @P1 LDS.128 R52, [R50+0x200] ;  /* 0x0002000032341984 */ /* 0x0006640000000c00 */
[----:B------:R-:W-:Y:S02]  /*7810*/  LOP3.LUT R112, R112, UR5, RZ, 0x3c, !PT ;  /* 0x0000000570707c12 */ /* 0x000fe4000f8e3cff */
[----:B------:R3:W1:Y:S01]  /*7820*/  @P1 LDS.128 R56, [R49+0x200] ;  /* 0x0002000031381984 */ /* 0x0006620000000c00 */
[----:B------:R-:W-:Y:S03]  /*7830*/  IMAD.U32 R106, RZ, RZ, UR4 ;  /* 0x00000004ff6a7e24 */ /* 0x000fe6000f8e00ff */
[----:B------:R3:W1:Y:S04]  /*7840*/  @P1 LDS.128 R64, [R50+0xa00] ;  /* 0x000a000032401984 */ /* 0x0006680000000c00 */
[----:B------:R3:W1:Y:S02]  /*7850*/  @P1 LDS.128 R68, [R49+0xa00] ;  /* 0x000a000031441984 */ /* 0x0006640000000c00 */
.L_x_113:
[----:B------:R-:W-:Y:S05]  /*7860*/  BSYNC B1 ;  /* 0x0000000000017941 */ /* 0x000fea0003800000 */
.L_x_112:
[----:B------:R-:W-:Y:S01]  /*7870*/  HFMA2 R39, -RZ, RZ, 0, 0 ;  /* 0x00000000ff277431 */ /* 0x000fe200000001ff */
[----:B-1----:R-:W-:Y:S01]  /*7880*/  SHF.R.U32.HI R0, RZ, 0x15, R105 ;  /* 0x00000015ff007819 */ /* 0x002fe20000011669 */
[----:B----4-:R-:W-:Y:S06]  /*7890*/  @P0 BRA `(.L_x_117) ;  /* 0x0000000000080947 */ /* 0x010fec0003800000 */
[----:B------:R-:W1:Y:S02]  /*78a0*/  SYNCS.PHASECHK.TRANS64.TRYWAIT P0, [R104+URZ+0x160], R2 ;  /* 0x00016002680075a7 */ /* 0x000e6400080011ff */
[----:B-1----:R-:W-:Y:S05]  /*78b0*/  @!P0 BRA `(.L_x_118) ;  /* 0x0000004c009c8947 */ /* 0x002fea0003800000 */
.L_x_117:
[----:B-1----:R-:W-:Y:S01]  /*78c0*/  LOP3.LUT R2, R0, 0x3, RZ, 0xc0, !PT ;  /* 0x0000000300027812 */ /* 0x002fe200078ec0ff */
[----:B------:R-:W-:Y:S01]  /*78d0*/  IMAD.MOV.U32 R38, RZ, RZ, RZ ;  /* 0x000000ffff267224 */ /* 0x000fe200078e00ff */
[----:B------:R-:W-:Y:S02]  /*78e0*/  CS2R R36, SRZ ;  /* 0x0000000000247805 */ /* 0x000fe4000001ff00 */
[----:B------:R-:W-:Y:S02]  /*78f0*/  CS2R R34, SRZ ;  /* 0x0000000000227805 */ /* 0x000fe4000001ff00 */
[----:B------:R-:W-:Y:S02]  /*7900*/  ISETP.NE.AND P0, PT, R84, R2, PT ;  /* 0x000000025400720c */ /* 0x000fe40003f05270 */
[----:B------:R-:W-:Y:S02]  /*7910*/  CS2R R32, SRZ ;  /* 0x0000000000207805 */ /* 0x000fe4000001ff00 */
        /* <DEDUP_REMOVED lines=13> */
[----:B------:R-:W-:Y:S11]  /*79f0*/  LOP3.LUT P0, RZ, R0, 0x3, R86, 0x48, !PT ;  /* 0x0000000300ff7812 */ /* 0x000ff60007804856 */
[----:B------:R-:W-:Y:S02]  /*7a00*/  @!UPT UIADD3 URZ, UPT, UPT, URZ, URZ, URZ ;  /* 0x000000fffffff290 */ /* 0x000fe4000fffe0ff */
[----:B------:R-:W-:Y:S05]  /*7a10*/  @!P0 BRA `(.L_x_120) ;  /* 0x0000000000408947 */ /* 0x000fea0003800000 */
[----:B------:R-:W1:Y:S01]  /*7a20*/  LDCU.64 UR8, c[0x4][0x70] ;  /* 0x01000e00ff0877ac */ /* 0x000e620008000a00 */
[----:B------:R-:W-:Y:S01]  /*7a30*/  MOV R15, 0x0 ;  /* 0x00000000000f7802 */ /* 0x000fe20000000f00 */
[----:B------:R-:W-:Y:S02]  /*7a40*/  HFMA2 R12, -RZ, RZ, 0, 5.9604644775390625e-08 ;  /* 0x00000001ff0c7431 */ /* 0x000fe400000001ff */
[----:B------:R-:W-:Y:S02]  /*7a50*/  IMAD.MOV.U32 R8, RZ, RZ, 0x192 ;  /* 0x00000192ff087424 */ /* 0x000fe400078e00ff */
[----:B------:R-:W-:Y:S01]  /*7a60*/  IMAD.MOV.U32 R13, RZ, RZ, RZ ;  /* 0x000000ffff0d7224 */ /* 0x000fe200078e00ff */
[----:B------:R-:W4:Y:S01]  /*7a70*/  LDCU.64 UR6, c[0x4][0x78] ;  /* 0x01000f00ff0677ac */ /* 0x000f220008000a00 */
[----:B------:R-:W2:Y:S01]  /*7a80*/  LDC.64 R14, c[0x4][R15] ;  /* 0x010000000f0e7b82 */ /* 0x000ea20000000a00 */
[----:B------:R-:W5:Y:S01]  /*7a90*/  LDCU.64 UR4, c[0x4][0x10] ;  /* 0x01000200ff0477ac */ /* 0x000f620008000a00 */
[----:B-1----:R-:W-:Y:S01]  /*7aa0*/  MOV R5, UR9 ;  /* 0x0000000900057c02 */ /* 0x002fe20008000f00 */
[----:B------:R-:W-:Y:S01]  /*7ab0*/  IMAD.U32 R4, RZ, RZ, UR8 ;  /* 0x00000008ff047e24 */ /* 0x000fe2000f8e00ff */
[----:B----4-:R-:W-:Y:S01]  /*7ac0*/  MOV R7, UR7 ;  /* 0x0000000700077c02 */ /* 0x010fe20008000f00 */
[----:B------:R-:W-:Y:S01]  /*7ad0*/  IMAD.U32 R6, RZ, RZ, UR6 ;  /* 0x00000006ff067e24 */ /* 0x000fe2000f8e00ff */
[----:B-----5:R-:W-:Y:S01]  /*7ae0*/  MOV R11, UR5 ;  /* 0x00000005000b7c02 */ /* 0x020fe20008000f00 */
[----:B------:R-:W-:Y:S02]  /*7af0*/  IMAD.U32 R10, RZ, RZ, UR4 ;  /* 0x00000004ff0a7e24 */ /* 0x000fe4000f8e00ff */
[----:B------:R-:W-:Y:S07]  /*7b00*/  LEPC R20, `(.L_x_120) ;  /* 0x000000001014794e */ /* 0x000fee0000000000 */
[----:B--23--:R-:W-:Y:S05]  /*7b10*/  CALL.ABS.NOINC R14 ;  /* 0x000000000e007343 */ /* 0x00cfea0003c00000 */
.L_x_120:
[----:B------:R-:W-:Y:S05]  /*7b20*/  WARPSYNC.ALL ;  /* 0x0000000000007948 */ /* 0x000fea0003800000 */
[C---:B------:R-:W-:Y:S01]  /*7b30*/  R2UR UR4, R105.reuse ;  /* 0x00000000690472ca */ /* 0x040fe200000e0000 */
[----:B------:R-:W-:Y:S05]  /*7b40*/  VIADD R0, R105, 0x20 ;  /* 0x0000002069007836 */ /* 0x000fea0000000000 */
[----:B------:R-:W-:Y:S04]  /*7b50*/  SHF.R.U32.HI R0, RZ, 0x15, R0 ;  /* 0x00000015ff007819 */ /* 0x000fe80000011600 */
[----:B------:R-:W-:Y:S03]  /*7b60*/  LOP3.LUT P0, RZ, R0, 0x3, R86, 0x48, !PT ;  /* 0x0000000300ff7812 */ /* 0x000fe60007804856 */
[----:B------:R-:W1:Y:S10]  /*7b70*/  LDTM.x16 R24, tmem[UR4] ;  /* 0x00000004001879ee */ /* 0x000e740008240000 */
[----:B-1----:R-:W-:Y:S05]  /*7b80*/  @!P0 BRA `(.L_x_121) ;  /* 0x0000000000408947 */ /* 0x002fea0003800000 */
        /* <DEDUP_REMOVED lines=16> */
.L_x_121:
[----:B------:R-:W-:Y:S05]  /*7c90*/  WARPSYNC.ALL ;  /* 0x0000000000007948 */ /* 0x000fea0003800000 */
[----:B------:R-:W-:Y:S11]  /*7ca0*/  R2UR UR4, R105 ;  /* 0x00000000690472ca */ /* 0x000ff600000e0000 */
[----:B------:R-:W-:Y:S02]  /*7cb0*/  @!UPT UIADD3 URZ, UPT, UPT, URZ, URZ, URZ ;  /* 0x000000fffffff290 */ /* 0x000fe4000fffe0ff */
[----:B------:R-:W1:Y:S02]  /*7cc0*/  LDTM.x16 R4, tmem[UR4+0x20] ;  /* 0x00002004000479ee */ /* 0x000e640008240000 */
[----:B-1----:R-:W-:Y:S01]  /*7cd0*/  NOP ;  /* 0x0000000000007918 */ /* 0x002fe20000000000 */
.L_x_119:
[----:B------:R-:W-:Y:S01]  /*7ce0*/  SHF.L.U32 R20, R52, 0x10, RZ ;  /* 0x0000001034147819 */ /* 0x000fe200000006ff */
[C---:B--2---:R-:W-:Y:S01]  /*7cf0*/  FMUL R0, R43.reuse, R24 ;  /* 0x000000182b007220 */ /* 0x044fe20000400000 */
[----:B------:R-:W-:Y:S01]  /*7d00*/  ISETP.NE.AND P0, PT, R84, R2, PT ;  /* 0x000000025400720c */ /* 0x000fe20003f05270 */
[----:B------:R-:W-:Y:S01]  /*7d10*/  FMUL R2, R43, R25 ;  /* 0x000000192b027220 */ /* 0x000fe20000400000 */
[----:B------:R-:W-:Y:S01]  /*7d20*/  LOP3.LUT R21, R52, 0xffff0000, RZ, 0xc0, !PT ;  /* 0xffff000034157812 */ /* 0x000fe200078ec0ff */
[----:B------:R-:W-:Y:S01]  /*7d30*/  FFMA R0, R45, R20, R0 ;  /* 0x000000142d007223 */ /* 0x000fe20000000000 */
[----:B------:R-:W-:Y:S01]  /*7d40*/  SHF.L.U32 R22, R53, 0x10, RZ ;  /* 0x0000001035167819 */ /* 0x000fe200000006ff */
[----:B------:R-:W-:Y:S01]  /*7d50*/  FMUL R3, R43, R26 ;  /* 0x0000001a2b037220 */ /* 0x000fe20000400000 */
[----:B------:R-:W-:Y:S01]  /*7d60*/  LOP3.LUT R23, R53, 0xffff0000, RZ, 0xc0, !PT ;  /* 0xffff000035177812 */ /* 0x000fe200078ec0ff */
[----:B------:R-:W-:Y:S01]  /*7d70*/  FFMA R2, R45, R21, R2 ;  /* 0x000000152d027223 */ /* 0x000fe20000000002 */
[C---:B------:R-:W-:Y:S01]  /*7d80*/  SHF.L.U32 R40, R54.reuse, 0x10, RZ ;  /* 0x0000001036287819 */ /* 0x040fe200000006ff */
[----:B------:R-:W-:Y:S01]  /*7d90*/  FMUL R20, R43, R27 ;  /* 0x0000001b2b147220 */ /* 0x000fe20000400000 */
[----:B------:R-:W-:Y:S01]  /*7da0*/  LOP3.LUT R41, R54, 0xffff0000, RZ, 0xc0, !PT ;  /* 0xffff000036297812 */ /* 0x000fe200078ec0ff */
[----:B------:R-:W-:Y:S01]  /*7db0*/  FFMA R3, R45, R22, R3 ;  /* 0x000000162d037223 */ /* 0x000fe20000000003 */
[----:B------:R-:W-:Y:S01]  /*7dc0*/  F2FP.BF16.F32.PACK_AB R60, R2, R0 ;  /* 0x00000000023c723e */ /* 0x000fe200000010ff */
[----:B------:R-:W-:Y:S01]  /*7dd0*/  FMUL R21, R43, R28 ;  /* 0x0000001c2b157220 */ /* 0x000fe20000400000 */
[----:B------:R-:W-:Y:S01]  /*7de0*/  LOP3.LUT R42, R69, 0xffff0000, RZ, 0xc0, !PT ;  /* 0xffff0000452a7812 */ /* 0x000fe200078ec0ff */
[----:B------:R-:W-:Y:S01]  /*7df0*/  FMUL R22, R43, R29 ;  /* 0x0000001d2b167220 */ /* 0x000fe20000400000 */
[----:B------:R-:W-:Y:S01]  /*7e00*/  SHF.L.U32 R44, R70, 0x10, RZ ;  /* 0x00000010462c7819 */ /* 0x000fe200000006ff */
[----:B------:R-:W-:Y:S01]  /*7e10*/  FFMA R20, R45, R23, R20 ;  /* 0x000000172d147223 */ /* 0x000fe20000000014 */
[----:B------:R-:W-:Y:S01]  /*7e20*/  SHF.L.U32 R23, R55, 0x10, RZ ;  /* 0x0000001037177819 */ /* 0x000fe200000006ff */
[----:B------:R-:W-:Y:S01]  /*7e30*/  FFMA R21, R45, R40, R21 ;  /* 0x000000282d157223 */ /* 0x000fe20000000015 */
[----:B------:R-:W-:Y:S01]  /*7e40*/  LOP3.LUT R40, R55, 0xffff0000, RZ, 0xc0, !PT ;  /* 0xffff000037287812 */ /* 0x000fe200078ec0ff */
[----:B------:R-:W-:Y:S01]  /*7e50*/  FFMA R22, R45, R41, R22 ;  /* 0x000000292d167223 */ /* 0x000fe20000000016 */
[----:B------:R-:W-:Y:S01]  /*7e60*/  F2FP.BF16.F32.PACK_AB R61, R20, R3 ;  /* 0x00000003143d723e */ /* 0x000fe200000010ff */
[C---:B------:R-:W-:Y:S01]  /*7e70*/  FMUL R0, R43.reuse, R30 ;  /* 0x0000001e2b007220 */ /* 0x040fe20000400000 */
[----:B------:R-:W-:Y:S01]  /*7e80*/  LOP3.LUT R41, R58, 0xffff0000, RZ, 0xc0, !PT ;  /* 0xffff00003a297812 */ /* 0x000fe200078ec0ff */
[----:B------:R-:W-:Y:S01]  /*7e90*/  FMUL R2, R43, R31 ;  /* 0x0000001f2b027220 */ /* 0x000fe20000400000 */
[----:B------:R-:W-:Y:S01]  /*7ea0*/  F2FP.BF16.F32.PACK_AB R62, R22, R21 ;  /* 0x00000015163e723e */ /* 0x000fe200000010ff */
[C---:B------:R-:W-:Y:S01]  /*7eb0*/  FFMA R0, R45.reuse, R23, R0 ;  /* 0x000000172d007223 */ /* 0x040fe20000000000 */
[C---:B------:R-:W-:Y:S01]  /*7ec0*/  SHF.L.U32 R22, R56.reuse, 0x10, RZ ;  /* 0x0000001038167819 */ /* 0x040fe200000006ff */
[----:B------:R-:W-:Y:S01]  /*7ed0*/  FFMA R2, R45, R40, R2 ;  /* 0x000000282d027223 */ /* 0x000fe20000000002 */
[----:B------:R-:W-:Y:S01]  /*7ee0*/  LOP3.LUT R23, R56, 0xffff0000, RZ, 0xc0, !PT ;  /* 0xffff000038177812 */ /* 0x000fe200078ec0ff */
[----:B------:R-:W-:Y:S01]  /*7ef0*/  FMUL R3, R43, R32 ;  /* 0x000000202b037220 */ /* 0x000fe20000400000 */
[----:B------:R-:W-:Y:S01]  /*7f00*/  SHF.L.U32 R40, R57, 0x10, RZ ;  /* 0x0000001039287819 */ /* 0x000fe200000006ff */
[C---:B------:R-:W-:Y:S01]  /*7f10*/  FMUL R20, R43.reuse, R33 ;  /* 0x000000212b147220 */ /* 0x040fe20000400000 */
[----:B------:R-:W-:Y:S01]  /*7f20*/  F2FP.BF16.F32.PACK_AB R63, R2, R0 ;  /* 0x00000000023f723e */ /* 0x000fe200000010ff */
[----:B------:R-:W-:Y:S01]  /*7f30*/  FMUL R21, R43, R34 ;  /* 0x000000222b157220 */ /* 0x000fe20000400000 */
[----:B------:R-:W-:Y:S01]  /*7f40*/  LOP3.LUT R46, R70, 0xffff0000, RZ, 0xc0, !PT ;  /* 0xffff0000462e7812 */ /* 0x000fe200078ec0ff */
[----:B------:R-:W-:Y:S01]  /*7f50*/  FFMA R3, R45, R22, R3 ;  /* 0x000000162d037223 */ /* 0x000fe20000000003 */
[----:B------:R-:W-:Y:S01]  /*7f60*/  SHF.L.U32 R47, R71, 0x10, RZ ;  /* 0x00000010472f7819 */ /* 0x000fe200000006ff */
[----:B------:R-:W-:Y:S01]  /*7f70*/  FFMA R20, R45, R23, R20 ;  /* 0x000000172d147223 */ /* 0x000fe20000000014 */
[----:B------:R-:W-:Y:S01]  /*7f80*/  LOP3.LUT R23, R57, 0xffff0000, RZ, 0xc0, !PT ;  /* 0xffff000039177812 */ /* 0x000fe200078ec0ff */
[----:B------:R-:W-:Y:S01]  /*7f90*/  FFMA R21, R45, R40, R21 ;  /* 0x000000282d157223 */ /* 0x000fe20000000015 */
[----:B------:R-:W-:Y:S01]  /*7fa0*/  SHF.L.U32 R40, R58, 0x10, RZ ;  /* 0x000000103a287819 */ /* 0x000fe200000006ff */
[C---:B------:R-:W-:Y:S01]  /*7fb0*/  FMUL R0, R43.reuse, R35 ;  /* 0x000000232b007220 */ /* 0x040fe20000400000 */
[----:B------:R-:W-:Y:S01]  /*7fc0*/  F2FP.BF16.F32.PACK_AB R100, R20, R3 ;  /* 0x000000031464723e */ /* 0x000fe200000010ff */
[----:B------:R-:W-:Y:S01]  /*7fd0*/  FMUL R2, R43, R36 ;  /* 0x000000242b027220 */ /* 0x000fe20000400000 */
[----:B------:R-:W-:Y:S01]  /*7fe0*/  LOP3.LUT R48, R71, 0xffff0000, RZ, 0xc0, !PT ;  /* 0xffff000047307812 */ /* 0x000fe200078ec0ff */
[----:B------:R-:W-:Y:S01]  /*7ff0*/  FMUL R22, R43, R37 ;  /* 0x000000252b167220 */ /* 0x000fe20000400000 */
[----:B------:R-:W-:Y:S01]  /*8000*/  ISETP.NE.AND P1, PT, R84, RZ, PT ;  /* 0x000000ff5400720c */ /* 0x000fe20003f25270 */
[----:B------:R-:W-:Y:S01]  /*8010*/  FFMA R0, R45, R23, R0 ;  /* 0x000000172d007223 */ /* 0x000fe20000000000 */
[----:B------:R-:W-:Y:S01]  /*8020*/  SHF.L.U32 R23, R59, 0x10, RZ ;  /* 0x000000103b177819 */ /* 0x000fe200000006ff */
[----:B------:R-:W-:Y:S01]  /*8030*/  FFMA R2, R45, R40, R2 ;  /* 0x000000282d027223 */ /* 0x000fe20000000002 */
[----:B------:R-:W-:Y:S01]  /*8040*/  LOP3.LUT R40, R59, 0xffff0000, RZ, 0xc0, !PT ;  /* 0xffff00003b287812 */ /* 0x000fe200078ec0ff */
[----:B------:R1:W-:Y:S01]  /*8050*/  @!P0 STS.128 [R50+0x200], R60 ;  /* 0x0002003c32008388 */ /* 0x0003e20000000c00 */
[----:B------:R-:W-:Y:S01]  /*8060*/  F2FP.BF16.F32.PACK_AB R101, R0, R21 ;  /* 0x000000150065723e */ /* 0x000fe200000010ff */
[----:B------:R-:W-:Y:S01]  /*8070*/  FFMA R22, R45, R41, R22 ;  /* 0x000000292d167223 */ /* 0x000fe20000000016 */
[----:B------:R-:W-:Y:S01]  /*8080*/  LOP3.LUT R41, R66, 0xffff0000, RZ, 0xc0, !PT ;  /* 0xffff000042297812 */ /* 0x000fe200078ec0ff */
[C---:B------:R-:W-:Y:S01]  /*8090*/  FMUL R3, R43.reuse, R38 ;  /* 0x000000262b037220 */ /* 0x040fe20000400000 */
[C---:B------:R-:W-:Y:S01]  /*80a0*/  FMUL R20, R43.reuse, R39 ;  /* 0x000000272b147220 */ /* 0x040fe20000400000 */
        /* <DEDUP_REMOVED lines=8> */
[----:B------:R-:W-:Y:S01]  /*8130*/  FMUL R21, R43, R6 ;  /* 0x000000062b157220 */ /* 0x000fe20000400000 */
[C---:B------:R-:W-:Y:S01]  /*8140*/  FFMA R0, R45.reuse, R22, R0 ;  /* 0x000000162d007223 */ /* 0x040fe20000000000 */
[C---:B------:R-:W-:Y:S01]  /*8150*/  FFMA R2, R45.reuse, R23, R2 ;  /* 0x000000172d027223 */ /* 0x040fe20000000002 */
[----:B------:R-:W-:Y:S01]  /*8160*/  F2FP.BF16.F32.PACK_AB R103, R20, R3 ;  /* 0x000000031467723e */ /* 0x000fe200000010ff */
[----:B------:R-:W-:Y:S01]  /*8170*/  FFMA R21, R45, R40, R21 ;  /* 0x000000282d157223 */ /* 0x000fe20000000015 */
[----:B------:R-:W-:Y:S01]  /*8180*/  LOP3.LUT R23, R65, 0xffff0000, RZ, 0xc0, !PT ;  /* 0xffff000041177812 */ /* 0x000fe200078ec0ff */
[C---:B------:R-:W-:Y:S01]  /*8190*/  FMUL R3, R43.reuse, R7 ;  /* 0x000000072b037220 */ /* 0x040fe20000400000 */
[----:B------:R-:W-:Y:S01]  /*81a0*/  SHF.L.U32 R40, R66, 0x10, RZ ;  /* 0x0000001042287819 */ /* 0x000fe200000006ff */
[----:B------:R1:W-:Y:S01]  /*81b0*/  @!P0 STS.128 [R49+0x200], R100 ;  /* 0x0002006431008388 */ /* 0x0003e20000000c00 */
[C---:B------:R-:W-:Y:S01]  /*81c0*/  FMUL R20, R43.reuse, R8 ;  /* 0x000000082b147220 */ /* 0x040fe20000400000 */
[----:B------:R-:W-:Y:S01]  /*81d0*/  FMUL R22, R43, R9 ;  /* 0x000000092b167220 */ /* 0x000fe20000400000 */
[C---:B------:R-:W-:Y:S01]  /*81e0*/  FFMA R3, R45.reuse, R23, R3 ;  /* 0x000000172d037223 */ /* 0x040fe20000000003 */
[----:B------:R-:W-:Y:S01]  /*81f0*/  F2FP.BF16.F32.PACK_AB R108, R2, R0 ;  /* 0x00000000026c723e */ /* 0x000fe200000010ff */
[----:B------:R-:W-:Y:S01]  /*8200*/  FFMA R20, R45, R40, R20 ;  /* 0x000000282d147223 */ /* 0x000fe20000000014 */
[----:B------:R-:W-:Y:S01]  /*8210*/  SHF.L.U32 R23, R67, 0x10, RZ ;  /* 0x0000001043177819 */ /* 0x000fe200000006ff */
[----:B------:R-:W-:Y:S01]  /*8220*/  FMUL R0, R43, R10 ;  /* 0x0000000a2b007220 */ /* 0x000fe20000400000 */
[----:B------:R-:W-:Y:S01]  /*8230*/  LOP3.LUT R40, R67, 0xffff0000, RZ, 0xc0, !PT ;  /* 0xffff000043287812 */ /* 0x000fe200078ec0ff */
[----:B------:R-:W-:Y:S01]  /*8240*/  FFMA R22, R45, R41, R22 ;  /* 0x000000292d167223 */ /* 0x000fe20000000016 */
[----:B------:R-:W-:Y:S01]  /*8250*/  FMUL R2, R43, R11 ;  /* 0x0000000b2b027220 */ /* 0x000fe20000400000 */
[----:B------:R-:W-:Y:S01]  /*8260*/  FFMA R0, R45, R23, R0 ;  /* 0x000000172d007223 */ /* 0x000fe20000000000 */
[----:B------:R-:W-:Y:S01]  /*8270*/  F2FP.BF16.F32.PACK_AB R109, R3, R21 ;  /* 0x00000015036d723e */ /* 0x000fe200000010ff */
[----:B------:R-:W-:Y:S01]  /*8280*/  FMUL R3, R43, R12 ;  /* 0x0000000c2b037220 */ /* 0x000fe20000400000 */
[----:B------:R-:W-:Y:S01]  /*8290*/  FFMA R2, R45, R40, R2 ;  /* 0x000000282d027223 */ /* 0x000fe20000000002 */
[----:B------:R-:W-:Y:S01]  /*82a0*/  SHF.L.U32 R23, R68, 0x10, RZ ;  /* 0x0000001044177819 */ /* 0x000fe200000006ff */
[C---:B------:R-:W-:Y:S01]  /*82b0*/  FMUL R21, R43.reuse, R14 ;  /* 0x0000000e2b157220 */ /* 0x040fe20000400000 */
[----:B------:R-:W-:Y:S01]  /*82c0*/  F2FP.BF16.F32.PACK_AB R110, R22, R20 ;  /* 0x00000014166e723e */ /* 0x000fe200000010ff */
[C---:B------:R-:W-:Y:S01]  /*82d0*/  FMUL R20, R43.reuse, R13 ;  /* 0x0000000d2b147220 */ /* 0x040fe20000400000 */
[----:B------:R-:W-:Y:S01]  /*82e0*/  LOP3.LUT R40, R68, 0xffff0000, RZ, 0xc0, !PT ;  /* 0xffff000044287812 */ /* 0x000fe200078ec0ff */
[----:B------:R-:W-:Y:S01]  /*82f0*/  FMUL R22, R43, R15 ;  /* 0x0000000f2b167220 */ /* 0x000fe20000400000 */
[----:B------:R-:W-:Y:S01]  /*8300*/  SHF.L.U32 R41, R69, 0x10, RZ ;  /* 0x0000001045297819 */ /* 0x000fe200000006ff */
[----:B------:R-:W-:Y:S01]  /*8310*/  FFMA R3, R45, R23, R3 ;  /* 0x000000172d037223 */ /* 0x000fe20000000003 */
[----:B------:R-:W-:Y:S01]  /*8320*/  FMUL R23, R43, R16 ;  /* 0x000000102b177220 */ /* 0x000fe20000400000 */
[----:B------:R-:W-:Y:S01]  /*8330*/  FFMA R20, R45, R40, R20 ;  /* 0x000000282d147223 */ /* 0x000fe20000000014 */
[----:B------:R-:W-:Y:S01]  /*8340*/  FMUL R40, R43, R17 ;  /* 0x000000112b287220 */ /* 0x000fe20000400000 */
[C---:B------:R-:W-:Y:S01]  /*8350*/  FFMA R21, R45.reuse, R41, R21 ;  /* 0x000000292d157223 */ /* 0x040fe20000000015 */
[----:B------:R-:W-:Y:S01]  /*8360*/  FFMA R22, R45, R42, R22 ;  /* 0x0000002a2d167223 */ /* 0x000fe20000000016 */
[C---:B------:R-:W-:Y:S01]  /*8370*/  FMUL R41, R43.reuse, R18 ;  /* 0x000000122b297220 */ /* 0x040fe20000400000 */
[----:B------:R-:W-:Y:S01]  /*8380*/  FMUL R42, R43, R19 ;  /* 0x000000132b2a7220 */ /* 0x000fe20000400000 */
[----:B------:R-:W-:Y:S01]  /*8390*/  F2FP.BF16.F32.PACK_AB R111, R2, R0 ;  /* 0x00000000026f723e */ /* 0x000fe200000010ff */
[C---:B------:R-:W-:Y:S01]  /*83a0*/  FFMA R23, R45.reuse, R44, R23 ;  /* 0x0000002c2d177223 */ /* 0x040fe20000000017 */
[C---:B------:R-:W-:Y:S01]  /*83b0*/  FFMA R40, R45.reuse, R46, R40 ;  /* 0x0000002e2d287223 */ /* 0x040fe20000000028 */
[C---:B------:R-:W-:Y:S01]  /*83c0*/  FFMA R41, R45.reuse, R47, R41 ;  /* 0x0000002f2d297223 */ /* 0x040fe20000000029 */
[----:B------:R-:W-:Y:S01]  /*83d0*/  FFMA R42, R45, R48, R42 ;  /* 0x000000302d2a7223 */ /* 0x000fe2000000002a */
[----:B------:R1:W-:Y:S01]  /*83e0*/  @!P0 STS.128 [R50+0xa00], R108 ;  /* 0x000a006c32008388 */ /* 0x0003e20000000c00 */
[----:B------:R-:W-:Y:S02]  /*83f0*/  F2FP.BF16.F32.PACK_AB R21, R22, R21 ;  /* 0x000000151615723e */ /* 0x000fe400000010ff */
[----:B------:R-:W-:Y:S02]  /*8400*/  F2FP.BF16.F32.PACK_AB R22, R40, R23 ;  /* 0x000000172816723e */ /* 0x000fe400000010ff */
[----:B------:R-:W-:Y:S02]  /*8410*/  F2FP.BF16.F32.PACK_AB R20, R20, R3 ;  /* 0x000000031414723e */ /* 0x000fe400000010ff */
[----:B------:R-:W-:Y:S05]  /*8420*/  F2FP.BF16.F32.PACK_AB R23, R42, R41 ;  /* 0x000000292a17723e */ /* 0x000fea00000010ff */
[----:B------:R1:W-:Y:S01]  /*8430*/  @!P0 STS.128 [R49+0xa00], R20 ;  /* 0x000a001431008388 */ /* 0x0003e20000000c00 */
[----:B------:R-:W-:Y:S01]  /*8440*/  @!PT LDS RZ, [RZ] ;  /* 0x00000000fffff984 */ /* 0x000fe20000000800 */
[----:B------:R-:W-:Y:S01]  /*8450*/  @!PT LDS RZ, [RZ] ;  /* 0x00000000fffff984 */ /* 0x000fe20000000800 */
[----:B------:R-:W-:Y:S01]  /*8460*/  @!PT LDS RZ, [RZ] ;  /* 0x00000000fffff984 */ /* 0x000fe20000000800 */
[----:B------:R-:W-:Y:S01]  /*8470*/  @!PT LDS RZ, [RZ] ;  /* 0x00000000fffff984 */ /* 0x000fe20000000800 */
[----:B------:R2:W-:Y:S07]  /*8480*/  MEMBAR.ALL.CTA ;  /* 0x0000000000007992 */ /* 0x0005ee0000008000 */
[----:B--2---:R-:W2:Y:S01]  /*8490*/  FENCE.VIEW.ASYNC.S ;  /* 0x00000000000073c6 */ /* 0x004ea20000000000 */
[----:B------:R-:W-:Y:S05]  /*84a0*/  WARPSYNC.ALL ;  /* 0x0000000000007948 */ /* 0x000fea0003800000 */
[----:B------:R-:W-:Y:S01]  /*84b0*/  BSSY.RECONVERGENT B0, `(.L_x_122) ;  /* 0x0000011000007945 */ /* 0x000fe20003800200 */
[----:B--2---:R-:W-:Y:S06]  /*84c0*/  BAR.SYNC.DEFER_BLOCKING 0x1, 0x80 ;  /* 0x0042000000007b1d */ /* 0x004fec0000010000 */
[----:B------:R-:W-:Y:S05]  /*84d0*/  @P1 BRA `(.L_x_123) ;  /* 0x0000000000381947 */ /* 0x000fea0003800000 */
[----:B------:R-:W2:Y:S01]  /*84e0*/  LDCU.64 UR6, c[0x0][0x348] ;  /* 0x00006900ff0677ac */ /* 0x000ea20008000a00 */
[----:B------:R-:W-:Y:S01]  /*84f0*/  R2UR UR5, R51 ;  /* 0x00000000330572ca */ /* 0x000fe200000e0000 */
[----:B------:R-:W-:Y:S01]  /*8500*/  UMOV UR51, UR44 ;  /* 0x0000002c00337c82 */ /* 0x000fe20008000000 */
[----:B------:R-:W-:Y:S01]  /*8510*/  UIADD3 UR9, UPT, UPT, UR49, 0x20, URZ ;  /* 0x0000002031097890 */ /* 0x000fe2000fffe0ff */
[----:B------:R-:W-:Y:S01]  /*8520*/  UMOV UR10, UR50 ;  /* 0x00000032000a7c82 */ /* 0x000fe20008000000 */
[----:B------:R-:W-:Y:S09]  /*8530*/  UMOV UR11, UR44 ;  /* 0x0000002c000b7c82 */ /* 0x000ff20008000000 */
[----:B------:R-:W-:Y:S02]  /*8540*/  UIADD3 UR5, UPT, UPT, UR43, UR5, URZ ;  /* 0x000000052b057290 */ /* 0x000fe4000fffe0ff */
[----:B--2---:R-:W-:Y:S02]  /*8550*/  UIADD3 UR4, UP0, UPT, UR6, 0xa80, URZ ;  /* 0x00000a8006047890 */ /* 0x004fe4000ff1e0ff */
[----:B------:R-:W-:Y:S02]  /*8560*/  UIADD3 UR48, UPT, UPT, UR5, 0x200, URZ ;  /* 0x0000020005307890 */ /* 0x000fe4000fffe0ff */
[----:B------:R-:W-:Y:S02]  /*8570*/  UIADD3 UR8, UPT, UPT, UR5, 0xa00, URZ ;  /* 0x00000a0005087890 */ /* 0x000fe4000fffe0ff */
[----:B------:R-:W-:Y:S09]  /*8580*/  UIADD3.X UR5, UPT, UPT, URZ, UR7, URZ, UP0, !UPT ;  /* 0x00000007ff057290 */ /* 0x000ff200087fe4ff */
[----:B------:R2:W-:Y:S01]  /*8590*/  UTMASTG.3D [UR48], [UR4] ;  /* 0x00000030040073b5 */ /* 0x0005e20008010000 */
[----:B------:R2:W-:Y:S02]  /*85a0*/  UTMASTG.3D [UR8], [UR4] ;  /* 0x00000008040073b5 */ /* 0x0005e40008010000 */
[----:B--2---:R0:W-:Y:S02]  /*85b0*/  UTMACMDFLUSH ;  /* 0x00000000000079b7 */ /* 0x0041e40000000000 */
.L_x_123:
[----:B------:R-:W-:Y:S05]  /*85c0*/  BSYNC.RECONVERGENT B0 ;  /* 0x0000000000007941 */ /* 0x000fea0003800200 */
.L_x_122:
[----:B------:R-:W-:Y:S01]  /*85d0*/  UIADD3 UR47, UPT, UPT, UR45, 0x1, URZ ;  /* 0x000000012d2f7890 */ /* 0x000fe2000fffe0ff */
[----:B------:R-:W-:Y:S03]  /*85e0*/  BSSY.RECONVERGENT B0, `(.L_x_124) ;  /* 0x0000005000007945 */ /* 0x000fe60003800200 */
[----:B------:R-:W-:Y:S04]  /*85f0*/  UISETP.NE.AND UP0, UPT, UR47, 0x3, UPT ;  /* 0x000000032f00788c */ /* 0x000fe8000bf05270 */
[----:B------:R-:W-:Y:S01]  /*8600*/  USEL UR46, UR47, URZ, UP0 ;  /* 0x000000ff2f2e7287 */ /* 0x000fe20008000000 */
[----:B------:R-:W-:Y:S11]  /*8610*/  @P1 BRA `(.L_x_125) ;  /* 0x0000000000041947 */ /* 0x000ff60003800000 */
[----:B------:R-:W-:Y:S04]  /*8620*/  DEPBAR.LE SB0, 0x1 ;  /* 0x000080400000791a */ /* 0x000fe80000000000 */
.L_x_125:
[----:B------:R-:W-:Y:S05]  /*8630*/  BSYNC.RECONVERGENT B0 ;  /* 0x0000000000007941 */ /* 0x000fea0003800200 */
.L_x_124:
[----:B------:R-:W-:Y:S01]  /*8640*/  BAR.SYNC.DEFER_BLOCKING 0x1, 0x80 ;  /* 0x0042000000007b1d */ /* 0x000fe20000010000 */
[----:B------:R-:W-:Y:S01]  /*8650*/  ISETP.NE.AND P1, PT, R97, RZ, PT ;  /* 0x000000ff6100720c */ /* 0x000fe20003f25270 */
[----:B------:R-:W-:Y:S01]  /*8660*/  UISETP.NE.AND UP0, UPT, UR56, URZ, UPT ;  /* 0x000000ff3800728c */ /* 0x000fe2000bf05270 */
[----:B-1----:R-:W-:Y:S11]  /*8670*/  LEA R20, R106, UR43, 0x3 ;  /* 0x0000002b6a147c11 */ /* 0x002ff6000f8e18ff */
[----:B------:R-:W-:Y:S01]  /*8680*/  @P1 SHF.L.U32 R3, R112, 0x1f, RZ ;  /* 0x0000001f70031819 */ /* 0x000fe200000006ff */
[----:B------:R-:W-:Y:S06]  /*8690*/  BRA.U !UP0, `(.L_x_126) ;  /* 0x0000000108247547 */ /* 0x000fec000b800000 */
[----:B------:R-:W1:Y:S01]  /*86a0*/  S2R R0, SR_CgaCtaId ;  /* 0x0000000000007919 */ /* 0x000e620000008800 */
[----:B------:R-:W-:Y:S01]  /*86b0*/  IMAD.U32 R2, RZ, RZ, UR52 ;  /* 0x00000034ff027e24 */ /* 0x000fe2000f8e00ff */
[----:B------:R-:W-:Y:S04]  /*86c0*/  UIADD3 UR4, UPT, UPT, UR52, 0x1, URZ ;  /* 0x0000000134047890 */ /* 0x000fe8000fffe0ff */
[----:B------:R-:W-:Y:S01]  /*86d0*/  @P1 LEA R2, R2, UR43, 0x3 ;  /* 0x0000002b02021c11 */ /* 0x000fe2000f8e18ff */
[----:B------:R-:W-:Y:S04]  /*86e0*/  UISETP.NE.AND UP0, UPT, UR4, 0x3, UPT ;  /* 0x000000030400788c */ /* 0x000fe8000bf05270 */
[----:B------:R-:W-:Y:S01]  /*86f0*/  @P1 VIADD R2, R2, 0x118 ;  /* 0x0000011802021836 */ /* 0x000fe20000000000 */
[----:B------:R-:W-:Y:S04]  /*8700*/  USEL UR52, UR4, URZ, UP0 ;  /* 0x000000ff04347287 */ /* 0x000fe80008000000 */
[----:B-1----:R-:W-:Y:S04]  /*8710*/  @P1 PRMT R0, R0, 0x654, R2 ;  /* 0x0000065400001816 */ /* 0x002fe80000000002 */
[----:B------:R1:W-:Y:S04]  /*8720*/  @P1 SYNCS.ARRIVE.TRANS64.RED.A1T0 RZ, [R0+URZ], RZ ;  /* 0x000000ff00ff19a7 */ /* 0x0003e800081004ff */
.L_x_126:
[----:B------:R-:W2:Y:S01]  /*8730*/  @P1 SYNCS.PHASECHK.TRANS64.TRYWAIT P0, [R20+URZ+0x100], R3 ;  /* 0x00010003140015a7 */ /* 0x000ea200080011ff */
[----:B------:R-:W-:Y:S01]  /*8740*/  BSSY B1, `(.L_x_127) ;  /* 0x0000019000017945 */ /* 0x000fe20003800000 */
[----:B--2---:R-:W-:Y:S03]  /*8750*/  @P1 SEL R107, RZ, 0x1, !P0 ;  /* 0x00000001ff6b1807 */ /* 0x004fe60004000000 */
[----:B------:R-:W-:Y:S05]  /*8760*/  @!P1 BRA `(.L_x_128) ;  /* 0x0000000000589947 */ /* 0x000fea0003800000 */
[----:B------:R-:W-:Y:S01]  /*8770*/  ISETP.NE.AND P1, PT, R113, RZ, PT ;  /* 0x000000ff7100720c */ /* 0x000fe20003f25270 */
[----:B------:R-:W-:Y:S01]  /*8780*/  BSSY B0, `(.L_x_129) ;  /* 0x0000009000007945 */ /* 0x000fe20003800000 */
[----:B------:R-:W-:Y:S11]  /*8790*/  ISETP.NE.AND P0, PT, R107, RZ, PT ;  /* 0x000000ff6b00720c */ /* 0x000ff60003f05270 */
[----:B------:R-:W-:Y:S05]  /*87a0*/  @P1 IMAD R3, R106, 0x1000, R99 ;  /* 0x000010006a031824 */ /* 0x000fea00078e0263 */
[----:B------:R-:W-:Y:S05]  /*87b0*/  @P1 IADD3 R2, PT, PT, R3, UR43, RZ ;  /* 0x0000002b03021c10 */ /* 0x000fea000fffe0ff */
[----:B------:R-:W-:Y:S01]  /*87c0*/  @P1 IMAD.IADD R2, R98, 0x1, R2 ;  /* 0x0000000162021824 */ /* 0x000fe200078e0202 */
[----:B------:R-:W-:Y:S06]  /*87d0*/  @P0 BRA `(.L_x_130) ;  /* 0x00000000000c0947 */ /* 0x000fec0003800000 */
[----:B-1----:R-:W-:Y:S04]  /*87e0*/  SHF.L.U32 R0, R112, 0x1f, RZ ;  /* 0x0000001f70007819 */ /* 0x002fe800000006ff */
[----:B------:R-:W1:Y:S02]  /*87f0*/  SYNCS.PHASECHK.TRANS64.TRYWAIT P0, [R20+URZ+0x100], R0 ;  /* 0x00010000140075a7 */ /* 0x000e6400080011ff */
[----:B-1----:R-:W-:Y:S05]  /*8800*/  @!P0 BRA `(.L_x_131) ;  /* 0x0000003c00dc8947 */ /* 0x002fea0003800000 */
.L_x_130:
[----:B------:R-:W-:Y:S05]  /*8810*/  BSYNC B0 ;  /* 0x0000000000007941 */ /* 0x000fea0003800000 */
.L_x_129:
[----:B------:R-:W-:Y:S01]  /*8820*/  ISETP.NE.AND P0, PT, R113, RZ, PT ;  /* 0x000000ff7100720c */ /* 0x000fe20003f05270 */
[----:B------:R-:W-:Y:S11]  /*8830*/  VIADD R106, R106, 0x1 ;  /* 0x000000016a6a7836 */ /* 0x000ff60000000000 */
[----:B------:R-:W-:Y:S01]  /*8840*/  @!UPT UIADD3 URZ, UPT, UPT, URZ, URZ, URZ ;  /* 0x000000fffffff290 */ /* 0x000fe2000fffe0ff */
[----:B------:R2:W4:Y:S04]  /*8850*/  @P0 LDS.128 R52, [R3+UR43+0x200] ;  /* 0x0002002b03340984 */ /* 0x0005280008000c00 */
[----:B------:R2:W2:Y:S04]  /*8860*/  @P0 LDS.128 R64, [R3+UR43+0xa00] ;  /* 0x000a002b03400984 */ /* 0x0004a80008000c00 */
[----:B------:R2:W2:Y:S04]  /*8870*/  @P0 LDS.128 R56, [R2+0x200] ;  /* 0x0002000002380984 */ /* 0x0004a80000000c00 */
[----:B------:R2:W2:Y:S01]  /*8880*/  @P0 LDS.128 R68, [R2+0xa00] ;  /* 0x000a000002440984 */ /* 0x0004a20000000c00 */
[C---:B------:R-:W-:Y:S04]  /*8890*/  ISETP.NE.AND P0, PT, R106.reuse, 0x3, PT ;  /* 0x000000036a00780c */ /* 0x040fe80003f05270 */
[----:B-1----:R-:W-:Y:S02]  /*88a0*/  SEL R0, RZ, 0x1, P0 ;  /* 0x00000001ff007807 */ /* 0x002fe40000000000 */
[----:B------:R-:W-:Y:S02]  /*88b0*/  SEL R106, R106, RZ, P0 ;  /* 0x000000ff6a6a7207 */ /* 0x000fe40000000000 */
[----:B------:R-:W-:Y:S02]  /*88c0*/  LOP3.LUT R112, R112, R0, RZ, 0x3c, !PT ;  /* 0x0000000070707212 */ /* 0x000fe400078e3cff */
.L_x_128:
[----:B------:R-:W-:Y:S05]  /*88d0*/  BSYNC B1 ;  /* 0x0000000000017941 */ /* 0x000fea0003800000 */
.L_x_127:
[----:B--2---:R-:W-:Y:S05]  /*88e0*/  VIADD R3, R105, 0x400000 ;  /* 0x0040000069037836 */ /* 0x004fea0000000000 */
[----:B-1----:R-:W-:Y:S04]  /*88f0*/  SHF.R.U32.HI R0, RZ, 0x15, R3 ;  /* 0x00000015ff007819 */ /* 0x002fe80000011603 */
[----:B------:R-:W-:Y:S04]  /*8900*/  LOP3.LUT R2, R0, 0x3, RZ, 0xc0, !PT ;  /* 0x0000000300027812 */ /* 0x000fe800078ec0ff */
[----:B------:R-:W-:Y:S11]  /*8910*/  ISETP.NE.AND P0, PT, R84, R2, PT ;  /* 0x000000025400720c */ /* 0x000ff60003f05270 */
[----:B------:R-:W-:Y:S02]  /*8920*/  @!UPT UIADD3 URZ, UPT, UPT, URZ, URZ, URZ ;  /* 0x000000fffffff290 */ /* 0x000fe4000fffe0ff */
[----:B------:R-:W-:Y:S05]  /*8930*/  @P0 BRA `(.L_x_132) ;  /* 0x0000000000bc0947 */ /* 0x000fea0003800000 */
[----:B------:R-:W-:Y:S02]  /*8940*/  LOP3.LUT P0, RZ, R0, 0x3, R86, 0x48, !PT ;  /* 0x0000000300ff7812 */ /* 0x000fe40007804856 */
[----:B------:R-:W-:Y:S11]  /*8950*/  MOV R16, R3 ;  /* 0x0000000300107202 */ /* 0x000ff60000000f00 */
[----:B------:R-:W-:Y:S05]  /*8960*/  @!P0 BRA `(.L_x_133) ;  /* 0x0000000000408947 */ /* 0x000fea0003800000 */
[----:B------:R-:W1:Y:S01]  /*8970*/  LDCU.64 UR8, c[0x4][0x70] ;  /* 0x01000e00ff0877ac */ /* 0x000e620008000a00 */
[----:B------:R-:W-:Y:S01]  /*8980*/  MOV R15, 0x0 ;  /* 0x00000000000f7802 */ /* 0x000fe20000000f00 */
[----:B------:R-:W-:Y:S02]  /*8990*/  HFMA2 R12, -RZ, RZ, 0, 5.9604644775390625e-08 ;  /* 0x00000001ff0c7431 */ /* 0x000fe400000001ff */
[----:B------:R-:W-:Y:S02]  /*89a0*/  IMAD.MOV.U32 R8, RZ, RZ, 0x192 ;  /* 0x00000192ff087424 */ /* 0x000fe400078e00ff */
[----:B------:R-:W-:Y:S01]  /*89b0*/  IMAD.MOV.U32 R13, RZ, RZ, RZ ;  /* 0x000000ffff0d7224 */ /* 0x000fe200078e00ff */
[----:B------:R-:W2:Y:S01]  /*89c0*/  LDCU.64 UR6, c[0x4][0x78] ;  /* 0x01000f00ff0677ac */ /* 0x000ea20008000a00 */
[----:B------:R-:W3:Y:S01]  /*89d0*/  LDC.64 R14, c[0x4][R15] ;  /* 0x010000000f0e7b82 */ /* 0x000ee20000000a00 */
[----:B------:R-:W5:Y:S01]  /*89e0*/  LDCU.64 UR4, c[0x4][0x10] ;  /* 0x01000200ff0477ac */ /* 0x000f620008000a00 */
[----:B-1----:R-:W-:Y:S01]  /*89f0*/  MOV R5, UR9 ;  /* 0x0000000900057c02 */ /* 0x002fe20008000f00 */
[----:B------:R-:W-:Y:S01]  /*8a00*/  IMAD.U32 R4, RZ, RZ, UR8 ;  /* 0x00000008ff047e24 */ /* 0x000fe2000f8e00ff */
[----:B--2---:R-:W-:Y:S01]  /*8a10*/  MOV R7, UR7 ;  /* 0x0000000700077c02 */ /* 0x004fe20008000f00 */
[----:B------:R-:W-:Y:S01]  /*8a20*/  IMAD.U32 R6, RZ, RZ, UR6 ;  /* 0x00000006ff067e24 */ /* 0x000fe2000f8e00ff */
[----:B-----5:R-:W-:Y:S01]  /*8a30*/  MOV R11, UR5 ;  /* 0x00000005000b7c02 */ /* 0x020fe20008000f00 */
[----:B------:R-:W-:Y:S02]  /*8a40*/  IMAD.U32 R10, RZ, RZ, UR4 ;  /* 0x00000004ff0a7e24 */ /* 0x000fe4000f8e00ff */
[----:B------:R-:W-:Y:S07]  /*8a50*/  LEPC R20, `(.L_x_133) ;  /* 0x000000001014794e */ /* 0x000fee0000000000 */
[----:B---34-:R-:W-:Y:S05]  /*8a60*/  CALL.ABS.NOINC R14 ;  /* 0x000000000e007343 */ /* 0x018fea0003c00000 */
.L_x_133:
        /* <DEDUP_REMOVED lines=23> */
.L_x_134:
[----:B------:R-:W-:Y:S05]  /*8be0*/  WARPSYNC.ALL ;  /* 0x0000000000007948 */ /* 0x000fea0003800000 */
[----:B------:R-:W-:Y:S11]  /*8bf0*/  R2UR UR4, R16 ;  /* 0x00000000100472ca */ /* 0x000ff600000e0000 */
[----:B------:R-:W-:Y:S02]  /*8c00*/  @!UPT UIADD3 URZ, UPT, UPT, URZ, URZ, URZ ;  /* 0x000000fffffff290 */ /* 0x000fe4000fffe0ff */
[----:B------:R-:W1:Y:S02]  /*8c10*/  LDTM.x16 R4, tmem[UR4+0x20] ;  /* 0x00002004000479ee */ /* 0x000e640008240000 */
[----:B-1----:R-:W-:Y:S01]  /*8c20*/  NOP ;  /* 0x0000000000007918 */ /* 0x002fe20000000000 */
.L_x_132:
[----:B----4-:R-:W-:Y:S01]  /*8c30*/  SHF.L.U32 R3, R52, 0x10, RZ ;  /* 0x0000001034037819 */ /* 0x010fe200000006ff */
[C---:B------:R-:W-:Y:S01]  /*8c40*/  FMUL R0, R43.reuse, R24 ;  /* 0x000000182b007220 */ /* 0x040fe20000400000 */
[----:B------:R-:W-:Y:S01]  /*8c50*/  ISETP.NE.AND P1, PT, R84, R2, PT ;  /* 0x000000025400720c */ /* 0x000fe20003f25270 */
[----:B------:R-:W-:Y:S01]  /*8c60*/  FMUL R2, R43, R25 ;  /* 0x000000192b027220 */ /* 0x000fe20000400000 */
[----:B------:R-:W-:Y:S01]  /*8c70*/  LOP3.LUT R21, R52, 0xffff0000, RZ, 0xc0, !PT ;  /* 0xffff000034157812 */ /* 0x000fe200078ec0ff */
[----:B------:R-:W-:Y:S01]  /*8c80*/  FFMA R0, R45, R3, R0 ;  /* 0x000000032d007223 */ /* 0x000fe20000000000 */
[----:B------:R-:W-:Y:S01]  /*8c90*/  SHF.L.U32 R22, R53, 0x10, RZ ;  /* 0x0000001035167819 */ /* 0x000fe200000006ff */
[----:B------:R-:W-:Y:S01]  /*8ca0*/  FMUL R3, R43, R26 ;  /* 0x0000001a2b037220 */ /* 0x000fe20000400000 */
[----:B------:R-:W-:Y:S01]  /*8cb0*/  LOP3.LUT R23, R53, 0xffff0000, RZ, 0xc0, !PT ;  /* 0xffff000035177812 */ /* 0x000fe200078ec0ff */
[----:B------:R-:W-:Y:S01]  /*8cc0*/  FMUL R20, R43, R27 ;  /* 0x0000001b2b147220 */ /* 0x000fe20000400000 */
[----:B------:R-:W-:Y:S01]  /*8cd0*/  SHF.L.U32 R40, R54, 0x10, RZ ;  /* 0x0000001036287819 */ /* 0x000fe200000006ff */
[----:B------:R-:W-:Y:S01]  /*8ce0*/  FFMA R2, R45, R21, R2 ;  /* 0x000000152d027223 */ /* 0x000fe20000000002 */
[----:B------:R-:W-:Y:S01]  /*8cf0*/  LOP3.LUT R41, R57, 0xffff0000, RZ, 0xc0, !PT ;  /* 0xffff000039297812 */ /* 0x000fe200078ec0ff */
[C---:B------:R-:W-:Y:S01]  /*8d00*/  FFMA R3, R45.reuse, R22, R3 ;  /* 0x000000162d037223 */ /* 0x040fe20000000003 */
[----:B------:R-:W-:Y:S01]  /*8d10*/  LOP3.LUT R42, R66, 0xffff0000, RZ, 0xc0, !PT ;  /* 0xffff0000422a7812 */ /* 0x000fe200078ec0ff */
[----:B------:R-:W-:Y:S01]  /*8d20*/  FFMA R20, R45, R23, R20 ;  /* 0x000000172d147223 */ /* 0x000fe20000000014 */
[----:B------:R-:W-:Y:S01]  /*8d30*/  LOP3.LUT R23, R54, 0xffff0000, RZ, 0xc0, !PT ;  /* 0xffff000036177812 */ /* 0x000fe200078ec0ff */
[C---:B------:R-:W-:Y:S01]  /*8d40*/  FMUL R21, R43.reuse, R28 ;  /* 0x0000001c2b157220 */ /* 0x040fe20000400000 */
[----:B------:R-:W-:Y:S01]  /*8d50*/  F2FP.BF16.F32.PACK_AB R48, R2, R0 ;  /* 0x000000000230723e */ /* 0x000fe200000010ff */
[----:B------:R-:W-:Y:S01]  /*8d60*/  FMUL R22, R43, R29 ;  /* 0x0000001d2b167220 */ /* 0x000fe20000400000 */
[----:B---3--:R-:W-:Y:S01]  /*8d70*/  F2FP.BF16.F32.PACK_AB R49, R20, R3 ;  /* 0x000000031431723e */ /* 0x008fe200000010ff */
[----:B------:R-:W-:Y:S01]  /*8d80*/  FFMA R21, R45, R40, R21 ;  /* 0x000000282d157223 */ /* 0x000fe20000000015 */
[----:B------:R-:W-:Y:S01]  /*8d90*/  SHF.L.U32 R20, R55, 0x10, RZ ;  /* 0x0000001037147819 */ /* 0x000fe200000006ff */
[----:B------:R-:W-:Y:S01]  /*8da0*/  FFMA R22, R45, R23, R22 ;  /* 0x000000172d167223 */ /* 0x000fe20000000016 */
[----:B------:R-:W-:Y:S01]  /*8db0*/  LOP3.LUT R23, R55, 0xffff0000, RZ, 0xc0, !PT ;  /* 0xffff000037177812 */ /* 0x000fe200078ec0ff */
[C---:B------:R-:W-:Y:S01]  /*8dc0*/  FMUL R0, R43.reuse, R30 ;  /* 0x0000001e2b007220 */ /* 0x040fe20000400000 */
[----:B------:R-:W-:Y:S01]  /*8dd0*/  SHF.L.U32 R40, R56, 0x10, RZ ;  /* 0x0000001038287819 */ /* 0x000fe200000006ff */
[C---:B------:R-:W-:Y:S01]  /*8de0*/  FMUL R2, R43.reuse, R31 ;  /* 0x0000001f2b027220 */ /* 0x040fe20000400000 */
[----:B------:R-:W-:Y:S01]  /*8df0*/  F2FP.BF16.F32.PACK_AB R50, R22, R21 ;  /* 0x000000151632723e */ /* 0x000fe200000010ff */
[----:B------:R-:W-:Y:S01]  /*8e00*/  FMUL R3, R43, R32 ;  /* 0x000000202b037220 */ /* 0x000fe20000400000 */
[----:B------:R-:W-:Y:S01]  /*8e10*/  SHF.L.U32 R44, R67, 0x10, RZ ;  /* 0x00000010432c7819 */ /* 0x000fe200000006ff */
[----:B------:R-:W-:Y:S01]  /*8e20*/  FFMA R0, R45, R20, R0 ;  /* 0x000000142d007223 */ /* 0x000fe20000000000 */
[----:B------:R-:W-:Y:S01]  /*8e30*/  LOP3.LUT R46, R67, 0xffff0000, RZ, 0xc0, !PT ;  /* 0xffff0000432e7812 */ /* 0x000fe200078ec0ff */
[C---:B------:R-:W-:Y:S01]  /*8e40*/  FFMA R2, R45.reuse, R23, R2 ;  /* 0x000000172d027223 */ /* 0x040fe20000000002 */
[----:B------:R-:W-:Y:S01]  /*8e50*/  LOP3.LUT R23, R56, 0xffff0000, RZ, 0xc0, !PT ;  /* 0xffff000038177812 */ /* 0x000fe200078ec0ff */
[----:B------:R-:W-:Y:S01]  /*8e60*/  FFMA R3, R45, R40, R3 ;  /* 0x000000282d037223 */ /* 0x000fe20000000003 */
[----:B------:R-:W-:Y:S01]  /*8e70*/  SHF.L.U32 R40, R57, 0x10, RZ ;  /* 0x0000001039287819 */ /* 0x000fe200000006ff */
[C---:B------:R-:W-:Y:S01]  /*8e80*/  FMUL R20, R43.reuse, R33 ;  /* 0x000000212b147220 */ /* 0x040fe20000400000 */
[----:B------:R-:W-:Y:S01]  /*8e90*/  F2FP.BF16.F32.PACK_AB R51, R2, R0 ;  /* 0x000000000233723e */ /* 0x000fe200000010ff */
[C---:B------:R-:W-:Y:S01]  /*8ea0*/  FMUL R21, R43.reuse, R34 ;  /* 0x000000222b157220 */ /* 0x040fe20000400000 */
[----:B------:R-:W-:Y:S01]  /*8eb0*/  MOV R47, UR46 ;  /* 0x0000002e002f7c02 */ /* 0x000fe20008000f00 */
[----:B------:R-:W-:Y:S01]  /*8ec0*/  FMUL R22, R43, R35 ;  /* 0x000000232b167220 */ /* 0x000fe20000400000 */
[----:B------:R-:W-:Y:S01]  /*8ed0*/  ISETP.NE.AND P0, PT, R84, RZ, PT ;  /* 0x000000ff5400720c */ /* 0x000fe20003f05270 */
[C---:B------:R-:W-:Y:S01]  /*8ee0*/  FFMA R20, R45.reuse, R23, R20 ;  /* 0x000000172d147223 */ /* 0x040fe20000000014 */
[C---:B------:R-:W-:Y:S01]  /*8ef0*/  SHF.L.U32 R23, R58.reuse, 0x10, RZ ;  /* 0x000000103a177819 */ /* 0x040fe200000006ff */
[C---:B------:R-:W-:Y:S01]  /*8f00*/  FFMA R21, R45.reuse, R40, R21 ;  /* 0x000000282d157223 */ /* 0x040fe20000000015 */
[----:B------:R-:W-:Y:S01]  /*8f10*/  LOP3.LUT R40, R58, 0xffff0000, RZ, 0xc0, !PT ;  /* 0xffff00003a287812 */ /* 0x000fe200078ec0ff */
[----:B------:R-:W-:Y:S01]  /*8f20*/  FFMA R22, R45, R41, R22 ;  /* 0x000000292d167223 */ /* 0x000fe20000000016 */
[----:B------:R-:W-:Y:S01]  /*8f30*/  F2FP.BF16.F32.PACK_AB R60, R20, R3 ;  /* 0x00000003143c723e */ /* 0x000fe200000010ff */
[----:B------:R-:W-:Y:S01]  /*8f40*/  FMUL R0, R43, R36 ;  /* 0x000000242b007220 */ /* 0x000fe20000400000 */
[----:B------:R-:W-:Y:S01]  /*8f50*/  LOP3.LUT R41, R65, 0xffff0000, RZ, 0xc0, !PT ;  /* 0xffff000041297812 */ /* 0x000fe200078ec0ff */
[----:B------:R-:W-:Y:S01]  /*8f60*/  FMUL R2, R43, R37 ;  /* 0x000000252b027220 */ /* 0x000fe20000400000 */
[----:B------:R-:W-:Y:S01]  /*8f70*/  F2FP.BF16.F32.PACK_AB R61, R22, R21 ;  /* 0x00000015163d723e */ /* 0x000fe200000010ff */
[----:B------:R-:W-:Y:S01]  /*8f80*/  FFMA R0, R45, R23, R0 ;  /* 0x000000172d007223 */ /* 0x000fe20000000000 */
[----:B------:R-:W-:Y:S01]  /*8f90*/  SHF.L.U32 R22, R59, 0x10, RZ ;  /* 0x000000103b167819 */ /* 0x000fe200000006ff */
[----:B------:R-:W-:Y:S01]  /*8fa0*/  FFMA R2, R45, R40, R2 ;  /* 0x000000282d027223 */ /* 0x000fe20000000002 */
[----:B------:R-:W-:Y:S01]  /*8fb0*/  LOP3.LUT R23, R59, 0xffff0000, RZ, 0xc0, !PT ;  /* 0xffff00003b177812 */ /* 0x000fe200078ec0ff */
[C---:B------:R-:W-:Y:S01]  /*8fc0*/  FMUL R3, R43.reuse, R38 ;  /* 0x000000262b037220 */ /* 0x040fe20000400000 */
[----:B------:R-:W-:Y:S01]  /*8fd0*/  SHF.L.U32 R40, R64, 0x10, RZ ;  /* 0x0000001040287819 */ /* 0x000fe200000006ff */
[C---:B------:R-:W-:Y:S01]  /*8fe0*/  FMUL R20, R43.reuse, R39 ;  /* 0x000000272b147220 */ /* 0x040fe20000400000 */
[----:B------:R-:W-:Y:S01]  /*8ff0*/  FMUL R21, R43, R4 ;  /* 0x000000042b157220 */ /* 0x000fe20000400000 */
[C---:B------:R-:W-:Y:S01]  /*9000*/  FFMA R3, R45.reuse, R22, R3 ;  /* 0x000000162d037223 */ /* 0x040fe20000000003 */
[----:B------:R-:W-:Y:S01]  /*9010*/  F2FP.BF16.F32.PACK_AB R62, R2, R0 ;  /* 0x00000000023e723e */ /* 0x000fe200000010ff */
[C---:B------:R-:W-:Y:S01]  /*9020*/  FFMA R20, R45.reuse, R23, R20 ;  /* 0x000000172d147223 */ /* 0x040fe20000000014 */
[----:B------:R-:W-:Y:S01]  /*9030*/  FFMA R21, R45, R40, R21 ;  /* 0x000000282d157223 */ /* 0x000fe20000000015 */
[----:B------:R-:W-:Y:S01]  /*9040*/  LOP3.LUT R23, R64, 0xffff0000, RZ, 0xc0, !PT ;  /* 0xffff000040177812 */ /* 0x000fe200078ec0ff */
[----:B------:R-:W-:Y:S01]  /*9050*/  FMUL R0, R43, R5 ;  /* 0x000000052b007220 */ /* 0x000fe20000400000 */
[----:B------:R-:W-:Y:S01]  /*9060*/  SHF.L.U32 R40, R65, 0x10, RZ ;  /* 0x0000001041287819 */ /* 0x000fe200000006ff */
[C---:B------:R-:W-:Y:S01]  /*9070*/  FMUL R2, R43.reuse, R6 ;  /* 0x000000062b027220 */ /* 0x040fe20000400000 */
[----:B------:R-:W-:Y:S01]  /*9080*/  FMUL R22, R43, R7 ;  /* 0x000000072b167220 */ /* 0x000fe20000400000 */
[C---:B------:R-:W-:Y:S01]  /*9090*/  FFMA R0, R45.reuse, R23, R0 ;  /* 0x000000172d007223 */ /* 0x040fe20000000000 */
[----:B------:R-:W-:Y:S01]  /*90a0*/  F2FP.BF16.F32.PACK_AB R63, R20, R3 ;  /* 0x00000003143f723e */ /* 0x000fe200000010ff */
[C---:B------:R-:W-:Y:S01]  /*90b0*/  FFMA R2, R45.reuse, R40, R2 ;  /* 0x000000282d027223 */ /* 0x040fe20000000002 */
[----:B------:R-:W-:Y:S01]  /*90c0*/  FFMA R22, R45, R41, R22 ;  /* 0x000000292d167223 */ /* 0x000fe20000000016 */
[----:B------:R-:W-:Y:S01]  /*90d0*/  SHF.L.U32 R41, R66, 0x10, RZ ;  /* 0x0000001042297819 */ /* 0x000fe200000006ff */
[C---:B------:R-:W-:Y:S01]  /*90e0*/  FMUL R3, R43.reuse, R8 ;  /* 0x000000082b037220 */ /* 0x040fe20000400000 */
[C---:B------:R-:W-:Y:S01]  /*90f0*/  FMUL R20, R43.reuse, R9 ;  /* 0x000000092b147220 */ /* 0x040fe20000400000 */
[C---:B------:R-:W-:Y:S01]  /*9100*/  FMUL R23, R43.reuse, R10 ;  /* 0x0000000a2b177220 */ /* 0x040fe20000400000 */
[----:B------:R-:W-:Y:S01]  /*9110*/  FMUL R40, R43, R11 ;  /* 0x0000000b2b287220 */ /* 0x000fe20000400000 */
[C---:B------:R-:W-:Y:S01]  /*9120*/  FFMA R3, R45.reuse, R41, R3 ;  /* 0x000000292d037223 */ /* 0x040fe20000000003 */
[C---:B------:R-:W-:Y:S01]  /*9130*/  FFMA R20, R45.reuse, R42, R20 ;  /* 0x0000002a2d147223 */ /* 0x040fe20000000014 */
[C---:B------:R-:W-:Y:S01]  /*9140*/  FFMA R23, R45.reuse, R44, R23 ;  /* 0x0000002c2d177223 */ /* 0x040fe20000000017 */
[----:B------:R-:W-:Y:S01]  /*9150*/  FFMA R40, R45, R46, R40 ;  /* 0x0000002e2d287223 */ /* 0x000fe20000000028 */
[----:B------:R-:W-:Y:S01]  /*9160*/  F2FP.BF16.F32.PACK_AB R100, R0, R21 ;  /* 0x000000150064723e */ /* 0x000fe200000010ff */
[----:B------:R-:W1:Y:S01]  /*9170*/  S2R R46, SR_CgaCtaId ;  /* 0x00000000002e7919 */ /* 0x000e620000008800 */
[----:B------:R-:W-:Y:S01]  /*9180*/  SHF.L.U32 R42, R68, 0x10, RZ ;  /* 0x00000010442a7819 */ /* 0x000fe200000006ff */
[C---:B------:R-:W-:Y:S01]  /*9190*/  FMUL R41, R43.reuse, R12 ;  /* 0x0000000c2b297220 */ /* 0x040fe20000400000 */
[----:B------:R-:W-:Y:S01]  /*91a0*/  F2FP.BF16.F32.PACK_AB R101, R22, R2 ;  /* 0x000000021665723e */ /* 0x000fe200000010ff */
[C---:B------:R-:W-:Y:S01]  /*91b0*/  FMUL R0, R43.reuse, R13 ;  /* 0x0000000d2b007220 */ /* 0x040fe20000400000 */
[----:B------:R-:W-:Y:S01]  /*91c0*/  LOP3.LUT R21, R68, 0xffff0000, RZ, 0xc0, !PT ;  /* 0xffff000044157812 */ /* 0x000fe200078ec0ff */
[----:B------:R-:W-:Y:S01]  /*91d0*/  FMUL R2, R43, R14 ;  /* 0x0000000e2b027220 */ /* 0x000fe20000400000 */
[----:B------:R-:W-:Y:S01]  /*91e0*/  F2FP.BF16.F32.PACK_AB R103, R40, R23 ;  /* 0x000000172867723e */ /* 0x000fe200000010ff */
[----:B------:R-:W-:Y:S01]  /*91f0*/  FFMA R41, R45, R42, R41 ;  /* 0x0000002a2d297223 */ /* 0x000fe20000000029 */
[----:B------:R-:W-:Y:S01]  /*9200*/  SHF.L.U32 R22, R69, 0x10, RZ ;  /* 0x0000001045167819 */ /* 0x000fe200000006ff */
[----:B------:R-:W-:Y:S01]  /*9210*/  FFMA R0, R45, R21, R0 ;  /* 0x000000152d007223 */ /* 0x000fe20000000000 */
[----:B------:R-:W-:Y:S01]  /*9220*/  F2FP.BF16.F32.PACK_AB R102, R20, R3 ;  /* 0x000000031466723e */ /* 0x000fe200000010ff */
[----:B------:R-:W-:Y:S01]  /*9230*/  FMUL R3, R43, R15 ;  /* 0x0000000f2b037220 */ /* 0x000fe20000400000 */
[----:B------:R-:W-:Y:S01]  /*9240*/  LOP3.LUT R23, R69, 0xffff0000, RZ, 0xc0, !PT ;  /* 0xffff000045177812 */ /* 0x000fe200078ec0ff */
[----:B------:R-:W-:Y:S01]  /*9250*/  FMUL R20, R43, R16 ;  /* 0x000000102b147220 */ /* 0x000fe20000400000 */
[C---:B------:R-:W-:Y:S01]  /*9260*/  SHF.L.U32 R40, R70.reuse, 0x10, RZ ;  /* 0x0000001046287819 */ /* 0x040fe200000006ff */
[----:B------:R-:W-:Y:S01]  /*9270*/  FFMA R2, R45, R22, R2 ;  /* 0x000000162d027223 */ /* 0x000fe20000000002 */
[----:B------:R-:W-:Y:S01]  /*9280*/  FMUL R21, R43, R17 ;  /* 0x000000112b157220 */ /* 0x000fe20000400000 */
[----:B------:R-:W-:Y:S01]  /*9290*/  FFMA R3, R45, R23, R3 ;  /* 0x000000172d037223 */ /* 0x000fe20000000003 */
[----:B------:R-:W-:Y:S01]  /*92a0*/  @!P1 LEA R47, R47, R99, 0xc ;  /* 0x000000632f2f9211 */ /* 0x000fe200078e60ff */
[----:B------:R-:W-:Y:S01]  /*92b0*/  FFMA R20, R45, R40, R20 ;  /* 0x000000282d147223 */ /* 0x000fe20000000014 */
[----:B------:R-:W-:Y:S01]  /*92c0*/  LOP3.LUT R40, R70, 0xffff0000, RZ, 0xc0, !PT ;  /* 0xffff000046287812 */ /* 0x000fe200078ec0ff */
[----:B------:R-:W-:Y:S01]  /*92d0*/  FMUL R22, R43, R18 ;  /* 0x000000122b167220 */ /* 0x000fe20000400000 */
[----:B------:R-:W-:Y:S01]  /*92e0*/  F2FP.BF16.F32.PACK_AB R108, R0, R41 ;  /* 0x00000029006c723e */ /* 0x000fe200000010ff */
[----:B------:R2:W-:Y:S01]  /*92f0*/  @!P1 STS.128 [R47+UR43+0x200], R48 ;  /* 0x000200302f009988 */ /* 0x0005e20008000c2b */
[----:B------:R-:W-:Y:S01]  /*9300*/  SHF.L.U32 R42, R71, 0x10, RZ ;  /* 0x00000010472a7819 */ /* 0x000fe200000006ff */
[----:B------:R-:W-:Y:S01]  /*9310*/  FFMA R21, R45, R40, R21 ;  /* 0x000000282d157223 */ /* 0x000fe20000000015 */
[----:B------:R-:W-:Y:S01]  /*9320*/  @!P1 IADD3 R40, PT, PT, R47, UR43, RZ ;  /* 0x0000002b2f289c10 */ /* 0x000fe2000fffe0ff */
[----:B------:R-:W-:Y:S01]  /*9330*/  FMUL R23, R43, R19 ;  /* 0x000000132b177220 */ /* 0x000fe20000400000 */
[----:B------:R-:W-:Y:S01]  /*9340*/  LOP3.LUT R44, R71, 0xffff0000, RZ, 0xc0, !PT ;  /* 0xffff0000472c7812 */ /* 0x000fe200078ec0ff */
[----:B------:R-:W-:Y:S01]  /*9350*/  FFMA R22, R45, R42, R22 ;  /* 0x0000002a2d167223 */ /* 0x000fe20000000016 */
[----:B------:R-:W-:Y:S02]  /*9360*/  @!P1 IADD3 R40, PT, PT, R98, R40, RZ ;  /* 0x0000002862289210 */ /* 0x000fe40007ffe0ff */
[----:B------:R-:W-:Y:S01]  /*9370*/  F2FP.BF16.F32.PACK_AB R109, R3, R2 ;  /* 0x00000002036d723e */ /* 0x000fe200000010ff */
[----:B------:R-:W-:Y:S01]  /*9380*/  FFMA R23, R45, R44, R23 ;  /* 0x0000002c2d177223 */ /* 0x000fe20000000017 */
[----:B------:R-:W-:Y:S01]  /*9390*/  F2FP.BF16.F32.PACK_AB R110, R21, R20 ;  /* 0x00000014156e723e */ /* 0x000fe200000010ff */
[----:B------:R2:W-:Y:S03]  /*93a0*/  @!P1 STS.128 [R40+0x200], R60 ;  /* 0x0002003c28009388 */ /* 0x0005e60000000c00 */
[----:B------:R-:W-:Y:S05]  /*93b0*/  F2FP.BF16.F32.PACK_AB R111, R23, R22 ;  /* 0x00000016176f723e */ /* 0x000fea00000010ff */
[----:B------:R2:W-:Y:S08]  /*93c0*/  @!P1 STS.128 [R47+UR43+0xa00], R100 ;  /* 0x000a00642f009988 */ /* 0x0005f00008000c2b */
[----:B------:R2:W-:Y:S01]  /*93d0*/  @!P1 STS.128 [R40+0xa00], R108 ;  /* 0x000a006c28009388 */ /* 0x0005e20000000c00 */
[----:B------:R-:W-:Y:S01]  /*93e0*/  @!PT LDS RZ, [RZ] ;  /* 0x00000000fffff984 */ /* 0x000fe20000000800 */
[----:B------:R-:W-:Y:S01]  /*93f0*/  @!PT LDS RZ, [RZ] ;  /* 0x00000000fffff984 */ /* 0x000fe20000000800 */
[----:B------:R-:W-:Y:S01]  /*9400*/  @!PT LDS RZ, [RZ] ;  /* 0x00000000fffff984 */ /* 0x000fe20000000800 */
[----:B------:R-:W-:Y:S01]  /*9410*/  @!PT LDS RZ, [RZ] ;  /* 0x00000000fffff984 */ /* 0x000fe20000000800 */
[----:B------:R3:W-:Y:S07]  /*9420*/  MEMBAR.ALL.CTA ;  /* 0x0000000000007992 */ /* 0x0007ee0000008000 */
[----:B---3--:R-:W3:Y:S01]  /*9430*/  FENCE.VIEW.ASYNC.S ;  /* 0x00000000000073c6 */ /* 0x008ee20000000000 */
[----:B------:R-:W-:Y:S05]  /*9440*/  WARPSYNC.ALL ;  /* 0x0000000000007948 */ /* 0x000fea0003800000 */
[----:B------:R-:W-:Y:S01]  /*9450*/  BSSY.RECONVERGENT B0, `(.L_x_135) ;  /* 0x0000012000007945 */ /* 0x000fe20003800200 */
[----:B---3--:R-:W-:Y:S06]  /*9460*/  BAR.SYNC.DEFER_BLOCKING 0x1, 0x80 ;  /* 0x0042000000007b1d */ /* 0x008fec0000010000 */
[----:B-1----:R-:W-:Y:S05]  /*9470*/  @P0 BRA `(.L_x_136) ;  /* 0x00000000003c0947 */ /* 0x002fea0003800000 */
[----:B------:R-:W1:Y:S01]  /*9480*/  LDCU.64 UR6, c[0x0][0x348] ;  /* 0x00006900ff0677ac */ /* 0x000e620008000a00 */
[----:B------:R-:W-:Y:S02]  /*9490*/  ULEA UR5, UR46, UR43, 0xc ;  /* 0x0000002b2e057291 */ /* 0x000fe4000f8e60ff */
[----:B------:R-:W-:Y:S02]  /*94a0*/  UIADD3 UR10, UPT, UPT, UR50, 0x40, URZ ;  /* 0x00000040320a7890 */ /* 0x000fe4000fffe0ff */
[----:B------:R-:W-:Y:S02]  /*94b0*/  UIADD3 UR8, UPT, UPT, UR5, 0x200, URZ ;  /* 0x0000020005087890 */ /* 0x000fe4000fffe0ff */
[----:B------:R-:W-:Y:S01]  /*94c0*/  UIADD3 UR12, UPT, UPT, UR5, 0xa00, URZ ;  /* 0x00000a00050c7890 */ /* 0x000fe2000fffe0ff */
[----:B------:R-:W-:Y:S01]  /*94d0*/  UMOV UR9, UR49 ;  /* 0x0000003100097c82 */ /* 0x000fe20008000000 */
[----:B------:R-:W-:Y:S01]  /*94e0*/  UMOV UR11, UR44 ;  /* 0x0000002c000b7c82 */ /* 0x000fe20008000000 */
[----:B------:R-:W-:Y:S01]  /*94f0*/  UIADD3 UR13, UPT, UPT, UR49, 0x20, URZ ;  /* 0x00000020310d7890 */ /* 0x000fe2000fffe0ff */
[----:B------:R-:W-:Y:S01]  /*9500*/  UMOV UR15, UR44 ;  /* 0x0000002c000f7c82 */ /* 0x000fe20008000000 */
[----:B------:R-:W-:Y:S01]  /*9510*/  UMOV UR14, UR10 ;  /* 0x0000000a000e7c82 */ /* 0x000fe20008000000 */
[----:B-1----:R-:W-:Y:S04]  /*9520*/  UIADD3 UR4, UP0, UPT, UR6, 0xa80, URZ ;  /* 0x00000a8006047890 */ /* 0x002fe8000ff1e0ff */
[----:B------:R-:W-:Y:S09]  /*9530*/  UIADD3.X UR5, UPT, UPT, URZ, UR7, URZ, UP0, !UPT ;  /* 0x00000007ff057290 */ /* 0x000ff200087fe4ff */
[----:B------:R1:W-:Y:S01]  /*9540*/  UTMASTG.3D [UR8], [UR4] ;  /* 0x00000008040073b5 */ /* 0x0003e20008010000 */
[----:B------:R1:W-:Y:S02]  /*9550*/  UTMASTG.3D [UR12], [UR4] ;  /* 0x0000000c040073b5 */ /* 0x0003e40008010000 */
[----:B-1----:R0:W-:Y:S02]  /*9560*/  UTMACMDFLUSH ;  /* 0x00000000000079b7 */ /* 0x0021e40000000000 */
.L_x_136:
[----:B------:R-:W-:Y:S05]  /*9570*/  BSYNC.RECONVERGENT B0 ;  /* 0x0000000000007941 */ /* 0x000fea0003800200 */
.L_x_135:
[----:B------:R-:W-:Y:S01]  /*9580*/  UIADD3 UR4, UPT, UPT, UR46, 0x1, URZ ;  /* 0x000000012e047890 */ /* 0x000fe2000fffe0ff */
[----:B------:R-:W-:Y:S03]  /*9590*/  BSSY.RECONVERGENT B0, `(.L_x_137) ;  /* 0x0000007000007945 */ /* 0x000fe60003800200 */
[----:B------:R-:W-:Y:S04]  /*95a0*/  UISETP.NE.AND UP0, UPT, UR4, 0x3, UPT ;  /* 0x000000030400788c */ /* 0x000fe8000bf05270 */
[----:B------:R-:W-:Y:S02]  /*95b0*/  USEL UR45, UR4, URZ, UP0 ;  /* 0x000000ff042d7287 */ /* 0x000fe40008000000 */
[----:B------:R-:W-:Y:S04]  /*95c0*/  UISETP.EQ.XOR UP0, UPT, UR47, 0x3, !UP0 ;  /* 0x000000032f00788c */ /* 0x000fe8000c702a70 */
[----:B------:R-:W-:Y:S01]  /*95d0*/  UP2UR UR51, UPR, URZ, 0x1 ;  /* 0x00000001ff337883 */ /* 0x000fe20008000000 */
[----:B------:R-:W-:Y:S11]  /*95e0*/  @P0 BRA `(.L_x_138) ;  /* 0x0000000000040947 */ /* 0x000ff60003800000 */
[----:B------:R-:W-:Y:S04]  /*95f0*/  DEPBAR.LE SB0, 0x1 ;  /* 0x000080400000791a */ /* 0x000fe80000000000 */
.L_x_138:
[----:B------:R-:W-:Y:S05]  /*9600*/  BSYNC.RECONVERGENT B0 ;  /* 0x0000000000007941 */ /* 0x000fea0003800200 */
.L_x_137:
[----:B------:R-:W1:Y:S08]  /*9610*/  S2UR UR4, SR_CgaCtaId ;  /* 0x00000000000479c3 */ /* 0x000e700000008800 */
[----:B------:R-:W-:Y:S01]  /*9620*/  BAR.SYNC.DEFER_BLOCKING 0x1, 0x80 ;  /* 0x0042000000007b1d */ /* 0x000fe20000010000 */
[----:B------:R-:W-:Y:S01]  /*9630*/  ISETP.NE.AND P1, PT, R97, RZ, PT ;  /* 0x000000ff6100720c */ /* 0x000fe20003f25270 */
[----:B------:R-:W-:Y:S01]  /*9640*/  IMAD.U32 R0, RZ, RZ, UR52 ;  /* 0x00000034ff007e24 */ /* 0x000fe2000f8e00ff */
[----:B------:R-:W-:Y:S11]  /*9650*/  UIADD3 UR53, UPT, UPT, UR49, 0x10, URZ ;  /* 0x0000001031357890 */ /* 0x000ff6000fffe0ff */
[----:B------:R-:W-:Y:S05]  /*9660*/  @P1 LEA R0, R0, UR43, 0x3 ;  /* 0x0000002b00001c11 */ /* 0x000fea000f8e18ff */
[----:B------:R-:W-:Y:S01]  /*9670*/  @P1 VIADD R2, R0, 0x118 ;  /* 0x0000011800021836 */ /* 0x000fe20000000000 */
[----:B------:R-:W-:Y:S04]  /*9680*/  @P1 SHF.L.U32 R0, R112, 0x1f, RZ ;  /* 0x0000001f70001819 */ /* 0x000fe800000006ff */
[----:B------:R-:W-:Y:S01]  /*9690*/  @P1 PRMT R46, R46, 0x654, R2 ;  /* 0x000006542e2e1816 */ /* 0x000fe20000000002 */
[----:B------:R-:W-:Y:S01]  /*96a0*/  UMOV UR43, 0x400 ;  /* 0x00000400002b7882 */ /* 0x000fe20000000000 */
[----:B------:R-:W-:Y:S01]  /*96b0*/  BSSY B1, `(.L_x_139) ;  /* 0x0000021000017945 */ /* 0x000fe20003800000 */
[----:B-1----:R-:W-:Y:S01]  /*96c0*/  ULEA UR43, UR4, UR43, 0x18 ;  /* 0x0000002b042b7291 */ /* 0x002fe2000f8ec0ff */
[----:B------:R-:W-:Y:S01]  /*96d0*/  @P1 SYNCS.ARRIVE.TRANS64.RED.A1T0 RZ, [R46+URZ], RZ ;  /* 0x000000ff2eff19a7 */ /* 0x000fe200081004ff */
[----:B------:R-:W-:Y:S04]  /*96e0*/  UIADD3 UR4, UPT, UPT, UR52, 0x1, URZ ;  /* 0x0000000134047890 */ /* 0x000fe8000fffe0ff */
[----:B------:R-:W-:Y:S01]  /*96f0*/  LEA R21, R106, UR43, 0x3 ;  /* 0x0000002b6a157c11 */ /* 0x000fe2000f8e18ff */
[----:B------:R-:W-:Y:S03]  /*9700*/  UISETP.NE.AND UP0, UPT, UR4, 0x3, UPT ;  /* 0x000000030400788c */ /* 0x000fe6000bf05270 */
[----:B------:R1:W3:Y:S01]  /*9710*/  @P1 SYNCS.PHASECHK.TRANS64.TRYWAIT P0, [R21+URZ+0x100], R0 ;  /* 0x00010000150015a7 */ /* 0x0002e200080011ff */
[----:B------:R-:W-:Y:S01]  /*9720*/  USEL UR48, UR4, URZ, UP0 ;  /* 0x000000ff04307287 */ /* 0x000fe20008000000 */
[----:B-1----:R-:W-:Y:S01]  /*9730*/  VIADD R0, R105, 0x10 ;  /* 0x0000001069007836 */ /* 0x002fe20000000000 */
[----:B---3--:R-:W-:Y:S01]  /*9740*/  @P1 SEL R107, RZ, 0x1, !P0 ;  /* 0x00000001ff6b1807 */ /* 0x008fe20004000000 */
[----:B------:R-:W-:Y:S09]  /*9750*/  @!P1 BRA `(.L_x_140) ;  /* 0x0000000000589947 */ /* 0x000ff20003800000 */
[----:B------:R-:W-:Y:S01]  /*9760*/  ISETP.NE.AND P1, PT, R113, RZ, PT ;  /* 0x000000ff7100720c */ /* 0x000fe20003f25270 */
[----:B------:R-:W-:Y:S01]  /*9770*/  BSSY B0, `(.L_x_141) ;  /* 0x0000009000007945 */ /* 0x000fe20003800000 */
[----:B------:R-:W-:Y:S11]  /*9780*/  ISETP.NE.AND P0, PT, R107, RZ, PT ;  /* 0x000000ff6b00720c */ /* 0x000ff60003f05270 */
[----:B------:R-:W-:Y:S05]  /*9790*/  @P1 IMAD R3, R106, 0x1000, R99 ;  /* 0x000010006a031824 */ /* 0x000fea00078e0263 */
[----:B------:R-:W-:Y:S05]  /*97a0*/  @P1 IADD3 R2, PT, PT, R3, UR43, RZ ;  /* 0x0000002b03021c10 */ /* 0x000fea000fffe0ff */
[----:B------:R-:W-:Y:S01]  /*97b0*/  @P1 IMAD.IADD R2, R98, 0x1, R2 ;  /* 0x0000000162021824 */ /* 0x000fe200078e0202 */
[----:B------:R-:W-:Y:S06]  /*97c0*/  @P0 BRA `(.L_x_142) ;  /* 0x00000000000c0947 */ /* 0x000fec0003800000 */
[----:B------:R-:W-:Y:S04]  /*97d0*/  SHF.L.U32 R20, R112, 0x1f, RZ ;  /* 0x0000001f70147819 */ /* 0x000fe800000006ff */
[----:B------:R-:W1:Y:S02]  /*97e0*/  SYNCS.PHASECHK.TRANS64.TRYWAIT P0, [R21+URZ+0x100], R20 ;  /* 0x00010014150075a7 */ /* 0x000e6400080011ff */
[----:B-1----:R-:W-:Y:S05]  /*97f0*/  @!P0 BRA `(.L_x_143) ;  /* 0x0000002c00f48947 */ /* 0x002fea0003800000 */
.L_x_142:
[----:B------:R-:W-:Y:S05]  /*9800*/  BSYNC B0 ;  /* 0x0000000000007941 */ /* 0x000fea0003800000 */
.L_x_141:
[----:B------:R-:W-:Y:S01]  /*9810*/  ISETP.NE.AND P0, PT, R113, RZ, PT ;  /* 0x000000ff7100720c */ /* 0x000fe20003f05270 */
[----:B------:R-:W-:Y:S11]  /*9820*/  VIADD R106, R106, 0x1 ;  /* 0x000000016a6a7836 */ /* 0x000ff60000000000 */
[----:B------:R-:W-:Y:S01]  /*9830*/  @!UPT UIADD3 URZ, UPT, UPT, URZ, URZ, URZ ;  /* 0x000000fffffff290 */ /* 0x000fe2000fffe0ff */
[----:B------:R-:W3:Y:S04]  /*9840*/  @P0 LDS.128 R52, [R3+UR43+0x200] ;  /* 0x0002002b03340984 */ /* 0x000ee80008000c00 */
[----:B------:R-:W4:Y:S04]  /*9850*/  @P0 LDS.128 R64, [R3+UR43+0xa00] ;  /* 0x000a002b03400984 */ /* 0x000f280008000c00 */
[----:B------:R-:W1:Y:S04]  /*9860*/  @P0 LDS.128 R56, [R2+0x200] ;  /* 0x0002000002380984 */ /* 0x000e680000000c00 */
[----:B------:R5:W1:Y:S01]  /*9870*/  @P0 LDS.128 R68, [R2+0xa00] ;  /* 0x000a000002440984 */ /* 0x000a620000000c00 */
[C---:B------:R-:W-:Y:S04]  /*9880*/  ISETP.NE.AND P0, PT, R106.reuse, 0x3, PT ;  /* 0x000000036a00780c */ /* 0x040fe80003f05270 */
[----:B------:R-:W-:Y:S02]  /*9890*/  SEL R106, R106, RZ, P0 ;  /* 0x000000ff6a6a7207 */ /* 0x000fe40000000000 */
[----:B-----5:R-:W-:Y:S04]  /*98a0*/  SEL R2, RZ, 0x1, P0 ;  /* 0x00000001ff027807 */ /* 0x020fe80000000000 */
[----:B------:R-:W-:Y:S02]  /*98b0*/  LOP3.LUT R112, R112, R2, RZ, 0x3c, !PT ;  /* 0x0000000270707212 */ /* 0x000fe400078e3cff */
.L_x_140:
[----:B------:R-:W-:Y:S05]  /*98c0*/  BSYNC B1 ;  /* 0x0000000000017941 */ /* 0x000fea0003800000 */
.L_x_139:
[----:B------:R-:W-:Y:S04]  /*98d0*/  SHF.R.U32.HI R3, RZ, 0x15, R0 ;  /* 0x00000015ff037819 */ /* 0x000fe80000011600 */
[----:B------:R-:W-:Y:S04]  /*98e0*/  LOP3.LUT R2, R3, 0x3, RZ, 0xc0, !PT ;  /* 0x0000000303027812 */ /* 0x000fe800078ec0ff */
[----:B------:R-:W-:Y:S11]  /*98f0*/  ISETP.NE.AND P0, PT, R84, R2, PT ;  /* 0x000000025400720c */ /* 0x000ff60003f05270 */
[----:B------:R-:W-:Y:S02]  /*9900*/  @!UPT UIADD3 URZ, UPT, UPT, URZ, URZ, URZ ;  /* 0x000000fffffff290 */ /* 0x000fe4000fffe0ff */
[----:B------:R-:W-:Y:S05]  /*9910*/  @P0 BRA `(.L_x_144) ;  /* 0x0000000000bc0947 */ /* 0x000fea0003800000 */
[----:B------:R-:W-:Y:S02]  /*9920*/  LOP3.LUT P0, RZ, R3, 0x3, R86, 0x48, !PT ;  /* 0x0000000303ff7812 */ /* 0x000fe40007804856 */
[----:B------:R-:W-:Y:S11]  /*9930*/  MOV R16, R0 ;  /* 0x0000000000107202 */ /* 0x000ff60000000f00 */
[----:B------:R-:W-:Y:S05]  /*9940*/  @!P0 BRA `(.L_x_145) ;  /* 0x0000000000408947 */ /* 0x000fea0003800000 */
[----:B------:R-:W5:Y:S01]  /*9950*/  LDCU.64 UR8, c[0x4][0x70] ;  /* 0x01000e00ff0877ac */ /* 0x000f620008000a00 */
[----:B------:R-:W-:Y:S01]  /*9960*/  MOV R15, 0x0 ;  /* 0x00000000000f7802 */ /* 0x000fe20000000f00 */
[----:B------:R-:W-:Y:S02]  /*9970*/  HFMA2 R12, -RZ, RZ, 0, 5.9604644775390625e-08 ;  /* 0x00000001ff0c7431 */ /* 0x000fe400000001ff */
[----:B------:R-:W-:Y:S02]  /*9980*/  IMAD.MOV.U32 R8, RZ, RZ, 0x192 ;  /* 0x00000192ff087424 */ /* 0x000fe400078e00ff */
[----:B------:R-:W-:Y:S01]  /*9990*/  IMAD.MOV.U32 R13, RZ, RZ, RZ ;  /* 0x000000ffff0d7224 */ /* 0x000fe200078e00ff */
[----:B------:R-:W1:Y:S01]  /*99a0*/  LDCU.64 UR6, c[0x4][0x78] ;  /* 0x01000f00ff0677ac */ /* 0x000e620008000a00 */
[----:B------:R-:W2:Y:S01]  /*99b0*/  LDC.64 R14, c[0x4][R15] ;  /* 0x010000000f0e7b82 */ /* 0x000ea20000000a00 */
[----:B------:R-:W3:Y:S01]  /*99c0*/  LDCU.64 UR4, c[0x4][0x10] ;  /* 0x01000200ff0477ac */ /* 0x000ee20008000a00 */
[----:B-----5:R-:W-:Y:S01]  /*99d0*/  MOV R5, UR9 ;  /* 0x0000000900057c02 */ /* 0x020fe20008000f00 */
[----:B------:R-:W-:Y:S01]  /*99e0*/  IMAD.U32 R4, RZ, RZ, UR8 ;  /* 0x00000008ff047e24 */ /* 0x000fe2000f8e00ff */
[----:B-1----:R-:W-:Y:S01]  /*99f0*/  MOV R7, UR7 ;  /* 0x0000000700077c02 */ /* 0x002fe20008000f00 */
[----:B------:R-:W-:Y:S01]  /*9a00*/  IMAD.U32 R6, RZ, RZ, UR6 ;  /* 0x00000006ff067e24 */ /* 0x000fe2000f8e00ff */
[----:B---3--:R-:W-:Y:S01]  /*9a10*/  MOV R11, UR5 ;  /* 0x00000005000b7c02 */ /* 0x008fe20008000f00 */
[----:B------:R-:W-:Y:S02]  /*9a20*/  IMAD.U32 R10, RZ, RZ, UR4 ;  /* 0x00000004ff0a7e24 */ /* 0x000fe4000f8e00ff */
[----:B------:R-:W-:Y:S07]  /*9a30*/  LEPC R20, `(.L_x_145) ;  /* 0x000000001014794e */ /* 0x000fee0000000000 */
[----:B--2-4-:R-:W-:Y:S05]  /*9a40*/  CALL.ABS.NOINC R14 ;  /* 0x000000000e007343 */ /* 0x014fea0003c00000 */
.L_x_145:
        /* <DEDUP_REMOVED lines=12> */
[----:B------:R-:W5:Y:S01]  /*9b10*/  LDCU.64 UR6, c[0x4][0x78] ;  /* 0x01000f00ff0677ac */ /* 0x000f620008000a00 */
[----:B------:R-:W2:Y:S01]  /*9b20*/  LDC.64 R14, c[0x4][R15] ;  /* 0x010000000f0e7b82 */ /* 0x000ea20000000a00 */
[----:B------:R-:W3:Y:S01]  /*9b30*/  LDCU.64 UR4, c[0x4][0x10] ;  /* 0x01000200ff0477ac */ /* 0x000ee20008000a00 */
[----:B-1----:R-:W-:Y:S01]  /*9b40*/  MOV R5, UR9 ;  /* 0x0000000900057c02 */ /* 0x002fe20008000f00 */
[----:B------:R-:W-:Y:S01]  /*9b50*/  IMAD.U32 R4, RZ, RZ, UR8 ;  /* 0x00000008ff047e24 */ /* 0x000fe2000f8e00ff */
[----:B-----5:R-:W-:Y:S01]  /*9b60*/  MOV R7, UR7 ;  /* 0x0000000700077c02 */ /* 0x020fe20008000f00 */
[----:B------:R-:W-:Y:S01]  /*9b70*/  IMAD.U32 R6, RZ, RZ, UR6 ;  /* 0x00000006ff067e24 */ /* 0x000fe2000f8e00ff */
[----:B---3--:R-:W-:Y:S01]  /*9b80*/  MOV R11, UR5 ;  /* 0x00000005000b7c02 */ /* 0x008fe20008000f00 */
[----:B------:R-:W-:Y:S02]  /*9b90*/  IMAD.U32 R10, RZ, RZ, UR4 ;  /* 0x00000004ff0a7e24 */ /* 0x000fe4000f8e00ff */
[----:B------:R-:W-:Y:S07]  /*9ba0*/  LEPC R20, `(.L_x_146) ;  /* 0x000000001014794e */ /* 0x000fee0000000000 */
[----:B--2-4-:R-:W-:Y:S05]  /*9bb0*/  CALL.ABS.NOINC R14 ;  /* 0x000000000e007343 */ /* 0x014fea0003c00000 */
.L_x_146:
[----:B------:R-:W-:Y:S05]  /*9bc0*/  WARPSYNC.ALL ;  /* 0x0000000000007948 */ /* 0x000fea0003800000 */
[----:B------:R-:W-:Y:S11]  /*9bd0*/  R2UR UR4, R16 ;  /* 0x00000000100472ca */ /* 0x000ff600000e0000 */
[----:B------:R-:W-:Y:S02]  /*9be0*/  @!UPT UIADD3 URZ, UPT, UPT, URZ, URZ, URZ ;  /* 0x000000fffffff290 */ /* 0x000fe4000fffe0ff */
[----:B------:R-:W1:Y:S02]  /*9bf0*/  LDTM.x16 R4, tmem[UR4+0x20] ;  /* 0x00002004000479ee */ /* 0x000e640008240000 */
[----:B-1----:R-:W-:Y:S01]  /*9c00*/  NOP ;  /* 0x0000000000007918 */ /* 0x002fe20000000000 */
.L_x_144:
[----:B---3--:R-:W-:Y:S01]  /*9c10*/  SHF.L.U32 R3, R52, 0x10, RZ ;  /* 0x0000001034037819 */ /* 0x008fe200000006ff */
[C---:B------:R-:W-:Y:S01]  /*9c20*/  FMUL R0, R43.reuse, R24 ;  /* 0x000000182b007220 */ /* 0x040fe20000400000 */
[----:B------:R-:W-:Y:S01]  /*9c30*/  ISETP.NE.AND P1, PT, R84, R2, PT ;  /* 0x000000025400720c */ /* 0x000fe20003f25270 */
[----:B------:R-:W-:Y:S01]  /*9c40*/  FMUL R2, R43, R25 ;  /* 0x000000192b027220 */ /* 0x000fe20000400000 */
[----:B-1----:R-:W-:Y:S01]  /*9c50*/  LOP3.LUT R21, R52, 0xffff0000, RZ, 0xc0, !PT ;  /* 0xffff000034157812 */ /* 0x002fe200078ec0ff */
[----:B------:R-:W-:Y:S01]  /*9c60*/  FFMA R0, R45, R3, R0 ;  /* 0x000000032d007223 */ /* 0x000fe20000000000 */
[----:B------:R-:W-:Y:S01]  /*9c70*/  SHF.L.U32 R22, R53, 0x10, RZ ;  /* 0x0000001035167819 */ /* 0x000fe200000006ff */
[----:B------:R-:W-:Y:S01]  /*9c80*/  FMUL R3, R43, R26 ;  /* 0x0000001a2b037220 */ /* 0x000fe20000400000 */
[----:B------:R-:W-:Y:S01]  /*9c90*/  LOP3.LUT R23, R53, 0xffff0000, RZ, 0xc0, !PT ;  /* 0xffff000035177812 */ /* 0x000fe200078ec0ff */
[----:B------:R-:W-:Y:S01]  /*9ca0*/  FMUL R20, R43, R27 ;  /* 0x0000001b2b147220 */ /* 0x000fe20000400000 */
[----:B--2---:R-:W-:Y:S01]  /*9cb0*/  SHF.L.U32 R40, R54, 0x10, RZ ;  /* 0x0000001036287819 */ /* 0x004fe200000006ff */
[----:B------:R-:W-:Y:S01]  /*9cc0*/  FFMA R2, R45, R21, R2 ;  /* 0x000000152d027223 */ /* 0x000fe20000000002 */
[----:B------:R-:W-:Y:S01]  /*9cd0*/  LOP3.LUT R41, R57, 0xffff0000, RZ, 0xc0, !PT ;  /* 0xffff000039297812 */ /* 0x000fe200078ec0ff */
[C---:B------:R-:W-:Y:S01]  /*9ce0*/  FFMA R3, R45.reuse, R22, R3 ;  /* 0x000000162d037223 */ /* 0x040fe20000000003 */
[----:B----4-:R-:W-:Y:S01]  /*9cf0*/  LOP3.LUT R42, R66, 0xffff0000, RZ, 0xc0, !PT ;  /* 0xffff0000422a7812 */ /* 0x010fe200078ec0ff */
[----:B------:R-:W-:Y:S01]  /*9d00*/  FFMA R20, R45, R23, R20 ;  /* 0x000000172d147223 */ /* 0x000fe20000000014 */
[----:B------:R-:W-:Y:S01]  /*9d10*/  LOP3.LUT R23, R54, 0xffff0000, RZ, 0xc0, !PT ;  /* 0xffff000036177812 */ /* 0x000fe200078ec0ff */
[C---:B------:R-:W-:Y:S01]  /*9d20*/  FMUL R21, R43.reuse, R28 ;  /* 0x0000001c2b157220 */ /* 0x040fe20000400000 */
[----:B------:R-:W-:Y:S01]  /*9d30*/  F2FP.BF16.F32.PACK_AB R48, R2, R0 ;  /* 0x000000000230723e */ /* 0x000fe200000010ff */
        /* <DEDUP_REMOVED lines=115> */
[----:B------:R-:W-:Y:S01]  /*a470*/  ULEA UR5, UR45, UR43, 0xc ;  /* 0x0000002b2d057291 */ /* 0x000fe2000f8e60ff */
[----:B------:R-:W-:Y:S01]  /*a480*/  UMOV UR54, UR50 ;  /* 0x0000003200367c82 */ /* 0x000fe20008000000 */
[----:B------:R-:W-:Y:S02]  /*a490*/  UMOV UR55, UR44 ;  /* 0x0000002c00377c82 */ /* 0x000fe40008000000 */
[----:B------:R-:W-:Y:S02]  /*a4a0*/  UIADD3 UR52, UPT, UPT, UR5, 0x200, URZ ;  /* 0x0000020005347890 */ /* 0x000fe4000fffe0ff */
[----:B------:R-:W-:Y:S02]  /*a4b0*/  UIADD3 UR8, UPT, UPT, UR5, 0xa00, URZ ;  /* 0x00000a0005087890 */ /* 0x000fe4000fffe0ff */
        /* <DEDUP_REMOVED lines=8> */
.L_x_148:
[----:B------:R-:W-:Y:S05]  /*a540*/  BSYNC.RECONVERGENT B0 ;  /* 0x0000000000007941 */ /* 0x000fea0003800200 */
.L_x_147:
[----:B------:R-:W-:Y:S01]  /*a550*/  UISETP.NE.AND UP1, UPT, UR51, URZ, UPT ;  /* 0x000000ff3300728c */ /* 0x000fe2000bf25270 */
[----:B------:R-:W-:Y:S01]  /*a560*/  BSSY.RECONVERGENT B0, `(.L_x_149) ;  /* 0x0000008000007945 */ /* 0x000fe20003800200 */
[----:B------:R-:W-:Y:S04]  /*a570*/  UIADD3 UR4, UPT, UPT, UR45, 0x1, URZ ;  /* 0x000000012d047890 */ /* 0x000fe8000fffe0ff */
[----:B------:R-:W-:Y:S02]  /*a580*/  UISETP.NE.AND UP0, UPT, UR4, 0x3, UPT ;  /* 0x000000030400788c */ /* 0x000fe4000bf05270 */
[----:B------:R-:W-:Y:S02]  /*a590*/  UISETP.EQ.XOR UP1, UPT, UR4, 0x3, UP1 ;  /* 0x000000030400788c */ /* 0x000fe40008f22a70 */
[----:B------:R-:W-:Y:S02]  /*a5a0*/  USEL UR46, UR4, URZ, UP0 ;  /* 0x000000ff042e7287 */ /* 0x000fe40008000000 */
[----:B------:R-:W-:Y:S01]  /*a5b0*/  UP2UR UR47, UPR, URZ, 0x2 ;  /* 0x00000002ff2f7883 */ /* 0x000fe20008000000 */
[----:B------:R-:W-:Y:S11]  /*a5c0*/  @P0 BRA `(.L_x_150) ;  /* 0x0000000000040947 */ /* 0x000ff60003800000 */
[----:B------:R-:W-:Y:S04]  /*a5d0*/  DEPBAR.LE SB0, 0x1 ;  /* 0x000080400000791a */ /* 0x000fe80000000000 */
.L_x_150:
[----:B------:R-:W-:Y:S05]  /*a5e0*/  BSYNC.RECONVERGENT B0 ;  /* 0x0000000000007941 */ /* 0x000fea0003800200 */
.L_x_149:
[----:B------:R-:W1:Y:S08]  /*a5f0*/  S2UR UR54, SR_CgaCtaId ;  /* 0x00000000003679c3 */ /* 0x000e700000008800 */
[----:B------:R-:W-:Y:S01]  /*a600*/  BAR.SYNC.DEFER_BLOCKING 0x1, 0x80 ;  /* 0x0042000000007b1d */ /* 0x000fe20000010000 */
[----:B------:R-:W-:Y:S01]  /*a610*/  ISETP.NE.AND P1, PT, R97, RZ, PT ;  /* 0x000000ff6100720c */ /* 0x000fe20003f25270 */
[----:B------:R-:W-:Y:S01]  /*a620*/  IMAD.U32 R0, RZ, RZ, UR48 ;  /* 0x00000030ff007e24 */ /* 0x000fe2000f8e00ff */
[----:B------:R-:W-:Y:S04]  /*a630*/  UIADD3 UR4, UPT, UPT, UR48, 0x1, URZ ;  /* 0x0000000130047890 */ /* 0x000fe8000fffe0ff */
[----:B------:R-:W-:Y:S04]  /*a640*/  UISETP.NE.AND UP0, UPT, UR4, 0x3, UPT ;  /* 0x000000030400788c */ /* 0x000fe8000bf05270 */
[----:B------:R-:W-:Y:S03]  /*a650*/  USEL UR52, UR4, URZ, UP0 ;  /* 0x000000ff04347287 */ /* 0x000fe60008000000 */
[----:B------:R-:W-:Y:S05]  /*a660*/  @P1 LEA R0, R0, UR43, 0x3 ;  /* 0x0000002b00001c11 */ /* 0x000fea000f8e18ff */
[----:B------:R-:W-:Y:S01]  /*a670*/  @P1 VIADD R2, R0, 0x118 ;  /* 0x0000011800021836 */ /* 0x000fe20000000000 */
[----:B------:R-:W-:Y:S04]  /*a680*/  @P1 SHF.L.U32 R0, R112, 0x1f, RZ ;  /* 0x0000001f70001819 */ /* 0x000fe800000006ff */
[----:B------:R-:W-:Y:S01]  /*a690*/  @P1 PRMT R46, R46, 0x654, R2 ;  /* 0x000006542e2e1816 */ /* 0x000fe20000000002 */
[----:B------:R-:W-:Y:S01]  /*a6a0*/  UMOV UR43, 0x400 ;  /* 0x00000400002b7882 */ /* 0x000fe20000000000 */
[----:B------:R-:W-:Y:S01]  /*a6b0*/  BSSY B1, `(.L_x_151) ;  /* 0x0000018000017945 */ /* 0x000fe20003800000 */
[----:B-1----:R-:W-:Y:S01]  /*a6c0*/  ULEA UR43, UR54, UR43, 0x18 ;  /* 0x0000002b362b7291 */ /* 0x002fe2000f8ec0ff */
[----:B------:R1:W-:Y:S05]  /*a6d0*/  @P1 SYNCS.ARRIVE.TRANS64.RED.A1T0 RZ, [R46+URZ], RZ ;  /* 0x000000ff2eff19a7 */ /* 0x0003ea00081004ff */
[----:B------:R-:W-:Y:S04]  /*a6e0*/  LEA R2, R106, UR43, 0x3 ;  /* 0x0000002b6a027c11 */ /* 0x000fe8000f8e18ff */
[----:B------:R-:W3:Y:S02]  /*a6f0*/  @P1 SYNCS.PHASECHK.TRANS64.TRYWAIT P0, [R2+URZ+0x100], R0 ;  /* 0x00010000020015a7 */ /* 0x000ee400080011ff */
[----:B---3--:R-:W-:Y:S01]  /*a700*/  @P1 SEL R107, RZ, 0x1, !P0 ;  /* 0x00000001ff6b1807 */ /* 0x008fe20004000000 */
[----:B-1----:R-:W-:Y:S06]  /*a710*/  @!P1 BRA `(.L_x_152) ;  /* 0x0000000000449947 */ /* 0x002fec0003800000 */
        /* <DEDUP_REMOVED lines=10> */
.L_x_154:
[----:B------:R-:W-:Y:S05]  /*a7c0*/  BSYNC B0 ;  /* 0x0000000000007941 */ /* 0x000fea0003800000 */
.L_x_153:
[----:B------:R-:W-:Y:S11]  /*a7d0*/  ISETP.NE.AND P0, PT, R113, RZ, PT ;  /* 0x000000ff7100720c */ /* 0x000ff60003f05270 */
[----:B------:R-:W-:Y:S02]  /*a7e0*/  @!UPT UIADD3 URZ, UPT, UPT, URZ, URZ, URZ ;  /* 0x000000fffffff290 */ /* 0x000fe4000fffe0ff */
[----:B------:R3:W4:Y:S04]  /*a7f0*/  @P0 LDS.128 R52, [R106+UR43+0x200] ;  /* 0x0002002b6a340984 */ /* 0x0007280008000c00 */
[----:B------:R3:W1:Y:S04]  /*a800*/  @P0 LDS.128 R64, [R106+UR43+0xa00] ;  /* 0x000a002b6a400984 */ /* 0x0006680008000c00 */
[----:B------:R3:W1:Y:S04]  /*a810*/  @P0 LDS.128 R56, [R0+0x200] ;  /* 0x0002000000380984 */ /* 0x0006680000000c00 */
[----:B------:R3:W1:Y:S02]  /*a820*/  @P0 LDS.128 R68, [R0+0xa00] ;  /* 0x000a000000440984 */ /* 0x0006640000000c00 */
.L_x_152:
[----:B------:R-:W-:Y:S05]  /*a830*/  BSYNC B1 ;  /* 0x0000000000017941 */ /* 0x000fea0003800000 */
.L_x_151:
[----:B------:R-:W-:Y:S05]  /*a840*/  VIADD R105, R105, 0x400010 ;  /* 0x0040001069697836 */ /* 0x000fea0000000000 */
[----:B---3--:R-:W-:Y:S04]  /*a850*/  SHF.R.U32.HI R0, RZ, 0x15, R105 ;  /* 0x00000015ff007819 */ /* 0x008fe80000011669 */
[----:B-1----:R-:W-:Y:S04]  /*a860*/  LOP3.LUT R2, R0, 0x3, RZ, 0xc0, !PT ;  /* 0x0000000300027812 */ /* 0x002fe800078ec0ff */
        /* <DEDUP_REMOVED lines=11> */
[----:B------:R-:W3:Y:S01]  /*a920*/  LDCU.64 UR6, c[0x4][0x78] ;  /* 0x01000f00ff0677ac */ /* 0x000ee20008000a00 */
[----:B------:R-:W2:Y:S01]  /*a930*/  LDC.64 R14, c[0x4][R15] ;  /* 0x010000000f0e7b82 */ /* 0x000ea20000000a00 */
[----:B------:R-:W5:Y:S01]  /*a940*/  LDCU.64 UR4, c[0x4][0x10] ;  /* 0x01000200ff0477ac */ /* 0x000f620008000a00 */
[----:B-1----:R-:W-:Y:S01]  /*a950*/  MOV R5, UR9 ;  /* 0x0000000900057c02 */ /* 0x002fe20008000f00 */
[----:B------:R-:W-:Y:S01]  /*a960*/  IMAD.U32 R4, RZ, RZ, UR8 ;  /* 0x00000008ff047e24 */ /* 0x000fe2000f8e00ff */
[----:B---3--:R-:W-:Y:S01]  /*a970*/  MOV R7, UR7 ;  /* 0x0000000700077c02 */ /* 0x008fe20008000f00 */
[----:B------:R-:W-:Y:S01]  /*a980*/  IMAD.U32 R6, RZ, RZ, UR6 ;  /* 0x00000006ff067e24 */ /* 0x000fe2000f8e00ff */
[----:B-----5:R-:W-:Y:S01]  /*a990*/  MOV R11, UR5 ;  /* 0x00000005000b7c02 */ /* 0x020fe20008000f00 */
[----:B------:R-:W-:Y:S02]  /*a9a0*/  IMAD.U32 R10, RZ, RZ, UR4 ;  /* 0x00000004ff0a7e24 */ /* 0x000fe4000f8e00ff */
[----:B------:R-:W-:Y:S07]  /*a9b0*/  LEPC R20, `(.L_x_157) ;  /* 0x000000001014794e */ /* 0x000fee0000000000 */
[----:B--2-4-:R-:W-:Y:S05]  /*a9c0*/  CALL.ABS.NOINC R14 ;  /* 0x000000000e007343 */ /* 0x014fea0003c00000 */
.L_x_157:
        /* <DEDUP_REMOVED lines=23> */
.L_x_158:
[----:B------:R-:W-:Y:S05]  /*ab40*/  WARPSYNC.ALL ;  /* 0x0000000000007948 */ /* 0x000fea0003800000 */
[----:B------:R-:W-:Y:S11]  /*ab50*/  R2UR UR4, R16 ;  /* 0x00000000100472ca */ /* 0x000ff600000e0000 */
[----:B------:R-:W-:Y:S02]  /*ab60*/  @!UPT UIADD3 URZ, UPT, UPT, URZ, URZ, URZ ;  /* 0x000000fffffff290 */ /* 0x000fe4000fffe0ff */
[----:B------:R-:W1:Y:S02]  /*ab70*/  LDTM.x16 R4, tmem[UR4+0x20] ;  /* 0x00002004000479ee */ /* 0x000e640008240000 */
[----:B-1----:R-:W-:Y:S01]  /*ab80*/  NOP ;  /* 0x0000000000007918 */ /* 0x002fe20000000000 */
.L_x_156:
[----:B------:R-:W-:Y:S01]  /*ab90*/  ISETP.NE.AND P1, PT, R84, R2, PT ;  /* 0x000000025400720c */ /* 0x000fe20003f25270 */
[----:B------:R-:W-:Y:S05]  /*aba0*/  WARPSYNC.ALL ;  /* 0x0000000000007948 */ /* 0x000fea0003800000 */
[C---:B----4-:R-:W-:Y:S01]  /*abb0*/  SHF.L.U32 R3, R52.reuse, 0x10, RZ ;  /* 0x0000001034037819 */ /* 0x050fe200000006ff */
[----:B------:R-:W-:Y:S01]  /*abc0*/  NOP ;  /* 0x0000000000007918 */ /* 0x000fe20000000000 */
[----:B--2---:R-:W-:Y:S01]  /*abd0*/  LOP3.LUT R40, R52, 0xffff0000, RZ, 0xc0, !PT ;  /* 0xffff000034287812 */ /* 0x004fe200078ec0ff */
[----:B------:R-:W-:Y:S01]  /*abe0*/  FMUL R0, R43, R24 ;  /* 0x000000182b007220 */ /* 0x000fe20000400000 */
[----:B------:R-:W-:Y:S01]  /*abf0*/  SHF.L.U32 R41, R53, 0x10, RZ ;  /* 0x0000001035297819 */ /* 0x000fe200000006ff */
[C---:B------:R-:W-:Y:S01]  /*ac00*/  FMUL R20, R43.reuse, R4 ;  /* 0x000000042b147220 */ /* 0x040fe20000400000 */
[----:B------:R-:W-:Y:S01]  /*ac10*/  MOV R4, UR46 ;  /* 0x0000002e00047c02 */ /* 0x000fe20008000f00 */
[----:B------:R-:W-:Y:S01]  /*ac20*/  FMUL R2, R43, R25 ;  /* 0x000000192b027220 */ /* 0x000fe20000400000 */
[----:B------:R-:W-:Y:S01]  /*ac30*/  LOP3.LUT R42, R53, 0xffff0000, RZ, 0xc0, !PT ;  /* 0xffff0000352a7812 */ /* 0x000fe200078ec0ff */
[C---:B------:R-:W-:Y:S01]  /*ac40*/  FFMA R0, R45.reuse, R3, R0 ;  /* 0x000000032d007223 */ /* 0x040fe20000000000 */
[----:B------:R-:W-:Y:S01]  /*ac50*/  @!P1 LEA R99, R4, R99, 0xc ;  /* 0x0000006304639211 */ /* 0x000fe200078e60ff */
[----:B------:R-:W-:Y:S01]  /*ac60*/  FFMA R2, R45, R40, R2 ;  /* 0x000000282d027223 */ /* 0x000fe20000000002 */
[----:B------:R-:W-:Y:S01]  /*ac70*/  R2UR UR4, R104 ;  /* 0x00000000680472ca */ /* 0x000fe200000e0000 */
[C---:B------:R-:W-:Y:S01]  /*ac80*/  FMUL R3, R43.reuse, R26 ;  /* 0x0000001a2b037220 */ /* 0x040fe20000400000 */
[----:B------:R-:W-:Y:S01]  /*ac90*/  SHF.L.U32 R44, R54, 0x10, RZ ;  /* 0x00000010362c7819 */ /* 0x000fe200000006ff */
[C---:B------:R-:W-:Y:S01]  /*aca0*/  FMUL R4, R43.reuse, R27 ;  /* 0x0000001b2b047220 */ /* 0x040fe20000400000 */
[----:B------:R-:W-:Y:S01]  /*acb0*/  F2FP.BF16.F32.PACK_AB R100, R2, R0 ;  /* 0x000000000264723e */ /* 0x000fe200000010ff */
[----:B------:R-:W-:Y:S01]  /*acc0*/  FMUL R21, R43, R5 ;  /* 0x000000052b157220 */ /* 0x000fe20000400000 */
[----:B------:R-:W-:Y:S01]  /*acd0*/  @!P1 IADD3 R5, PT, PT, R99, UR43, RZ ;  /* 0x0000002b63059c10 */ /* 0x000fe2000fffe0ff */
[C---:B------:R-:W-:Y:S01]  /*ace0*/  FFMA R3, R45.reuse, R41, R3 ;  /* 0x000000292d037223 */ /* 0x040fe20000000003 */
[----:B------:R-:W-:Y:S01]  /*acf0*/  LOP3.LUT R46, R54, 0xffff0000, RZ, 0xc0, !PT ;  /* 0xffff0000362e7812 */ /* 0x000fe200078ec0ff */
[----:B------:R-:W-:Y:S01]  /*ad00*/  FFMA R4, R45, R42, R4 ;  /* 0x0000002a2d047223 */ /* 0x000fe20000000004 */
[----:B------:R-:W-:Y:S01]  /*ad10*/  SHF.L.U32 R47, R55, 0x10, RZ ;  /* 0x00000010372f7819 */ /* 0x000fe200000006ff */
[C---:B------:R-:W-:Y:S01]  /*ad20*/  FMUL R0, R43.reuse, R28 ;  /* 0x0000001c2b007220 */ /* 0x040fe20000400000 */
[----:B------:R-:W-:Y:S01]  /*ad30*/  @!P1 IADD3 R98, PT, PT, R98, R5, RZ ;  /* 0x0000000562629210 */ /* 0x000fe20007ffe0ff */
[----:B------:R-:W-:Y:S01]  /*ad40*/  FMUL R2, R43, R29 ;  /* 0x0000001d2b027220 */ /* 0x000fe20000400000 */
[----:B------:R-:W-:Y:S01]  /*ad50*/  LOP3.LUT R48, R55, 0xffff0000, RZ, 0xc0, !PT ;  /* 0xffff000037307812 */ /* 0x000fe200078ec0ff */
[C---:B------:R-:W-:Y:S01]  /*ad60*/  FMUL R5, R43.reuse, R30 ;  /* 0x0000001e2b057220 */ /* 0x040fe20000400000 */
[C---:B------:R-:W-:Y:S01]  /*ad70*/  SHF.L.U32 R49, R56.reuse, 0x10, RZ ;  /* 0x0000001038317819 */ /* 0x040fe200000006ff */
[C---:B------:R-:W-:Y:S01]  /*ad80*/  FMUL R22, R43.reuse, R6 ;  /* 0x000000062b167220 */ /* 0x040fe20000400000 */
[----:B------:R-:W-:Y:S01]  /*ad90*/  LOP3.LUT R50, R56, 0xffff0000, RZ, 0xc0, !PT ;  /* 0xffff000038327812 */ /* 0x000fe200078ec0ff */
[----:B------:R-:W-:Y:S01]  /*ada0*/  FMUL R6, R43, R31 ;  /* 0x0000001f2b067220 */ /* 0x000fe20000400000 */
[----:B------:R-:W-:Y:S01]  /*adb0*/  F2FP.BF16.F32.PACK_AB R101, R4, R3 ;  /* 0x000000030465723e */ /* 0x000fe200000010ff */
[----:B------:R-:W-:Y:S01]  /*adc0*/  FFMA R0, R45, R44, R0 ;  /* 0x0000002c2d007223 */ /* 0x000fe20000000000 */
[----:B------:R-:W-:Y:S01]  /*add0*/  SHF.L.U32 R51, R57, 0x10, RZ ;  /* 0x0000001039337819 */ /* 0x000fe200000006ff */
[----:B------:R-:W-:Y:S01]  /*ade0*/  FMUL R23, R43, R7 ;  /* 0x000000072b177220 */ /* 0x000fe20000400000 */
[----:B------:R-:W-:Y:S01]  /*adf0*/  LOP3.LUT R52, R57, 0xffff0000, RZ, 0xc0, !PT ;  /* 0xffff000039347812 */ /* 0x000fe200078ec0ff */
[----:B------:R-:W-:Y:S01]  /*ae00*/  FFMA R2, R45, R46, R2 ;  /* 0x0000002e2d027223 */ /* 0x000fe20000000002 */
[C---:B------:R-:W-:Y:S01]  /*ae10*/  SHF.L.U32 R53, R58.reuse, 0x10, RZ ;  /* 0x000000103a357819 */ /* 0x040fe200000006ff */
[C---:B------:R-:W-:Y:S01]  /*ae20*/  FMUL R7, R43.reuse, R32 ;  /* 0x000000202b077220 */ /* 0x040fe20000400000 */
[----:B------:R-:W-:Y:S01]  /*ae30*/  LOP3.LUT R54, R58, 0xffff0000, RZ, 0xc0, !PT ;  /* 0xffff00003a367812 */ /* 0x000fe200078ec0ff */
[----:B------:R-:W-:Y:S01]  /*ae40*/  FMUL R3, R43, R33 ;  /* 0x000000212b037220 */ /* 0x000fe20000400000 */
[----:B------:R-:W-:Y:S01]  /*ae50*/  F2FP.BF16.F32.PACK_AB R102, R2, R0 ;  /* 0x000000000266723e */ /* 0x000fe200000010ff */
[----:B------:R-:W-:Y:S01]  /*ae60*/  FFMA R5, R45, R47, R5 ;  /* 0x0000002f2d057223 */ /* 0x000fe20000000005 */
[----:B------:R-:W-:Y:S01]  /*ae70*/  SHF.L.U32 R55, R59, 0x10, RZ ;  /* 0x000000103b377819 */ /* 0x000fe200000006ff */
[----:B------:R-:W-:Y:S01]  /*ae80*/  FFMA R6, R45, R48, R6 ;  /* 0x000000302d067223 */ /* 0x000fe20000000006 */
[----:B------:R-:W-:Y:S01]  /*ae90*/  LOP3.LUT R56, R59, 0xffff0000, RZ, 0xc0, !PT ;  /* 0xffff00003b387812 */ /* 0x000fe200078ec0ff */
[C---:B------:R-:W-:Y:S01]  /*aea0*/  FFMA R7, R45.reuse, R49, R7 ;  /* 0x000000312d077223 */ /* 0x040fe20000000007 */
[----:B------:R-:W-:Y:S01]  /*aeb0*/  SHF.L.U32 R57, R64, 0x10, RZ ;  /* 0x0000001040397819 */ /* 0x000fe200000006ff */
[----:B------:R-:W-:Y:S01]  /*aec0*/  UIADD3 UR4, UPT, UPT, UR4, 0x170, URZ ;  /* 0x0000017004047890 */ /* 0x000fe2000fffe0ff */
[----:B------:R-:W-:Y:S01]  /*aed0*/  F2FP.BF16.F32.PACK_AB R103, R6, R5 ;  /* 0x000000050667723e */ /* 0x000fe200000010ff */
[----:B------:R-:W-:Y:S01]  /*aee0*/  FFMA R3, R45, R50, R3 ;  /* 0x000000322d037223 */ /* 0x000fe20000000003 */
[----:B------:R-:W-:Y:S01]  /*aef0*/  LOP3.LUT R58, R64, 0xffff0000, RZ, 0xc0, !PT ;  /* 0xffff0000403a7812 */ /* 0x000fe200078ec0ff */
[----:B------:R-:W-:Y:S01]  /*af00*/  FMUL R0, R43, R34 ;  /* 0x000000222b007220 */ /* 0x000fe20000400000 */
[----:B------:R-:W-:Y:S01]  /*af10*/  SHF.L.U32 R59, R65, 0x10, RZ ;  /* 0x00000010413b7819 */ /* 0x000fe200000006ff */
[----:B------:R-:W-:Y:S01]  /*af20*/  FMUL R2, R43, R35 ;  /* 0x000000232b027220 */ /* 0x000fe20000400000 */
[----:B------:R-:W-:Y:S01]  /*af30*/  F2FP.BF16.F32.PACK_AB R28, R3, R7 ;  /* 0x00000007031c723e */ /* 0x000fe200000010ff */
[----:B------:R-:W-:Y:S01]  /*af40*/  UPRMT UR4, UR54, 0x654, UR4 ;  /* 0x0000065436047896 */ /* 0x000fe20008000004 */
[----:B------:R-:W-:Y:S01]  /*af50*/  LOP3.LUT R60, R65, 0xffff0000, RZ, 0xc0, !PT ;  /* 0xffff0000413c7812 */ /* 0x000fe200078ec0ff */
[C---:B------:R-:W-:Y:S01]  /*af60*/  FMUL R4, R43.reuse, R36 ;  /* 0x000000242b047220 */ /* 0x040fe20000400000 */
[C---:B------:R-:W-:Y:S01]  /*af70*/  SHF.L.U32 R61, R66.reuse, 0x10, RZ ;  /* 0x00000010423d7819 */ /* 0x040fe200000006ff */
[----:B------:R-:W-:Y:S01]  /*af80*/  FMUL R5, R43, R37 ;  /* 0x000000252b057220 */ /* 0x000fe20000400000 */
[----:B------:R-:W-:Y:S01]  /*af90*/  LOP3.LUT R62, R66, 0xffff0000, RZ, 0xc0, !PT ;  /* 0xffff0000423e7812 */ /* 0x000fe200078ec0ff */
[----:B------:R-:W-:Y:S01]  /*afa0*/  FFMA R0, R45, R51, R0 ;  /* 0x000000332d007223 */ /* 0x000fe20000000000 */
[----:B------:R-:W-:Y:S01]  /*afb0*/  FMUL R6, R43, R38 ;  /* 0x000000262b067220 */ /* 0x000fe20000400000 */
[----:B------:R-:W-:Y:S01]  /*afc0*/  FFMA R2, R45, R52, R2 ;  /* 0x000000342d027223 */ /* 0x000fe20000000002 */
[----:B------:R-:W-:Y:S01]  /*afd0*/  FMUL R3, R43, R39 ;  /* 0x000000272b037220 */ /* 0x000fe20000400000 */
[C---:B------:R-:W-:Y:S01]  /*afe0*/  FFMA R4, R45.reuse, R53, R4 ;  /* 0x000000352d047223 */ /* 0x040fe20000000004 */
[C---:B------:R-:W-:Y:S01]  /*aff0*/  FFMA R5, R45.reuse, R54, R5 ;  /* 0x000000362d057223 */ /* 0x040fe20000000005 */
[C---:B------:R-:W-:Y:S01]  /*b000*/  FFMA R6, R45.reuse, R55, R6 ;  /* 0x000000372d067223 */ /* 0x040fe20000000006 */
[C---:B------:R-:W-:Y:S01]  /*b010*/  FFMA R3, R45.reuse, R56, R3 ;  /* 0x000000382d037223 */ /* 0x040fe20000000003 */
[----:B------:R-:W-:Y:S01]  /*b020*/  FFMA R20, R45, R57, R20 ;  /* 0x000000392d147223 */ /* 0x000fe20000000014 */
[----:B------:R-:W-:Y:S01]  /*b030*/  FMUL R8, R43, R8 ;  /* 0x000000082b087220 */ /* 0x000fe20000400000 */
[----:B------:R-:W-:Y:S01]  /*b040*/  SYNCS.ARRIVE.TRANS64.RED.A1T0 RZ, [UR4], RZ ;  /* 0x000000ffffff79a7 */ /* 0x000fe20008100404 */
[----:B------:R1:W-:Y:S01]  /*b050*/  @!P1 STS.128 [R99+UR43+0x200], R100 ;  /* 0x0002006463009988 */ /* 0x0003e20008000c2b */
[----:B------:R-:W-:Y:S01]  /*b060*/  SHF.L.U32 R63, R67, 0x10, RZ ;  /* 0x00000010433f7819 */ /* 0x000fe200000006ff */
[----:B------:R-:W-:Y:S01]  /*b070*/  FFMA R21, R45, R58, R21 ;  /* 0x0000003a2d157223 */ /* 0x000fe20000000015 */
[----:B------:R-:W-:Y:S01]  /*b080*/  LOP3.LUT R64, R67, 0xffff0000, RZ, 0xc0, !PT ;  /* 0xffff000043407812 */ /* 0x000fe200078ec0ff */
[----:B------:R-:W-:Y:S01]  /*b090*/  FMUL R9, R43, R9 ;  /* 0x000000092b097220 */ /* 0x000fe20000400000 */
[C---:B------:R-:W-:Y:S01]  /*b0a0*/  SHF.L.U32 R24, R68.reuse, 0x10, RZ ;  /* 0x0000001044187819 */ /* 0x040fe200000006ff */
[----:B------:R-:W-:Y:S01]  /*b0b0*/  FFMA R22, R45, R59, R22 ;  /* 0x0000003b2d167223 */ /* 0x000fe20000000016 */
[----:B------:R-:W-:Y:S01]  /*b0c0*/  LOP3.LUT R25, R68, 0xffff0000, RZ, 0xc0, !PT ;  /* 0xffff000044197812 */ /* 0x000fe200078ec0ff */
[----:B------:R-:W-:Y:S01]  /*b0d0*/  FMUL R10, R43, R10 ;  /* 0x0000000a2b0a7220 */ /* 0x000fe20000400000 */
[----:B------:R-:W-:Y:S01]  /*b0e0*/  FFMA R23, R45, R60, R23 ;  /* 0x0000003c2d177223 */ /* 0x000fe20000000017 */
[----:B------:R-:W-:Y:S01]  /*b0f0*/  FMUL R11, R43, R11 ;  /* 0x0000000b2b0b7220 */ /* 0x000fe20000400000 */
[----:B------:R-:W-:Y:S01]  /*b100*/  F2FP.BF16.F32.PACK_AB R29, R2, R0 ;  /* 0x00000000021d723e */ /* 0x000fe200000010ff */
[----:B------:R-:W-:Y:S01]  /*b110*/  FFMA R8, R45, R61, R8 ;  /* 0x0000003d2d087223 */ /* 0x000fe20000000008 */
[----:B------:R-:W-:Y:S01]  /*b120*/  F2FP.BF16.F32.PACK_AB R30, R5, R4 ;  /* 0x00000004051e723e */ /* 0x000fe200000010ff */
[----:B------:R-:W-:Y:S01]  /*b130*/  FMUL R12, R43, R12 ;  /* 0x0000000c2b0c7220 */ /* 0x000fe20000400000 */
[----:B------:R-:W-:Y:S01]  /*b140*/  F2FP.BF16.F32.PACK_AB R31, R3, R6 ;  /* 0x00000006031f723e */ /* 0x000fe200000010ff */
[----:B------:R-:W-:Y:S01]  /*b150*/  FFMA R9, R45, R62, R9 ;  /* 0x0000003e2d097223 */ /* 0x000fe20000000009 */
[----:B------:R-:W-:Y:S01]  /*b160*/  FMUL R13, R43, R13 ;  /* 0x0000000d2b0d7220 */ /* 0x000fe20000400000 */
[----:B------:R-:W-:Y:S01]  /*b170*/  SHF.L.U32 R26, R69, 0x10, RZ ;  /* 0x00000010451a7819 */ /* 0x000fe200000006ff */
[----:B------:R-:W-:Y:S01]  /*b180*/  FFMA R10, R45, R63, R10 ;  /* 0x0000003f2d0a7223 */ /* 0x000fe2000000000a */
[----:B------:R1:W-:Y:S01]  /*b190*/  @!P1 STS.128 [R98+0x200], R28 ;  /* 0x0002001c62009388 */ /* 0x0003e20000000c00 */
[----:B------:R-:W-:Y:S01]  /*b1a0*/  FMUL R14, R43, R14 ;  /* 0x0000000e2b0e7220 */ /* 0x000fe20000400000 */
[----:B------:R-:W-:Y:S01]  /*b1b0*/  LOP3.LUT R40, R69, 0xffff0000, RZ, 0xc0, !PT ;  /* 0xffff000045287812 */ /* 0x000fe200078ec0ff */
[----:B------:R-:W-:Y:S01]  /*b1c0*/  FFMA R11, R45, R64, R11 ;  /* 0x000000402d0b7223 */ /* 0x000fe2000000000b */
[----:B------:R-:W-:Y:S01]  /*b1d0*/  FMUL R15, R43, R15 ;  /* 0x0000000f2b0f7220 */ /* 0x000fe20000400000 */
[C---:B------:R-:W-:Y:S01]  /*b1e0*/  SHF.L.U32 R65, R70.reuse, 0x10, RZ ;  /* 0x0000001046417819 */ /* 0x040fe200000006ff */
[----:B------:R-:W-:Y:S01]  /*b1f0*/  FFMA R12, R45, R24, R12 ;  /* 0x000000182d0c7223 */ /* 0x000fe2000000000c */
[----:B------:R-:W-:Y:S01]  /*b200*/  FMUL R16, R43, R16 ;  /* 0x000000102b107220 */ /* 0x000fe20000400000 */
[----:B------:R-:W-:Y:S01]  /*b210*/  LOP3.LUT R66, R70, 0xffff0000, RZ, 0xc0, !PT ;  /* 0xffff000046427812 */ /* 0x000fe200078ec0ff */
[----:B------:R-:W-:Y:S01]  /*b220*/  FFMA R13, R45, R25, R13 ;  /* 0x000000192d0d7223 */ /* 0x000fe2000000000d */
[----:B------:R-:W-:Y:S01]  /*b230*/  FMUL R17, R43, R17 ;  /* 0x000000112b117220 */ /* 0x000fe20000400000 */
[----:B------:R-:W-:Y:S01]  /*b240*/  SHF.L.U32 R67, R71, 0x10, RZ ;  /* 0x0000001047437819 */ /* 0x000fe200000006ff */
[----:B------:R-:W-:Y:S01]  /*b250*/  FFMA R14, R45, R26, R14 ;  /* 0x0000001a2d0e7223 */ /* 0x000fe2000000000e */
[----:B------:R-:W-:Y:S01]  /*b260*/  F2FP.BF16.F32.PACK_AB R20, R21, R20 ;  /* 0x000000141514723e */ /* 0x000fe200000010ff */
[----:B------:R-:W-:Y:S01]  /*b270*/  FMUL R18, R43, R18 ;  /* 0x000000122b127220 */ /* 0x000fe20000400000 */
[----:B------:R-:W-:Y:S01]  /*b280*/  LOP3.LUT R68, R71, 0xffff0000, RZ, 0xc0, !PT ;  /* 0xffff000047447812 */ /* 0x000fe200078ec0ff */
[----:B------:R-:W-:Y:S01]  /*b290*/  FFMA R15, R45, R40, R15 ;  /* 0x000000282d0f7223 */ /* 0x000fe2000000000f */
[----:B------:R-:W-:Y:S01]  /*b2a0*/  F2FP.BF16.F32.PACK_AB R21, R23, R22 ;  /* 0x000000161715723e */ /* 0x000fe200000010ff */
[----:B------:R-:W-:Y:S01]  /*b2b0*/  FMUL R19, R43, R19 ;  /* 0x000000132b137220 */ /* 0x000fe20000400000 */
[----:B------:R-:W-:Y:S01]  /*b2c0*/  F2FP.BF16.F32.PACK_AB R22, R9, R8 ;  /* 0x000000080916723e */ /* 0x000fe200000010ff */
[----:B------:R-:W-:Y:S01]  /*b2d0*/  FFMA R16, R45, R65, R16 ;  /* 0x000000412d107223 */ /* 0x000fe20000000010 */
[----:B------:R-:W-:Y:S01]  /*b2e0*/  F2FP.BF16.F32.PACK_AB R23, R11, R10 ;  /* 0x0000000a0b17723e */ /* 0x000fe200000010ff */
[C---:B------:R-:W-:Y:S01]  /*b2f0*/  FFMA R17, R45.reuse, R66, R17 ;  /* 0x000000422d117223 */ /* 0x040fe20000000011 */
[C---:B------:R-:W-:Y:S01]  /*b300*/  FFMA R18, R45.reuse, R67, R18 ;  /* 0x000000432d127223 */ /* 0x040fe20000000012 */
[----:B------:R-:W-:Y:S01]  /*b310*/  FFMA R19, R45, R68, R19 ;  /* 0x000000442d137223 */ /* 0x000fe20000000013 */
[----:B------:R-:W-:Y:S01]  /*b320*/  F2FP.BF16.F32.PACK_AB R12, R13, R12 ;  /* 0x0000000c0d0c723e */ /* 0x000fe200000010ff */
[----:B------:R1:W-:Y:S01]  /*b330*/  @!P1 STS.128 [R99+UR43+0xa00], R20 ;  /* 0x000a001463009988 */ /* 0x0003e20008000c2b */
[----:B------:R-:W-:Y:S01]  /*b340*/  F2FP.BF16.F32.PACK_AB R13, R15, R14 ;  /* 0x0000000e0f0d723e */ /* 0x000fe200000010ff */
[----:B------:R-:W-:Y:S01]  /*b350*/  BSSY.RECONVERGENT B0, `(.L_x_159) ;  /* 0x000001c000007945 */ /* 0x000fe20003800200 */
[----:B------:R-:W-:Y:S02]  /*b360*/  F2FP.BF16.F32.PACK_AB R14, R17, R16 ;  /* 0x00000010110e723e */ /* 0x000fe400000010ff */
[----:B------:R-:W-:Y:S02]  /*b370*/  F2FP.BF16.F32.PACK_AB R15, R19, R18 ;  /* 0x00000012130f723e */ /* 0x000fe400000010ff */
[----:B------:R-:W-:Y:S03]  /*b380*/  ISETP.NE.AND P0, PT, R84, RZ, PT ;  /* 0x000000ff5400720c */ /* 0x000fe60003f05270 */
[----:B------:R1:W-:Y:S01]  /*b390*/  @!P1 STS.128 [R98+0xa00], R12 ;  /* 0x000a000c62009388 */ /* 0x0003e20000000c00 */
[----:B------:R-:W-:Y:S01]  /*b3a0*/  @!PT LDS RZ, [RZ] ;  /* 0x00000000fffff984 */ /* 0x000fe20000000800 */
[----:B------:R-:W-:Y:S01]  /*b3b0*/  @!PT LDS RZ, [RZ] ;  /* 0x00000000fffff984 */ /* 0x000fe20000000800 */
[----:B------:R-:W-:Y:S01]  /*b3c0*/  @!PT LDS RZ, [RZ] ;  /* 0x00000000fffff984 */ /* 0x000fe20000000800 */
[----:B------:R-:W-:Y:S01]  /*b3d0*/  @!PT LDS RZ, [RZ] ;  /* 0x00000000fffff984 */ /* 0x000fe20000000800 */
[----:B------:R2:W-:Y:S07]  /*b3e0*/  MEMBAR.ALL.CTA ;  /* 0x0000000000007992 */ /* 0x0005ee0000008000 */
[----:B--2---:R-:W2:Y:S02]  /*b3f0*/  FENCE.VIEW.ASYNC.S ;  /* 0x00000000000073c6 */ /* 0x004ea40000000000 */
[----:B--2---:R-:W-:Y:S06]  /*b400*/  BAR.SYNC.DEFER_BLOCKING 0x1, 0x80 ;  /* 0x0042000000007b1d */ /* 0x004fec0000010000 */
[----:B------:R-:W-:Y:S05]  /*b410*/  @P0 BRA `(.L_x_160) ;  /* 0x00000000003c0947 */ /* 0x000fea0003800000 */
[----:B------:R-:W2:Y:S01]  /*b420*/  LDCU.64 UR6, c[0x0][0x348] ;  /* 0x00006900ff0677ac */ /* 0x000ea20008000a00 */
        /* <DEDUP_REMOVED lines=9> */
[----:B--2---:R-:W-:Y:S04]  /*b4c0*/  UIADD3 UR4, UP0, UPT, UR6, 0xa80, URZ ;  /* 0x00000a8006047890 */ /* 0x004fe8000ff1e0ff */
[----:B------:R-:W-:Y:S09]  /*b4d0*/  UIADD3.X UR5, UPT, UPT, URZ, UR7, URZ, UP0, !UPT ;  /* 0x00000007ff057290 */ /* 0x000ff200087fe4ff */
[----:B------:R2:W-:Y:S01]  /*b4e0*/  UTMASTG.3D [UR8], [UR4] ;  /* 0x00000008040073b5 */ /* 0x0005e20008010000 */
[----:B------:R2:W-:Y:S02]  /*b4f0*/  UTMASTG.3D [UR12], [UR4] ;  /* 0x0000000c040073b5 */ /* 0x0005e40008010000 */
[----:B--2---:R0:W-:Y:S02]  /*b500*/  UTMACMDFLUSH ;  /* 0x00000000000079b7 */ /* 0x0041e40000000000 */
.L_x_160:
[----:B------:R-:W-:Y:S05]  /*b510*/  BSYNC.RECONVERGENT B0 ;  /* 0x0000000000007941 */ /* 0x000fea0003800200 */
.L_x_159:
[----:B------:R-:W-:Y:S01]  /*b520*/  UISETP.NE.AND UP0, UPT, UR47, URZ, UPT ;  /* 0x000000ff2f00728c */ /* 0x000fe2000bf05270 */
[----:B------:R-:W-:Y:S01]  /*b530*/  BSSY.RECONVERGENT B0, `(.L_x_161) ;  /* 0x0000009000007945 */ /* 0x000fe20003800200 */
[----:B------:R-:W-:Y:S04]  /*b540*/  UIADD3 UR4, UPT, UPT, UR46, 0x1, URZ ;  /* 0x000000012e047890 */ /* 0x000fe8000fffe0ff */
[----:B------:R-:W-:Y:S02]  /*b550*/  UISETP.EQ.XOR UP1, UPT, UR4, 0x3, UP0 ;  /* 0x000000030400788c */ /* 0x000fe40008722a70 */
[----:B------:R-:W-:Y:S02]  /*b560*/  UISETP.NE.AND UP0, UPT, UR4, 0x3, UPT ;  /* 0x000000030400788c */ /* 0x000fe4000bf05270 */
[----:B------:R-:W-:Y:S02]  /*b570*/  USEL UR5, URZ, 0x1, !UP1 ;  /* 0x00000001ff057887 */ /* 0x000fe4000c800000 */
[----:B------:R-:W-:Y:S02]  /*b580*/  USEL UR45, UR4, URZ, UP0 ;  /* 0x000000ff042d7287 */ /* 0x000fe40008000000 */
[----:B------:R-:W-:Y:S01]  /*b590*/  ULOP3.LUT UR57, UR57, UR5, URZ, 0x3c, !UPT ;  /* 0x0000000539397292 */ /* 0x000fe2000f8e3cff */
[----:B------:R-:W-:Y:S11]  /*b5a0*/  @P0 BRA `(.L_x_162) ;  /* 0x0000000000040947 */ /* 0x000ff60003800000 */
[----:B------:R-:W-:Y:S04]  /*b5b0*/  DEPBAR.LE SB0, 0x1 ;  /* 0x000080400000791a */ /* 0x000fe80000000000 */
.L_x_162:
[----:B------:R-:W-:Y:S05]  /*b5c0*/  BSYNC.RECONVERGENT B0 ;  /* 0x0000000000007941 */ /* 0x000fea0003800200 */
.L_x_161:
[----:B------:R-:W-:Y:S01]  /*b5d0*/  BAR.SYNC.DEFER_BLOCKING 0x1, 0x80 ;  /* 0x0042000000007b1d */ /* 0x000fe20000010000 */
[----:B------:R-:W-:Y:S01]  /*b5e0*/  UISETP.NE.AND UP0, UPT, UR56, -0x4, UPT ;  /* 0xfffffffc3800788c */ /* 0x000fe2000bf05270 */
[----:B------:R-:W-:Y:S08]  /*b5f0*/  IADD3 R80, PT, PT, R80, 0x1, RZ ;  /* 0x0000000150507810 */ /* 0x000ff00007ffe0ff */
[----:B------:R-:W-:Y:S05]  /*b600*/  BRA.U !UP0, `(.L_x_163) ;  /* 0x0000000108287547 */ /* 0x000fea000b800000 */
[----:B------:R-:W2:Y:S01]  /*b610*/  S2R R0, SR_CgaCtaId ;  /* 0x0000000000007919 */ /* 0x000ea20000008800 */
[----:B------:R-:W-:Y:S01]  /*b620*/  ISETP.NE.AND P0, PT, R97, RZ, PT ;  /* 0x000000ff6100720c */ /* 0x000fe20003f05270 */
[----:B------:R-:W-:Y:S01]  /*b630*/  IMAD.U32 R2, RZ, RZ, UR52 ;  /* 0x00000034ff027e24 */ /* 0x000fe2000f8e00ff */
[----:B------:R-:W-:Y:S04]  /*b640*/  UIADD3 UR4, UPT, UPT, UR52, 0x1, URZ ;  /* 0x0000000134047890 */ /* 0x000fe8000fffe0ff */
[----:B------:R-:W-:Y:S04]  /*b650*/  UISETP.NE.AND UP0, UPT, UR4, 0x3, UPT ;  /* 0x000000030400788c */ /* 0x000fe8000bf05270 */
[----:B------:R-:W-:Y:S03]  /*b660*/  USEL UR52, UR4, URZ, UP0 ;  /* 0x000000ff04347287 */ /* 0x000fe60008000000 */
[----:B------:R-:W-:Y:S05]  /*b670*/  @P0 LEA R2, R2, UR43, 0x3 ;  /* 0x0000002b02020c11 */ /* 0x000fea000f8e18ff */
[----:B------:R-:W-:Y:S05]  /*b680*/  @P0 VIADD R2, R2, 0x118 ;  /* 0x0000011802020836 */ /* 0x000fea0000000000 */
[----:B--2---:R-:W-:Y:S04]  /*b690*/  @P0 PRMT R0, R0, 0x654, R2 ;  /* 0x0000065400000816 */ /* 0x004fe80000000002 */
[----:B------:R2:W-:Y:S03]  /*b6a0*/  @P0 SYNCS.ARRIVE.TRANS64.RED.A1T0 RZ, [R0+URZ], RZ ;  /* 0x000000ff00ff09a7 */ /* 0x0005e600081004ff */
.L_x_163:
[----:B------:R-:W-:Y:S01]  /*b6b0*/  R2UR UR6, R95 ;  /* 0x000000005f0672ca */ /* 0x000fe200000e0000 */
[----:B------:R-:W-:Y:S01]  /*b6c0*/  UIADD3 UR56, UPT, UPT, UR56, 0x4, URZ ;  /* 0x0000000438387890 */ /* 0x000fe2000fffe0ff */
[----:B------:R-:W-:Y:S02]  /*b6d0*/  R2UR UR5, R91 ;  /* 0x000000005b0572ca */ /* 0x000fe400000e0000 */
[----:B------:R-:W-:Y:S02]  /*b6e0*/  R2UR UR4, R92 ;  /* 0x000000005c0472ca */ /* 0x000fe400000e0000 */
[----:B------:R-:W-:Y:S02]  /*b6f0*/  R2UR UR44, R93 ;  /* 0x000000005d2c72ca */ /* 0x000fe400000e0000 */
[----:B------:R-:W-:Y:S02]  /*b700*/  ISETP.NE.AND P0, PT, R77, 0x2, PT ;  /* 0x000000024d00780c */ /* 0x000fe40003f05270 */
[----:B------:R-:W-:Y:S02]  /*b710*/  ISETP.NE.AND P1, PT, R80, 0x2, PT ;  /* 0x000000025000780c */ /* 0x000fe40003f25270 */
[----:B------:R-:W-:Y:S01]  /*b720*/  SEL R2, RZ, 0x1, P0 ;  /* 0x00000001ff027807 */ /* 0x000fe20000000000 */
[----:B------:R-:W-:Y:S01]  /*b730*/  UISETP.NE.AND UP0, UPT, UR6, URZ, UPT ;  /* 0x000000ff0600728c */ /* 0x000fe2000bf05270 */
[----:B--2---:R-:W-:Y:S01]  /*b740*/  SEL R0, RZ, 0x1, P1 ;  /* 0x00000001ff007807 */ /* 0x004fe20000800000 */
[----:B------:R-:W-:Y:S01]  /*b750*/  UIADD3 UR26, UPT, UPT, UR36, UR5, URZ ;  /* 0x00000005241a7290 */ /* 0x000fe2000fffe0ff */
[----:B------:R-:W-:Y:S01]  /*b760*/  LOP3.LUT R78, R78, R2, RZ, 0x3c, !PT ;  /* 0x000000024e4e7212 */ /* 0x000fe200078e3cff */
[----:B------:R-:W-:Y:S01]  /*b770*/  UIADD3 UR27, UPT, UPT, UR37, UR4, URZ ;  /* 0x00000004251b7290 */ /* 0x000fe2000fffe0ff */
[----:B------:R-:W-:Y:S02]  /*b780*/  LOP3.LUT R79, R79, R0, RZ, 0x3c, !PT ;  /* 0x000000004f4f7212 */ /* 0x000fe400078e3cff */
[----:B------:R-:W-:Y:S02]  /*b790*/  SEL R77, R77, RZ, P0 ;  /* 0x000000ff4d4d7207 */ /* 0x000fe40000000000 */
[----:B------:R-:W-:Y:S01]  /*b7a0*/  SEL R80, R80, RZ, P1 ;  /* 0x000000ff50507207 */ /* 0x000fe20000800000 */
[----:B------:R-:W-:Y:S06]  /*b7b0*/  BRA.U UP0, `(.L_x_164) ;  /* 0xffffffb1001c7547 */ /* 0x000fec000b83ffff */
[----:B------:R-:W-:-:S13]  /*b7c0*/  R2UR UR4, R96 ;  /* 0x00000000600472ca */ /* 0x000fda00000e0000 */
[----:B------:R-:W-:-:S09]  /*b7d0*/  UISETP.NE.AND UP0, UPT, UR4, URZ, UPT ;  /* 0x000000ff0400728c */ /* 0x000fd2000bf05270 */
[----:B------:R-:W-:Y:S05]  /*b7e0*/  BRA.U !UP0, `(.L_x_165) ;  /* 0x0000000108487547 */ /* 0x000fea000b800000 */
[----:B------:R-:W2:Y:S02]  /*b7f0*/  LDCU.64 UR4, c[0x0][0xc90] ;  /* 0x00019200ff0477ac */ /* 0x000ea40008000a00 */
[----:B--2---:R-:W-:-:S04]  /*b800*/  UISETP.NE.U32.AND UP0, UPT, UR4, URZ, UPT ;  /* 0x000000ff0400728c */ /* 0x004fc8000bf05070 */
[----:B------:R-:W-:-:S09]  /*b810*/  UISETP.NE.AND.EX UP0, UPT, UR5, URZ, UPT, UP0 ;  /* 0x000000ff0500728c */ /* 0x000fd2000bf05300 */
[----:B------:R-:W-:Y:S05]  /*b820*/  BRA.U UP0, `(.L_x_166) ;  /* 0x00000001000c7547 */ /* 0x000fea000b800000 */
[----:B------:R-:W-:-:S13]  /*b830*/  FSETP.NEU.AND P0, PT, R45, RZ, PT ;  /* 0x000000ff2d00720b */ /* 0x000fda0003f0d000 */
[----:B------:R-:W-:Y:S05]  /*b840*/  @!P0 EXIT ;  /* 0x000000000000894d */ /* 0x000fea0003800000 */
[----:B------:R-:W-:Y:S05]  /*b850*/  BRA `(.L_x_165) ;  /* 0x00000000002c7947 */ /* 0x000fea0003800000 */
.L_x_166:
[----:B------:R-:W-:Y:S01]  /*b860*/  ISETP.NE.AND P0, PT, R76, RZ, PT ;  /* 0x000000ff4c00720c */ /* 0x000fe20003f05270 */
[----:B------:R-:W-:-:S12]  /*b870*/  BSSY.RECONVERGENT B0, `(.L_x_165) ;  /* 0x0000009000007945 */ /* 0x000fd80003800200 */
[----:B------:R-:W-:Y:S05]  /*b880*/  @P0 BRA `(.L_x_167) ;  /* 0x0000000000140947 */ /* 0x000fea0003800000 */
[----:B------:R-:W2:Y:S02]  /*b890*/  LDCU.64 UR4, c[0x0][0xc88] ;  /* 0x00019100ff0477ac */ /* 0x000ea40008000a00 */
[----:B--2---:R-:W-:-:S04]  /*b8a0*/  ISETP.NE.U32.AND P0, PT, RZ, UR4, PT ;  /* 0x00000004ff007c0c */ /* 0x004fc8000bf05070 */
[----:B------:R-:W-:-:S13]  /*b8b0*/  ISETP.NE.AND.EX P0, PT, RZ, UR5, PT, P0 ;  /* 0x00000005ff007c0c */ /* 0x000fda000bf05300 */
[----:B------:R-:W-:Y:S05]  /*b8c0*/  @!P0 EXIT ;  /* 0x000000000000894d */ /* 0x000fea0003800000 */
[----:B------:R-:W-:Y:S05]  /*b8d0*/  BRA `(.L_x_168) ;  /* 0x0000000000087947 */ /* 0x000fea0003800000 */
.L_x_167:
[----:B------:R-:W-:-:S13]  /*b8e0*/  FSETP.NEU.AND P0, PT, R45, RZ, PT ;  /* 0x000000ff2d00720b */ /* 0x000fda0003f0d000 */
[----:B------:R-:W-:Y:S05]  /*b8f0*/  @!P0 EXIT ;  /* 0x000000000000894d */ /* 0x000fea0003800000 */
.L_x_168:
[----:B------:R-:W-:Y:S05]  /*b900*/  BSYNC.RECONVERGENT B0 ;  /* 0x0000000000007941 */ /* 0x000fea0003800200 */
.L_x_165:
[----:B------:R-:W-:Y:S01]  /*b910*/  ULEA UR4, UR52, UR43, 0x3 ;  /* 0x0000002b34047291 */ /* 0x000fe2000f8e18ff */
[----:B------:R-:W-:-:S04]  /*b920*/  DEPBAR.LE SB0, 0x0 ;  /* 0x000080000000791a */ /* 0x000fc80000000000 */
[----:B------:R-:W-:-:S04]  /*b930*/  UIADD3 UR4, UPT, UPT, UR4, 0x118, URZ ;  /* 0x0000011804047890 */ /* 0x000fc8000fffe0ff */
[----:B------:R-:W-:-:S09]  /*b940*/  UPRMT UR4, UR54, 0x654, UR4 ;  /* 0x0000065436047896 */ /* 0x000fd20008000004 */
[----:B------:R-:W-:Y:S01]  /*b950*/  SYNCS.ARRIVE.TRANS64.RED.A1T0 RZ, [UR4], RZ ;  /* 0x000000ffffff79a7 */ /* 0x000fe20008100404 */
[----:B------:R-:W-:Y:S05]  /*b960*/  EXIT ;  /* 0x000000000000794d */ /* 0x000fea0003800000 */
.L_x_25:
[----:B--2---:R2:W3:Y:S02]  /*b970*/  SYNCS.PHASECHK.TRANS64.TRYWAIT P0, [R0+URZ+0x190], R2 ;  /* 0x00019002000075a7 */ /* 0x0044e400080011ff */
[----:B---3--:R-:W-:Y:S05]  /*b980*/  @!P0 NANOSLEEP.SYNCS 0x989680 ;  /* 0x009896800000895d */ /* 0x008fea0003900000 */
[----:B------:R-:W3:Y:S02]  /*b990*/  @!P0 SYNCS.PHASECHK.TRANS64 P0, [R0+URZ+0x190], R2 ;  /* 0x00019002000085a7 */ /* 0x000ee400080010ff */
[----:B---3--:R-:W-:Y:S05]  /*b9a0*/  @!P0 BRA `(.L_x_25) ;  /* 0xfffffffc00f08947 */ /* 0x008fea000383ffff */
[----:B------:R-:W-:Y:S05]  /*b9b0*/  BRA `(.L_x_169) ;  /* 0xffffff60004c7947 */ /* 0x000fea000383ffff */
.L_x_28:
[----:B-1----:R-:W-:-:S07]  /*b9c0*/  MOV R0, UR41 ;  /* 0x0000002900007c02 */ /* 0x002fce0008000f00 */
.L_x_170:
[----:B-1----:R1:W2:Y:S02]  /*b9d0*/  SYNCS.PHASECHK.TRANS64.TRYWAIT P0, [R0+URZ+0x80], R3 ;  /* 0x00008003000075a7 */ /* 0x0022a400080011ff */
[----:B--2---:R-:W-:Y:S05]  /*b9e0*/  @!P0 NANOSLEEP.SYNCS 0x989680 ;  /* 0x009896800000895d */ /* 0x004fea0003900000 */
[----:B------:R-:W2:Y:S02]  /*b9f0*/  @!P0 SYNCS.PHASECHK.TRANS64 P0, [R0+URZ+0x80], R3 ;  /* 0x00008003000085a7 */ /* 0x000ea400080010ff */
[----:B--2---:R-:W-:Y:S05]  /*ba00*/  @!P0 BRA `(.L_x_170) ;  /* 0xfffffffc00f08947 */ /* 0x004fea000383ffff */
[----:B------:R-:W-:Y:S05]  /*ba10*/  BRA `(.L_x_27) ;  /* 0xffffff60009c7947 */ /* 0x000fea000383ffff */
.L_x_37:
[----:B-1----:R-:W-:-:S07]  /*ba20*/  MOV R0, UR41 ;  /* 0x0000002900007c02 */ /* 0x002fce0008000f00 */
.L_x_171:
[----:B-1----:R1:W2:Y:S02]  /*ba30*/  SYNCS.PHASECHK.TRANS64.TRYWAIT P0, [R0+URZ+0x80], R3 ;  /* 0x00008003000075a7 */ /* 0x0022a400080011ff */
[----:B--2---:R-:W-:Y:S05]  /*ba40*/  @!P0 NANOSLEEP.SYNCS 0x989680 ;  /* 0x009896800000895d */ /* 0x004fea0003900000 */
[----:B------:R-:W2:Y:S02]  /*ba50*/  @!P0 SYNCS.PHASECHK.TRANS64 P0, [R0+URZ+0x80], R3 ;  /* 0x00008003000085a7 */ /* 0x000ea400080010ff */
[----:B--2---:R-:W-:Y:S05]  /*ba60*/  @!P0 BRA `(.L_x_171) ;  /* 0xfffffffc00f08947 */ /* 0x004fea000383ffff */
[----:B------:R-:W-:Y:S05]  /*ba70*/  BRA `(.L_x_36) ;  /* 0xffffff6400ac7947 */ /* 0x000fea000383ffff */
.L_x_44:
[----:B-1----:R1:W4:Y:S02]  /*ba80*/  SYNCS.PHASECHK.TRANS64.TRYWAIT P0, [R3+URZ+0x140], R0 ;  /* 0x00014000030075a7 */ /* 0x00232400080011ff */
[----:B----4-:R-:W-:Y:S05]  /*ba90*/  @!P0 NANOSLEEP.SYNCS 0x989680 ;  /* 0x009896800000895d */ /* 0x010fea0003900000 */
[----:B------:R-:W4:Y:S02]  /*baa0*/  @!P0 SYNCS.PHASECHK.TRANS64 P0, [R3+URZ+0x140], R0 ;  /* 0x00014000030085a7 */ /* 0x000f2400080010ff */
[----:B----4-:R-:W-:Y:S05]  /*bab0*/  @!P0 BRA `(.L_x_44) ;  /* 0xfffffffc00f08947 */ /* 0x010fea000383ffff */
[----:B------:R-:W-:Y:S05]  /*bac0*/  BRA `(.L_x_172) ;  /* 0xffffff6800a07947 */ /* 0x000fea000383ffff */
.L_x_48:
[----:B------:R-:W-:-:S07]  /*bad0*/  MOV R0, UR4 ;  /* 0x0000000400007c02 */ /* 0x000fce0008000f00 */
.L_x_173:
[----:B-1----:R1:W2:Y:S02]  /*bae0*/  SYNCS.PHASECHK.TRANS64.TRYWAIT P0, [R0+URZ], R2 ;  /* 0x00000002000075a7 */ /* 0x0022a400080011ff */
[----:B--2---:R-:W-:Y:S05]  /*baf0*/  @!P0 NANOSLEEP.SYNCS 0x989680 ;  /* 0x009896800000895d */ /* 0x004fea0003900000 */
[----:B------:R-:W2:Y:S02]  /*bb00*/  @!P0 SYNCS.PHASECHK.TRANS64 P0, [R0+URZ], R2 ;  /* 0x00000002000085a7 */ /* 0x000ea400080010ff */
[----:B--2---:R-:W-:Y:S05]  /*bb10*/  @!P0 BRA `(.L_x_173) ;  /* 0xfffffffc00f08947 */ /* 0x004fea000383ffff */
[----:B------:R-:W-:Y:S05]  /*bb20*/  BRA `(.L_x_174) ;  /* 0xffffff70004c7947 */ /* 0x000fea000383ffff */
.L_x_49:
[----:B------:R-:W-:-:S07]  /*bb30*/  MOV R0, UR5 ;  /* 0x0000000500007c02 */ /* 0x000fce0008000f00 */
.L_x_175:
[----:B-1----:R1:W2:Y:S02]  /*bb40*/  SYNCS.PHASECHK.TRANS64.TRYWAIT P0, [R0+URZ], R3 ;  /* 0x00000003000075a7 */ /* 0x0022a400080011ff */
[----:B--2---:R-:W-:Y:S05]  /*bb50*/  @!P0 NANOSLEEP.SYNCS 0x989680 ;  /* 0x009896800000895d */ /* 0x004fea0003900000 */
[----:B------:R-:W2:Y:S02]  /*bb60*/  @!P0 SYNCS.PHASECHK.TRANS64 P0, [R0+URZ], R3 ;  /* 0x00000003000085a7 */ /* 0x000ea400080010ff */
[----:B--2---:R-:W-:Y:S05]  /*bb70*/  @!P0 BRA `(.L_x_175) ;  /* 0xfffffffc00f08947 */ /* 0x004fea000383ffff */
[----:B------:R-:W-:Y:S05]  /*bb80*/  BRA `(.L_x_176) ;  /* 0xffffff7000587947 */ /* 0x000fea000383ffff */
.L_x_50:
[----:B------:R-:W-:-:S07]  /*bb90*/  MOV R0, UR5 ;  /* 0x0000000500007c02 */ /* 0x000fce0008000f00 */
.L_x_177:
[----:B-1----:R1:W2:Y:S02]  /*bba0*/  SYNCS.PHASECHK.TRANS64.TRYWAIT P0, [R0+URZ], R3 ;  /* 0x00000003000075a7 */ /* 0x0022a400080011ff */
[----:B--2---:R-:W-:Y:S05]  /*bbb0*/  @!P0 NANOSLEEP.SYNCS 0x989680 ;  /* 0x009896800000895d */ /* 0x004fea0003900000 */
[----:B------:R-:W2:Y:S02]  /*bbc0*/  @!P0 SYNCS.PHASECHK.TRANS64 P0, [R0+URZ], R3 ;  /* 0x00000003000085a7 */ /* 0x000ea400080010ff */
[----:B--2---:R-:W-:Y:S05]  /*bbd0*/  @!P0 BRA `(.L_x_177) ;  /* 0xfffffffc00f08947 */ /* 0x004fea000383ffff */
[----:B------:R-:W-:Y:S05]  /*bbe0*/  BRA `(.L_x_178) ;  /* 0xffffff7000647947 */ /* 0x000fea000383ffff */
.L_x_51:
[----:B------:R-:W-:-:S07]  /*bbf0*/  MOV R0, UR5 ;  /* 0x0000000500007c02 */ /* 0x000fce0008000f00 */
.L_x_179:
[----:B-1----:R1:W2:Y:S02]  /*bc00*/  SYNCS.PHASECHK.TRANS64.TRYWAIT P0, [R0+URZ], R3 ;  /* 0x00000003000075a7 */ /* 0x0022a400080011ff */
[----:B--2---:R-:W-:Y:S05]  /*bc10*/  @!P0 NANOSLEEP.SYNCS 0x989680 ;  /* 0x009896800000895d */ /* 0x004fea0003900000 */
[----:B------:R-:W2:Y:S02]  /*bc20*/  @!P0 SYNCS.PHASECHK.TRANS64 P0, [R0+URZ], R3 ;  /* 0x00000003000085a7 */ /* 0x000ea400080010ff */
[----:B--2---:R-:W-:Y:S05]  /*bc30*/  @!P0 BRA `(.L_x_179) ;  /* 0xfffffffc00f08947 */ /* 0x004fea000383ffff */
[----:B------:R-:W-:Y:S05]  /*bc40*/  BRA `(.L_x_180) ;  /* 0xffffff7000707947 */ /* 0x000fea000383ffff */
.L_x_52:
[----:B------:R-:W-:-:S07]  /*bc50*/  MOV R0, UR5 ;  /* 0x0000000500007c02 */ /* 0x000fce0008000f00 */
.L_x_181:
[----:B-1----:R1:W2:Y:S02]  /*bc60*/  SYNCS.PHASECHK.TRANS64.TRYWAIT P0, [R0+URZ], R3 ;  /* 0x00000003000075a7 */ /* 0x0022a400080011ff */
[----:B--2---:R-:W-:Y:S05]  /*bc70*/  @!P0 NANOSLEEP.SYNCS 0x989680 ;  /* 0x009896800000895d */ /* 0x004fea0003900000 */
[----:B------:R-:W2:Y:S02]  /*bc80*/  @!P0 SYNCS.PHASECHK.TRANS64 P0, [R0+URZ], R3 ;  /* 0x00000003000085a7 */ /* 0x000ea400080010ff */
[----:B--2---:R-:W-:Y:S05]  /*bc90*/  @!P0 BRA `(.L_x_181) ;  /* 0xfffffffc00f08947 */ /* 0x004fea000383ffff */
[----:B------:R-:W-:Y:S05]  /*bca0*/  BRA `(.L_x_182) ;  /* 0xffffff70007c7947 */ /* 0x000fea000383ffff */
.L_x_53:
[----:B------:R-:W-:-:S07]  /*bcb0*/  MOV R0, UR5 ;  /* 0x0000000500007c02 */ /* 0x000fce0008000f00 */
.L_x_183:
[----:B-1----:R1:W2:Y:S02]  /*bcc0*/  SYNCS.PHASECHK.TRANS64.TRYWAIT P0, [R0+URZ], R3 ;  /* 0x00000003000075a7 */ /* 0x0022a400080011ff */
[----:B--2---:R-:W-:Y:S05]  /*bcd0*/  @!P0 NANOSLEEP.SYNCS 0x989680 ;  /* 0x009896800000895d */ /* 0x004fea0003900000 */
[----:B------:R-:W2:Y:S02]  /*bce0*/  @!P0 SYNCS.PHASECHK.TRANS64 P0, [R0+URZ], R3 ;  /* 0x00000003000085a7 */ /* 0x000ea400080010ff */
[----:B--2---:R-:W-:Y:S05]  /*bcf0*/  @!P0 BRA `(.L_x_183) ;  /* 0xfffffffc00f08947 */ /* 0x004fea000383ffff */
[----:B------:R-:W-:Y:S05]  /*bd00*/  BRA `(.L_x_184) ;  /* 0xffffff7000887947 */ /* 0x000fea000383ffff */
.L_x_54:
[----:B------:R-:W-:-:S07]  /*bd10*/  MOV R0, UR5 ;  /* 0x0000000500007c02 */ /* 0x000fce0008000f00 */
.L_x_185:
[----:B-1----:R1:W2:Y:S02]  /*bd20*/  SYNCS.PHASECHK.TRANS64.TRYWAIT P0, [R0+URZ], R3 ;  /* 0x00000003000075a7 */ /* 0x0022a400080011ff */
[----:B--2---:R-:W-:Y:S05]  /*bd30*/  @!P0 NANOSLEEP.SYNCS 0x989680 ;  /* 0x009896800000895d */ /* 0x004fea0003900000 */
[----:B------:R-:W2:Y:S02]  /*bd40*/  @!P0 SYNCS.PHASECHK.TRANS64 P0, [R0+URZ], R3 ;  /* 0x00000003000085a7 */ /* 0x000ea400080010ff */
[----:B--2---:R-:W-:Y:S05]  /*bd50*/  @!P0 BRA `(.L_x_185) ;  /* 0xfffffffc00f08947 */ /* 0x004fea000383ffff */
[----:B------:R-:W-:Y:S05]  /*bd60*/  BRA `(.L_x_186) ;  /* 0xffffff7000947947 */ /* 0x000fea000383ffff */
.L_x_55:
[----:B------:R-:W-:-:S07]  /*bd70*/  MOV R0, UR5 ;  /* 0x0000000500007c02 */ /* 0x000fce0008000f00 */
.L_x_187:
[----:B-1----:R1:W2:Y:S02]  /*bd80*/  SYNCS.PHASECHK.TRANS64.TRYWAIT P0, [R0+URZ], R3 ;  /* 0x00000003000075a7 */ /* 0x0022a400080011ff */
[----:B--2---:R-:W-:Y:S05]  /*bd90*/  @!P0 NANOSLEEP.SYNCS 0x989680 ;  /* 0x009896800000895d */ /* 0x004fea0003900000 */
[----:B------:R-:W2:Y:S02]  /*bda0*/  @!P0 SYNCS.PHASECHK.TRANS64 P0, [R0+URZ], R3 ;  /* 0x00000003000085a7 */ /* 0x000ea400080010ff */
[----:B--2---:R-:W-:Y:S05]  /*bdb0*/  @!P0 BRA `(.L_x_187) ;  /* 0xfffffffc00f08947 */ /* 0x004fea000383ffff */
[----:B------:R-:W-:Y:S05]  /*bdc0*/  BRA `(.L_x_188) ;  /* 0xffffff7000a07947 */ /* 0x000fea000383ffff */
.L_x_56:
[----:B------:R-:W-:-:S07]  /*bdd0*/  MOV R0, UR5 ;  /* 0x0000000500007c02 */ /* 0x000fce0008000f00 */
.L_x_189:
[----:B-1----:R1:W2:Y:S02]  /*bde0*/  SYNCS.PHASECHK.TRANS64.TRYWAIT P0, [R0+URZ], R3 ;  /* 0x00000003000075a7 */ /* 0x0022a400080011ff */
[----:B--2---:R-:W-:Y:S05]  /*bdf0*/  @!P0 NANOSLEEP.SYNCS 0x989680 ;  /* 0x009896800000895d */ /* 0x004fea0003900000 */
[----:B------:R-:W2:Y:S02]  /*be00*/  @!P0 SYNCS.PHASECHK.TRANS64 P0, [R0+URZ], R3 ;  /* 0x00000003000085a7 */ /* 0x000ea400080010ff */
[----:B--2---:R-:W-:Y:S05]  /*be10*/  @!P0 BRA `(.L_x_189) ;  /* 0xfffffffc00f08947 */ /* 0x004fea000383ffff */
[----:B------:R-:W-:Y:S05]  /*be20*/  BRA `(.L_x_190) ;  /* 0xffffff7000ac7947 */ /* 0x000fea000383ffff */
.L_x_57:
[----:B------:R-:W-:-:S07]  /*be30*/  MOV R0, UR5 ;  /* 0x0000000500007c02 */ /* 0x000fce0008000f00 */
.L_x_191:
[----:B-1----:R1:W2:Y:S02]  /*be40*/  SYNCS.PHASECHK.TRANS64.TRYWAIT P0, [R0+URZ], R3 ;  /* 0x00000003000075a7 */ /* 0x0022a400080011ff */
[----:B--2---:R-:W-:Y:S05]  /*be50*/  @!P0 NANOSLEEP.SYNCS 0x989680 ;  /* 0x009896800000895d */ /* 0x004fea0003900000 */
[----:B------:R-:W2:Y:S02]  /*be60*/  @!P0 SYNCS.PHASECHK.TRANS64 P0, [R0+URZ], R3 ;  /* 0x00000003000085a7 */ /* 0x000ea400080010ff */
[----:B--2---:R-:W-:Y:S05]  /*be70*/  @!P0 BRA `(.L_x_191) ;  /* 0xfffffffc00f08947 */ /* 0x004fea000383ffff */
[----:B------:R-:W-:Y:S05]  /*be80*/  BRA `(.L_x_192) ;  /* 0xffffff7000b87947 */ /* 0x000fea000383ffff */
.L_x_58:
[----:B------:R-:W-:-:S07]  /*be90*/  MOV R0, UR5 ;  /* 0x0000000500007c02 */ /* 0x000fce0008000f00 */
.L_x_193:
[----:B-1----:R1:W2:Y:S02]  /*bea0*/  SYNCS.PHASECHK.TRANS64.TRYWAIT P0, [R0+URZ], R3 ;  /* 0x00000003000075a7 */ /* 0x0022a400080011ff */
[----:B--2---:R-:W-:Y:S05]  /*beb0*/  @!P0 NANOSLEEP.SYNCS 0x989680 ;  /* 0x009896800000895d */ /* 0x004fea0003900000 */
[----:B------:R-:W2:Y:S02]  /*bec0*/  @!P0 SYNCS.PHASECHK.TRANS64 P0, [R0+URZ], R3 ;  /* 0x00000003000085a7 */ /* 0x000ea400080010ff */
[----:B--2---:R-:W-:Y:S05]  /*bed0*/  @!P0 BRA `(.L_x_193) ;  /* 0xfffffffc00f08947 */ /* 0x004fea000383ffff */
[----:B------:R-:W-:Y:S05]  /*bee0*/  BRA `(.L_x_194) ;  /* 0xffffff7000c47947 */ /* 0x000fea000383ffff */
.L_x_59:
[----:B------:R-:W-:-:S07]  /*bef0*/  MOV R0, UR5 ;  /* 0x0000000500007c02 */ /* 0x000fce0008000f00 */
.L_x_195:
[----:B-1----:R1:W2:Y:S02]  /*bf00*/  SYNCS.PHASECHK.TRANS64.TRYWAIT P0, [R0+URZ], R3 ;  /* 0x00000003000075a7 */ /* 0x0022a400080011ff */
[----:B--2---:R-:W-:Y:S05]  /*bf10*/  @!P0 NANOSLEEP.SYNCS 0x989680 ;  /* 0x009896800000895d */ /* 0x004fea0003900000 */
[----:B------:R-:W2:Y:S02]  /*bf20*/  @!P0 SYNCS.PHASECHK.TRANS64 P0, [R0+URZ], R3 ;  /* 0x00000003000085a7 */ /* 0x000ea400080010ff */
[----:B--2---:R-:W-:Y:S05]  /*bf30*/  @!P0 BRA `(.L_x_195) ;  /* 0xfffffffc00f08947 */ /* 0x004fea000383ffff */
[----:B------:R-:W-:Y:S05]  /*bf40*/  BRA `(.L_x_196) ;  /* 0xffffff7000d07947 */ /* 0x000fea000383ffff */
.L_x_60:
[----:B------:R-:W-:-:S07]  /*bf50*/  MOV R0, UR5 ;  /* 0x0000000500007c02 */ /* 0x000fce0008000f00 */
.L_x_197:
[----:B-1----:R1:W2:Y:S02]  /*bf60*/  SYNCS.PHASECHK.TRANS64.TRYWAIT P0, [R0+URZ], R3 ;  /* 0x00000003000075a7 */ /* 0x0022a400080011ff */
[----:B--2---:R-:W-:Y:S05]  /*bf70*/  @!P0 NANOSLEEP.SYNCS 0x989680 ;  /* 0x009896800000895d */ /* 0x004fea0003900000 */
[----:B------:R-:W2:Y:S02]  /*bf80*/  @!P0 SYNCS.PHASECHK.TRANS64 P0, [R0+URZ], R3 ;  /* 0x00000003000085a7 */ /* 0x000ea400080010ff */
[----:B--2---:R-:W-:Y:S05]  /*bf90*/  @!P0 BRA `(.L_x_197) ;  /* 0xfffffffc00f08947 */ /* 0x004fea000383ffff */
[----:B------:R-:W-:Y:S05]  /*bfa0*/  BRA `(.L_x_198) ;  /* 0xffffff7000dc7947 */ /* 0x000fea000383ffff */
.L_x_61:
[----:B------:R-:W-:-:S07]  /*bfb0*/  MOV R0, UR5 ;  /* 0x0000000500007c02 */ /* 0x000fce0008000f00 */
.L_x_199:
[----:B-1----:R1:W2:Y:S02]  /*bfc0*/  SYNCS.PHASECHK.TRANS64.TRYWAIT P0, [R0+URZ], R3 ;  /* 0x00000003000075a7 */ /* 0x0022a400080011ff */
[----:B--2---:R-:W-:Y:S05]  /*bfd0*/  @!P0 NANOSLEEP.SYNCS 0x989680 ;  /* 0x009896800000895d */ /* 0x004fea0003900000 */
[----:B------:R-:W2:Y:S02]  /*bfe0*/  @!P0 SYNCS.PHASECHK.TRANS64 P0, [R0+URZ], R3 ;  /* 0x00000003000085a7 */ /* 0x000ea400080010ff */
[----:B--2---:R-:W-:Y:S05]  /*bff0*/  @!P0 BRA `(.L_x_199) ;  /* 0xfffffffc00f08947 */ /* 0x004fea000383ffff */
[----:B------:R-:W-:Y:S05]  /*c000*/  BRA `(.L_x_200) ;  /* 0xffffff7000e87947 */ /* 0x000fea000383ffff */
.L_x_62:
[----:B------:R-:W-:-:S07]  /*c010*/  MOV R0, UR5 ;  /* 0x0000000500007c02 */ /* 0x000fce0008000f00 */
.L_x_201:
[----:B-1----:R1:W2:Y:S02]  /*c020*/  SYNCS.PHASECHK.TRANS64.TRYWAIT P0, [R0+URZ], R3 ;  /* 0x00000003000075a7 */ /* 0x0022a400080011ff */
[----:B--2---:R-:W-:Y:S05]  /*c030*/  @!P0 NANOSLEEP.SYNCS 0x989680 ;  /* 0x009896800000895d */ /* 0x004fea0003900000 */
[----:B------:R-:W2:Y:S02]  /*c040*/  @!P0 SYNCS.PHASECHK.TRANS64 P0, [R0+URZ], R3 ;  /* 0x00000003000085a7 */ /* 0x000ea400080010ff */
[----:B--2---:R-:W-:Y:S05]  /*c050*/  @!P0 BRA `(.L_x_201) ;  /* 0xfffffffc00f08947 */ /* 0x004fea000383ffff */
[----:B------:R-:W-:Y:S05]  /*c060*/  BRA `(.L_x_202) ;  /* 0xffffff7000f47947 */ /* 0x000fea000383ffff */
.L_x_65:
[----:B--2---:R2:W3:Y:S02]  /*c070*/  SYNCS.PHASECHK.TRANS64.TRYWAIT P0, [R2+URZ+0x180], R4 ;  /* 0x00018004020075a7 */ /* 0x0044e400080011ff */
[----:B---3--:R-:W-:Y:S05]  /*c080*/  @!P0 NANOSLEEP.SYNCS 0x989680 ;  /* 0x009896800000895d */ /* 0x008fea0003900000 */
[----:B------:R-:W3:Y:S02]  /*c090*/  @!P0 SYNCS.PHASECHK.TRANS64 P0, [R2+URZ+0x180], R4 ;  /* 0x00018004020085a7 */ /* 0x000ee400080010ff */
[----:B---3--:R-:W-:Y:S05]  /*c0a0*/  @!P0 BRA `(.L_x_65) ;  /* 0xfffffffc00f08947 */ /* 0x008fea000383ffff */
[----:B------:R-:W-:Y:S05]  /*c0b0*/  BRA `(.L_x_203) ;  /* 0xffffff7400507947 */ /* 0x000fea000383ffff */
.L_x_66:
[----:B------:R-:W-:-:S07]  /*c0c0*/  MOV R2, UR4 ;  /* 0x0000000400027c02 */ /* 0x000fce0008000f00 */
.L_x_204:
[----:B--2---:R2:W3:Y:S02]  /*c0d0*/  SYNCS.PHASECHK.TRANS64.TRYWAIT P0, [R2+URZ+0x150], R5 ;  /* 0x00015005020075a7 */ /* 0x0044e400080011ff */
[----:B---3--:R-:W-:Y:S05]  /*c0e0*/  @!P0 NANOSLEEP.SYNCS 0x989680 ;  /* 0x009896800000895d */ /* 0x008fea0003900000 */
[----:B------:R-:W3:Y:S02]  /*c0f0*/  @!P0 SYNCS.PHASECHK.TRANS64 P0, [R2+URZ+0x150], R5 ;  /* 0x00015005020085a7 */ /* 0x000ee400080010ff */
[----:B---3--:R-:W-:Y:S05]  /*c100*/  @!P0 BRA `(.L_x_204) ;  /* 0xfffffffc00f08947 */ /* 0x008fea000383ffff */
[----:B------:R-:W-:Y:S05]  /*c110*/  BRA `(.L_x_205) ;  /* 0xffffff7400607947 */ /* 0x000fea000383ffff */
.L_x_67:
[----:B--2---:R2:W3:Y:S02]  /*c120*/  SYNCS.PHASECHK.TRANS64.TRYWAIT P1, [R2+URZ+0x140], R4 ;  /* 0x00014004020075a7 */ /* 0x0044e400080211ff */
[----:B---3--:R-:W-:Y:S05]  /*c130*/  @!P1 NANOSLEEP.SYNCS 0x989680 ;  /* 0x009896800000995d */ /* 0x008fea0003900000 */
[----:B------:R-:W3:Y:S02]  /*c140*/  @!P1 SYNCS.PHASECHK.TRANS64 P1, [R2+URZ+0x140], R4 ;  /* 0x00014004020095a7 */ /* 0x000ee400080210ff */
[----:B---3--:R-:W-:Y:S05]  /*c150*/  @!P1 BRA `(.L_x_67) ;  /* 0xfffffffc00f09947 */ /* 0x008fea000383ffff */
[----:B------:R-:W-:Y:S05]  /*c160*/  BRA `(.L_x_206) ;  /* 0xffffff7400907947 */ /* 0x000fea000383ffff */
.L_x_70:
[----:B------:R-:W-:-:S07]  /*c170*/  MOV R0, UR4 ;  /* 0x0000000400007c02 */ /* 0x000fce0008000f00 */
.L_x_207:
[----:B--2---:R2:W3:Y:S02]  /*c180*/  SYNCS.PHASECHK.TRANS64.TRYWAIT P0, [R0+URZ+0x150], R2 ;  /* 0x00015002000075a7 */ /* 0x0044e400080011ff */
[----:B---3--:R-:W-:Y:S05]  /*c190*/  @!P0 NANOSLEEP.SYNCS 0x989680 ;  /* 0x009896800000895d */ /* 0x008fea0003900000 */
[----:B------:R-:W3:Y:S02]  /*c1a0*/  @!P0 SYNCS.PHASECHK.TRANS64 P0, [R0+URZ+0x150], R2 ;  /* 0x00015002000085a7 */ /* 0x000ee400080010ff */
[----:B---3--:R-:W-:Y:S05]  /*c1b0*/  @!P0 BRA `(.L_x_207) ;  /* 0xfffffffc00f08947 */ /* 0x008fea000383ffff */
[----:B------:R-:W-:Y:S05]  /*c1c0*/  BRA `(.L_x_69) ;  /* 0xffffff7400e47947 */ /* 0x000fea000383ffff */
.L_x_77:
[----:B-1----:R1:W2:Y:S02]  /*c1d0*/  SYNCS.PHASECHK.TRANS64.TRYWAIT P0, [R2+URZ+0x140], R0 ;  /* 0x00014000020075a7 */ /* 0x0022a400080011ff */
[----:B--2---:R-:W-:Y:S05]  /*c1e0*/  @!P0 NANOSLEEP.SYNCS 0x989680 ;  /* 0x009896800000895d */ /* 0x004fea0003900000 */
[----:B------:R-:W2:Y:S02]  /*c1f0*/  @!P0 SYNCS.PHASECHK.TRANS64 P0, [R2+URZ+0x140], R0 ;  /* 0x00014000020085a7 */ /* 0x000ea400080010ff */
[----:B--2---:R-:W-:Y:S05]  /*c200*/  @!P0 BRA `(.L_x_77) ;  /* 0xfffffffc00f08947 */ /* 0x004fea000383ffff */
[----:B------:R-:W-:Y:S05]  /*c210*/  BRA `(.L_x_208) ;  /* 0xffffff7c00807947 */ /* 0x000fea000383ffff */
.L_x_80:
[----:B------:R-:W-:-:S07]  /*c220*/  MOV R0, UR40 ;  /* 0x0000002800007c02 */ /* 0x000fce0008000f00 */
.L_x_209:
[----:B-1----:R1:W2:Y:S02]  /*c230*/  SYNCS.PHASECHK.TRANS64.TRYWAIT P0, [R0+URZ+0x170], R2 ;  /* 0x00017002000075a7 */ /* 0x0022a400080011ff */
[----:B--2---:R-:W-:Y:S05]  /*c240*/  @!P0 NANOSLEEP.SYNCS 0x989680 ;  /* 0x009896800000895d */ /* 0x004fea0003900000 */
[----:B------:R-:W2:Y:S02]  /*c250*/  @!P0 SYNCS.PHASECHK.TRANS64 P0, [R0+URZ+0x170], R2 ;  /* 0x00017002000085a7 */ /* 0x000ea400080010ff */
[----:B--2---:R-:W-:Y:S05]  /*c260*/  @!P0 BRA `(.L_x_209) ;  /* 0xfffffffc00f08947 */ /* 0x004fea000383ffff */
[----:B------:R-:W-:Y:S05]  /*c270*/  BRA `(.L_x_210) ;  /* 0xffffff8400107947 */ /* 0x000fea000383ffff */
.L_x_83:
[----:B------:R-:W-:Y:S07]  /*c280*/  MOV R0, UR7 ;  /* 0x0000000700007c02 */ /* 0x000fee0008000f00 */
.L_x_211:
[----:B-1----:R1:W2:Y:S02]  /*c290*/  SYNCS.PHASECHK.TRANS64.TRYWAIT P0, [R0+URZ], R2 ;  /* 0x00000002000075a7 */ /* 0x0022a400080011ff */
[----:B--2---:R-:W-:Y:S05]  /*c2a0*/  @!P0 NANOSLEEP.SYNCS 0x989680 ;  /* 0x009896800000895d */ /* 0x004fea0003900000 */
[----:B------:R-:W2:Y:S02]  /*c2b0*/  @!P0 SYNCS.PHASECHK.TRANS64 P0, [R0+URZ], R2 ;  /* 0x00000002000085a7 */ /* 0x000ea400080010ff */
[----:B--2---:R-:W-:Y:S05]  /*c2c0*/  @!P0 BRA `(.L_x_211) ;  /* 0xfffffffc00f08947 */ /* 0x004fea000383ffff */
[----:B------:R-:W-:Y:S05]  /*c2d0*/  BRA `(.L_x_82) ;  /* 0xffffff8400587947 */ /* 0x000fea000383ffff */
.L_x_86:
[----:B------:R-:W-:-:S07]  /*c2e0*/  MOV R0, UR4 ;  /* 0x0000000400007c02 */ /* 0x000fce0008000f00 */
.L_x_212:
[----:B--2---:R2:W4:Y:S02]  /*c2f0*/  SYNCS.PHASECHK.TRANS64.TRYWAIT P0, [R0+URZ], R2 ;  /* 0x00000002000075a7 */ /* 0x00452400080011ff */
[----:B----4-:R-:W-:Y:S05]  /*c300*/  @!P0 NANOSLEEP.SYNCS 0x989680 ;  /* 0x009896800000895d */ /* 0x010fea0003900000 */
[----:B------:R-:W4:Y:S02]  /*c310*/  @!P0 SYNCS.PHASECHK.TRANS64 P0, [R0+URZ], R2 ;  /* 0x00000002000085a7 */ /* 0x000f2400080010ff */
[----:B----4-:R-:W-:Y:S05]  /*c320*/  @!P0 BRA `(.L_x_212) ;  /* 0xfffffffc00f08947 */ /* 0x010fea000383ffff */
[----:B------:R-:W-:Y:S05]  /*c330*/  BRA `(.L_x_213) ;  /* 0xffffff8800307947 */ /* 0x000fea000383ffff */
.L_x_87:
[----:B------:R-:W-:-:S07]  /*c340*/  MOV R0, UR4 ;  /* 0x0000000400007c02 */ /* 0x000fce0008000f00 */
.L_x_214:
[----:B-1----:R1:W2:Y:S02]  /*c350*/  SYNCS.PHASECHK.TRANS64.TRYWAIT P0, [R0+URZ], R2 ;  /* 0x00000002000075a7 */ /* 0x0022a400080011ff */
[----:B--2---:R-:W-:Y:S05]  /*c360*/  @!P0 NANOSLEEP.SYNCS 0x989680 ;  /* 0x009896800000895d */ /* 0x004fea0003900000 */
[----:B------:R-:W2:Y:S02]  /*c370*/  @!P0 SYNCS.PHASECHK.TRANS64 P0, [R0+URZ], R2 ;  /* 0x00000002000085a7 */ /* 0x000ea400080010ff */
[----:B--2---:R-:W-:Y:S05]  /*c380*/  @!P0 BRA `(.L_x_214) ;  /* 0xfffffffc00f08947 */ /* 0x004fea000383ffff */
[----:B------:R-:W-:Y:S05]  /*c390*/  BRA `(.L_x_215) ;  /* 0xffffff88003c7947 */ /* 0x000fea000383ffff */
.L_x_92:
[----:B--2---:R2:W3:Y:S02]  /*c3a0*/  SYNCS.PHASECHK.TRANS64.TRYWAIT P0, [R8+URZ+0x140], R0 ;  /* 0x00014000080075a7 */ /* 0x0044e400080011ff */
[----:B---3--:R-:W-:Y:S05]  /*c3b0*/  @!P0 NANOSLEEP.SYNCS 0x989680 ;  /* 0x009896800000895d */ /* 0x008fea0003900000 */
[----:B------:R-:W3:Y:S02]  /*c3c0*/  @!P0 SYNCS.PHASECHK.TRANS64 P0, [R8+URZ+0x140], R0 ;  /* 0x00014000080085a7 */ /* 0x000ee400080010ff */
[----:B---3--:R-:W-:Y:S05]  /*c3d0*/  @!P0 BRA `(.L_x_92) ;  /* 0xfffffffc00f08947 */ /* 0x008fea000383ffff */
[----:B------:R-:W-:Y:S05]  /*c3e0*/  BRA `(.L_x_216) ;  /* 0xffffff8c00607947 */ /* 0x000fea000383ffff */
.L_x_95:
[----:B--2---:R-:W-:Y:S07]  /*c3f0*/  MOV R0, UR21 ;  /* 0x0000001500007c02 */ /* 0x004fee0008000f00 */
.L_x_217:
[----:B--2---:R2:W3:Y:S02]  /*c400*/  SYNCS.PHASECHK.TRANS64.TRYWAIT P1, [R0+URZ+0x138], R2 ;  /* 0x00013802000075a7 */ /* 0x0044e400080211ff */
[----:B---3--:R-:W-:Y:S05]  /*c410*/  @!P1 NANOSLEEP.SYNCS 0x989680 ;  /* 0x009896800000995d */ /* 0x008fea0003900000 */
[----:B------:R-:W3:Y:S02]  /*c420*/  @!P1 SYNCS.PHASECHK.TRANS64 P1, [R0+URZ+0x138], R2 ;  /* 0x00013802000095a7 */ /* 0x000ee400080210ff */
[----:B---3--:R-:W-:Y:S05]  /*c430*/  @!P1 BRA `(.L_x_217) ;  /* 0xfffffffc00f09947 */ /* 0x008fea000383ffff */
[----:B------:R-:W-:Y:S05]  /*c440*/  BRA `(.L_x_94) ;  /* 0xffffff9000d87947 */ /* 0x000fea000383ffff */
.L_x_98:
[----:B------:R-:W-:Y:S07]  /*c450*/  MOV R0, UR4 ;  /* 0x0000000400007c02 */ /* 0x000fee0008000f00 */
.L_x_218:
[----:B--2---:R2:W3:Y:S02]  /*c460*/  SYNCS.PHASECHK.TRANS64.TRYWAIT P0, [R0+URZ+0x118], R2 ;  /* 0x00011802000075a7 */ /* 0x0044e400080011ff */
[----:B---3--:R-:W-:Y:S05]  /*c470*/  @!P0 NANOSLEEP.SYNCS 0x989680 ;  /* 0x009896800000895d */ /* 0x008fea0003900000 */
[----:B------:R-:W3:Y:S02]  /*c480*/  @!P0 SYNCS.PHASECHK.TRANS64 P0, [R0+URZ+0x118], R2 ;  /* 0x00011802000085a7 */ /* 0x000ee400080010ff */
[----:B---3--:R-:W-:Y:S05]  /*c490*/  @!P0 BRA `(.L_x_218) ;  /* 0xfffffffc00f08947 */ /* 0x008fea000383ffff */
[----:B------:R-:W-:Y:S05]  /*c4a0*/  BRA `(.L_x_219) ;  /* 0xffffff9400347947 */ /* 0x000fea000383ffff */
.L_x_99:
[----:B------:R-:W-:Y:S07]  /*c4b0*/  MOV R0, UR5 ;  /* 0x0000000500007c02 */ /* 0x000fee0008000f00 */
.L_x_220:
[----:B--2---:R2:W3:Y:S02]  /*c4c0*/  SYNCS.PHASECHK.TRANS64.TRYWAIT P0, [R0+URZ+0x118], R2 ;  /* 0x00011802000075a7 */ /* 0x0044e400080011ff */
[----:B---3--:R-:W-:Y:S05]  /*c4d0*/  @!P0 NANOSLEEP.SYNCS 0x989680 ;  /* 0x009896800000895d */ /* 0x008fea0003900000 */
[----:B------:R-:W3:Y:S02]  /*c4e0*/  @!P0 SYNCS.PHASECHK.TRANS64 P0, [R0+URZ+0x118], R2 ;  /* 0x00011802000085a7 */ /* 0x000ee400080010ff */
[----:B---3--:R-:W-:Y:S05]  /*c4f0*/  @!P0 BRA `(.L_x_220) ;  /* 0xfffffffc00f08947 */ /* 0x008fea000383ffff */
[----:B------:R-:W-:Y:S05]  /*c500*/  BRA `(.L_x_221) ;  /* 0xffffff9400b47947 */ /* 0x000fea000383ffff */
.L_x_100:
[----:B------:R-:W-:Y:S07]  /*c510*/  MOV R0, UR4 ;  /* 0x0000000400007c02 */ /* 0x000fee0008000f00 */
.L_x_222:
[----:B--2---:R2:W3:Y:S02]  /*c520*/  SYNCS.PHASECHK.TRANS64.TRYWAIT P0, [R0+URZ+0x118], R2 ;  /* 0x00011802000075a7 */ /* 0x0044e400080011ff */
[----:B---3--:R-:W-:Y:S05]  /*c530*/  @!P0 NANOSLEEP.SYNCS 0x989680 ;  /* 0x009896800000895d */ /* 0x008fea0003900000 */
[----:B------:R-:W3:Y:S02]  /*c540*/  @!P0 SYNCS.PHASECHK.TRANS64 P0, [R0+URZ+0x118], R2 ;  /* 0x00011802000085a7 */ /* 0x000ee400080010ff */
[----:B---3--:R-:W-:Y:S05]  /*c550*/  @!P0 BRA `(.L_x_222) ;  /* 0xfffffffc00f08947 */ /* 0x008fea000383ffff */
[----:B------:R-:W-:Y:S05]  /*c560*/  BRA `(.L_x_223) ;  /* 0xffffff98003c7947 */ /* 0x000fea000383ffff */
.L_x_101:
[----:B------:R-:W-:Y:S07]  /*c570*/  MOV R2, UR5 ;  /* 0x0000000500027c02 */ /* 0x000fee0008000f00 */
.L_x_224:
[----:B--2---:R2:W3:Y:S02]  /*c580*/  SYNCS.PHASECHK.TRANS64.TRYWAIT P0, [R2+URZ+0x118], R0 ;  /* 0x00011800020075a7 */ /* 0x0044e400080011ff */
[----:B---3--:R-:W-:Y:S05]  /*c590*/  @!P0 NANOSLEEP.SYNCS 0x989680 ;  /* 0x009896800000895d */ /* 0x008fea0003900000 */
[----:B------:R-:W3:Y:S02]  /*c5a0*/  @!P0 SYNCS.PHASECHK.TRANS64 P0, [R2+URZ+0x118], R0 ;  /* 0x00011800020085a7 */ /* 0x000ee400080010ff */
[----:B---3--:R-:W-:Y:S05]  /*c5b0*/  @!P0 BRA `(.L_x_224) ;  /* 0xfffffffc00f08947 */ /* 0x008fea000383ffff */
[----:B------:R-:W-:Y:S05]  /*c5c0*/  BRA `(.L_x_225) ;  /* 0xffffff9800c87947 */ /* 0x000fea000383ffff */
.L_x_103:
[----:B------:R-:W-:-:S07]  /*c5d0*/  MOV R0, UR4 ;  /* 0x0000000400007c02 */ /* 0x000fce0008000f00 */
.L_x_226:
[----:B--2---:R2:W4:Y:S02]  /*c5e0*/  SYNCS.PHASECHK.TRANS64.TRYWAIT P0, [R0+URZ], R2 ;  /* 0x00000002000075a7 */ /* 0x00452400080011ff */
[----:B----4-:R-:W-:Y:S05]  /*c5f0*/  @!P0 NANOSLEEP.SYNCS 0x989680 ;  /* 0x009896800000895d */ /* 0x010fea0003900000 */
[----:B------:R-:W4:Y:S02]  /*c600*/  @!P0 SYNCS.PHASECHK.TRANS64 P0, [R0+URZ], R2 ;  /* 0x00000002000085a7 */ /* 0x000f2400080010ff */
[----:B----4-:R-:W-:Y:S05]  /*c610*/  @!P0 BRA `(.L_x_226) ;  /* 0xfffffffc00f08947 */ /* 0x010fea000383ffff */
[----:B------:R-:W-:Y:S05]  /*c620*/  BRA `(.L_x_227) ;  /* 0xffffff9c00787947 */ /* 0x000fea000383ffff */
.L_x_104:
[----:B------:R-:W-:-:S07]  /*c630*/  MOV R0, UR5 ;  /* 0x0000000500007c02 */ /* 0x000fce0008000f00 */
.L_x_228:
[----:B--2---:R2:W4:Y:S02]  /*c640*/  SYNCS.PHASECHK.TRANS64.TRYWAIT P0, [R0+URZ], R2 ;  /* 0x00000002000075a7 */ /* 0x00452400080011ff */
[----:B----4-:R-:W-:Y:S05]  /*c650*/  @!P0 NANOSLEEP.SYNCS 0x989680 ;  /* 0x009896800000895d */ /* 0x010fea0003900000 */
[----:B------:R-:W4:Y:S02]  /*c660*/  @!P0 SYNCS.PHASECHK.TRANS64 P0, [R0+URZ], R2 ;  /* 0x00000002000085a7 */ /* 0x000f2400080010ff */
[----:B----4-:R-:W-:Y:S05]  /*c670*/  @!P0 BRA `(.L_x_228) ;  /* 0xfffffffc00f08947 */ /* 0x010fea000383ffff */
[----:B------:R-:W-:Y:S05]  /*c680*/  BRA `(.L_x_229) ;  /* 0xffffff9c00847947 */ /* 0x000fea000383ffff */
.L_x_106:
[----:B-1----:R1:W2:Y:S02]  /*c690*/  SYNCS.PHASECHK.TRANS64.TRYWAIT P0, [R0+URZ+0x140], R2 ;  /* 0x00014002000075a7 */ /* 0x0022a400080011ff */
[----:B--2---:R-:W-:Y:S05]  /*c6a0*/  @!P0 NANOSLEEP.SYNCS 0x989680 ;  /* 0x009896800000895d */ /* 0x004fea0003900000 */
[----:B------:R-:W2:Y:S02]  /*c6b0*/  @!P0 SYNCS.PHASECHK.TRANS64 P0, [R0+URZ+0x140], R2 ;  /* 0x00014002000085a7 */ /* 0x000ea400080010ff */
[----:B--2---:R-:W-:Y:S05]  /*c6c0*/  @!P0 BRA `(.L_x_106) ;  /* 0xfffffffc00f08947 */ /* 0x004fea000383ffff */
[----:B------:R-:W-:Y:S05]  /*c6d0*/  BRA `(.L_x_230) ;  /* 0xffffffa000747947 */ /* 0x000fea000383ffff */
.L_x_116:
[----:B-1----:R1:W3:Y:S02]  /*c6e0*/  SYNCS.PHASECHK.TRANS64.TRYWAIT P1, [R0+URZ+0x100], R3 ;  /* 0x00010003000075a7 */ /* 0x0022e400080211ff */
[----:B---3--:R-:W-:Y:S05]  /*c6f0*/  @!P1 NANOSLEEP.SYNCS 0x989680 ;  /* 0x009896800000995d */ /* 0x008fea0003900000 */
[----:B------:R-:W3:Y:S02]  /*c700*/  @!P1 SYNCS.PHASECHK.TRANS64 P1, [R0+URZ+0x100], R3 ;  /* 0x00010003000095a7 */ /* 0x000ee400080210ff */
[----:B---3--:R-:W-:Y:S05]  /*c710*/  @!P1 BRA `(.L_x_116) ;  /* 0xfffffffc00f09947 */ /* 0x008fea000383ffff */
[----:B------:R-:W-:Y:S05]  /*c720*/  BRA `(.L_x_115) ;  /* 0xffffffb0001c7947 */ /* 0x000fea000383ffff */
.L_x_118:
[----:B-1----:R1:W4:Y:S02]  /*c730*/  SYNCS.PHASECHK.TRANS64.TRYWAIT P0, [R104+URZ+0x160], R2 ;  /* 0x00016002680075a7 */ /* 0x00232400080011ff */
[----:B----4-:R-:W-:Y:S05]  /*c740*/  @!P0 NANOSLEEP.SYNCS 0x989680 ;  /* 0x009896800000895d */ /* 0x010fea0003900000 */
[----:B------:R-:W4:Y:S02]  /*c750*/  @!P0 SYNCS.PHASECHK.TRANS64 P0, [R104+URZ+0x160], R2 ;  /* 0x00016002680085a7 */ /* 0x000f2400080010ff */
[----:B----4-:R-:W-:Y:S05]  /*c760*/  @!P0 BRA `(.L_x_118) ;  /* 0xfffffffc00f08947 */ /* 0x010fea000383ffff */
[----:B------:R-:W-:Y:S05]  /*c770*/  BRA `(.L_x_117) ;  /* 0xffffffb000507947 */ /* 0x000fea000383ffff */
.L_x_131:
[----:B-1----:R1:W2:Y:S02]  /*c780*/  SYNCS.PHASECHK.TRANS64.TRYWAIT P0, [R20+URZ+0x100], R0 ;  /* 0x00010000140075a7 */ /* 0x0022a400080011ff */
[----:B--2---:R-:W-:Y:S05]  /*c790*/  @!P0 NANOSLEEP.SYNCS 0x989680 ;  /* 0x009896800000895d */ /* 0x004fea0003900000 */
[----:B------:R-:W2:Y:S02]  /*c7a0*/  @!P0 SYNCS.PHASECHK.TRANS64 P0, [R20+URZ+0x100], R0 ;  /* 0x00010000140085a7 */ /* 0x000ea400080010ff */
[----:B--2---:R-:W-:Y:S05]  /*c7b0*/  @!P0 BRA `(.L_x_131) ;  /* 0xfffffffc00f08947 */ /* 0x004fea000383ffff */
[----:B------:R-:W-:Y:S05]  /*c7c0*/  BRA `(.L_x_130) ;  /* 0xffffffc000107947 */ /* 0x000fea000383ffff */
.L_x_143:
[----:B-1----:R1:W3:Y:S02]  /*c7d0*/  SYNCS.PHASECHK.TRANS64.TRYWAIT P0, [R21+URZ+0x100], R20 ;  /* 0x00010014150075a7 */ /* 0x0022e400080011ff */
[----:B---3--:R-:W-:Y:S05]  /*c7e0*/  @!P0 NANOSLEEP.SYNCS 0x989680 ;  /* 0x009896800000895d */ /* 0x008fea0003900000 */
[----:B------:R-:W3:Y:S02]  /*c7f0*/  @!P0 SYNCS.PHASECHK.TRANS64 P0, [R21+URZ+0x100], R20 ;  /* 0x00010014150085a7 */ /* 0x000ee400080010ff */
[----:B---3--:R-:W-:Y:S05]  /*c800*/  @!P0 BRA `(.L_x_143) ;  /* 0xfffffffc00f08947 */ /* 0x008fea000383ffff */
[----:B------:R-:W-:Y:S05]  /*c810*/  BRA `(.L_x_142) ;  /* 0xffffffcc00f87947 */ /* 0x000fea000383ffff */
.L_x_155:
[----:B-1----:R1:W3:Y:S02]  /*c820*/  SYNCS.PHASECHK.TRANS64.TRYWAIT P0, [R2+URZ+0x100], R112 ;  /* 0x00010070020075a7 */ /* 0x0022e400080011ff */
[----:B---3--:R-:W-:Y:S05]  /*c830*/  @!P0 NANOSLEEP.SYNCS 0x989680 ;  /* 0x009896800000895d */ /* 0x008fea0003900000 */
[----:B------:R-:W3:Y:S02]  /*c840*/  @!P0 SYNCS.PHASECHK.TRANS64 P0, [R2+URZ+0x100], R112 ;  /* 0x00010070020085a7 */ /* 0x000ee400080010ff */
[----:B---3--:R-:W-:Y:S05]  /*c850*/  @!P0 BRA `(.L_x_155) ;  /* 0xfffffffc00f08947 */ /* 0x008fea000383ffff */
[----:B------:R-:W-:Y:S05]  /*c860*/  BRA `(.L_x_154) ;  /* 0xffffffdc00d47947 */ /* 0x000fea000383ffff */
        .weak           $__internal_0_$__cuda_sm10x_tcgen05_guardrail_trap_col_being_dealloced_not_returned_by_alloc
        .type           $__internal_0_$__cuda_sm10x_tcgen05_guardrail_trap_col_being_dealloced_not_returned_by_alloc,@function
        .size           $__internal_0_$__cuda_sm10x_tcgen05_guardrail_trap_col_being_dealloced_not_returned_by_alloc,($__internal_1_$__cuda_sm10x_tcgen05_guardrail_trap_phase_invalid_during_alloc - $__internal_0_$__cuda_sm10x_tcgen05_guardrail_trap_col_being_dealloced_not_returned_by_alloc)
$__internal_0_$__cuda_sm10x_tcgen05_guardrail_trap_col_being_dealloced_not_returned_by_alloc:
[----:B------:R-:W-:Y:S05]  /*c870*/  BPT.TRAP 0x1 ;  /* 0x000000040000795c */ /* 0x000fea0000300000 */
[----:B------:R-:W-:-:S04]  /*c880*/  HFMA2 R3, -RZ, RZ, 0, 0 ;  /* 0x00000000ff037431 */ /* 0x000fc800000001ff */
[----:B------:R-:W-:Y:S05]  /*c890*/  RET.REL.NODEC R2 `(_ZN7cutlass13device_kernelINS_4gemm6kernel13GemmUniversalIN4cute5tupleIJiiiiEEENS1_10collective13CollectiveMmaINS1_46MainloopSm100TmaUmmaWarpSpecializedBlockScaledILi16ELi2ELi2ENS5_IJNS4_1CILi4EEENSA_ILi1EEESC_EEEEENS5_IJNSA_ILi128EEENSA_ILi64EEESF_EEENS5_IJNS_12float_e2m1_tENS_13float_ue8m0_tEEEENS5_IJNS5_IJlSC_lEEENS4_6LayoutINS5_IJNS5_IJNS5_IJNSA_ILi32EEESB_EEEiEEESP_NS5_IJSC_iEEEEEENS5_IJNS5_IJNS5_IJNSA_ILi16EEESB_EEEiEEENS5_IJNS5_IJNSA_ILi0EEESC_EEENSA_ILi512EEEEEENS5_IJSV_iEEEEEEEEEEESK_S12_NS4_8TiledMMAINS4_8MMA_AtomIJNS4_17SM100_MMA_MXF4_SSISI_SI_fSJ_Li128ELi64ELi32ELNS4_4UMMA5MajorE0ELS17_0ELNS16_7ScaleInE0ELS18_0EEEEEENSM_INS5_IJSC_SC_SC_EEENS5_IJSV_SV_SV_EEEEENS5_IJNS4_10UnderscoreES1E_S1E_EEEEENS5_IJNS4_13SM90_TMA_LOADES1H_EEENS5_IJNS4_14ComposedLayoutINS4_7SwizzleILi2ELi4ELi3EEENS4_18smem_ptr_flag_bitsILi4EEENSM_INS5_IJNSA_ILi8EEESF_EEENS5_IJSF_SC_EEEEEEENSM_INS5_IJNS5_IJNS5_IJSO_SC_EEENS5_IJSN_NSA_ILi2EEEEEEEEESC_NS5_IJS1U_SC_EEEEEENS5_IJNS5_IJNS5_IJST_SX_EEESW_EEESV_NS5_IJS1U_SX_EEEEEEEEEEEvNS4_8identityENS5_IJNS4_23SM90_TMA_LOAD_MULTICASTES26_EEES24_vS25_EENS_8epilogue10collective18CollectiveEpilogueINS29_23Sm100TmaWarpSpecializedILi3ELi2ELi16ELb1ELb0EEEJNS5_IJSG_SG_SF_EEENS5_IJNSM_ISG_SC_EENSM_INS5_IJSS_S1U_EEENS5_IJSC_SN_EEEEEEEENS_10bfloat16_tESL_S2K_SL_NS29_6fusion15FusionCallbacksIS2D_NS2L_17LinearCombinationIS2K_fS2K_fLNS_15FloatRoundStyleE2EEES2E_S2J_JEEENS4_5SM1004TMEM4LOAD26SM100_TMEM_LOAD_32dp32b16xES1H_NS1J_INS1K_ILi1ELi4ELi3EEENS1M_ILi16EEENSM_INS5_IJS1O_SS_EEENS5_IJSS_SC_EEEEEEENS4_39AutoVectorizingCopyWithAssumedAlignmentILi128EEENS4_14SM90_TMA_STOREES30_S32_S32_EEEvvEEEEvNT_6ParamsE) ;  /* 0xffffff3402d87950 */ /* 0x000fea0003c3ffff */
        .weak           $__internal_1_$__cuda_sm10x_tcgen05_guardrail_trap_phase_invalid_during_alloc
        .type           $__internal_1_$__cuda_sm10x_tcgen05_guardrail_trap_phase_invalid_during_alloc,@function
        .size           $__internal_1_$__cuda_sm10x_tcgen05_guardrail_trap_phase_invalid_during_alloc,($__internal_2_$__cuda_sm10x_tcgen05_guardrail_trap_unallocated_columns_being_dealloced - $__internal_1_$__cuda_sm10x_tcgen05_guardrail_trap_phase_invalid_during_alloc)
$__internal_1_$__cuda_sm10x_tcgen05_guardrail_trap_phase_invalid_during_alloc:
[----:B------:R-:W-:Y:S05]  /*c8a0*/  BPT.TRAP 0x1 ;  /* 0x000000040000795c */ /* 0x000fea0000300000 */
[----:B------:R-:W-:-:S04]  /*c8b0*/  MOV R5, 0x0 ;  /* 0x0000000000057802 */ /* 0x000fc80000000f00 */
[----:B------:R-:W-:Y:S05]  /*c8c0*/  RET.REL.NODEC R4 `(_ZN7cutlass13device_kernelINS_4gemm6kernel13GemmUniversalIN4cute5tupleIJiiiiEEENS1_10collective13CollectiveMmaINS1_46MainloopSm100TmaUmmaWarpSpecializedBlockScaledILi16ELi2ELi2ENS5_IJNS4_1CILi4EEENSA_ILi1EEESC_EEEEENS5_IJNSA_ILi128EEENSA_ILi64EEESF_EEENS5_IJNS_12float_e2m1_tENS_13float_ue8m0_tEEEENS5_IJNS5_IJlSC_lEEENS4_6LayoutINS5_IJNS5_IJNS5_IJNSA_ILi32EEESB_EEEiEEESP_NS5_IJSC_iEEEEEENS5_IJNS5_IJNS5_IJNSA_ILi16EEESB_EEEiEEENS5_IJNS5_IJNSA_ILi0EEESC_EEENSA_ILi512EEEEEENS5_IJSV_iEEEEEEEEEEESK_S12_NS4_8TiledMMAINS4_8MMA_AtomIJNS4_17SM100_MMA_MXF4_SSISI_SI_fSJ_Li128ELi64ELi32ELNS4_4UMMA5MajorE0ELS17_0ELNS16_7ScaleInE0ELS18_0EEEEEENSM_INS5_IJSC_SC_SC_EEENS5_IJSV_SV_SV_EEEEENS5_IJNS4_10UnderscoreES1E_S1E_EEEEENS5_IJNS4_13SM90_TMA_LOADES1H_EEENS5_IJNS4_14ComposedLayoutINS4_7SwizzleILi2ELi4ELi3EEENS4_18smem_ptr_flag_bitsILi4EEENSM_INS5_IJNSA_ILi8EEESF_EEENS5_IJSF_SC_EEEEEEENSM_INS5_IJNS5_IJNS5_IJSO_SC_EEENS5_IJSN_NSA_ILi2EEEEEEEEESC_NS5_IJS1U_SC_EEEEEENS5_IJNS5_IJNS5_IJST_SX_EEESW_EEESV_NS5_IJS1U_SX_EEEEEEEEEEEvNS4_8identityENS5_IJNS4_23SM90_TMA_LOAD_MULTICASTES26_EEES24_vS25_EENS_8epilogue10collective18CollectiveEpilogueINS29_23Sm100TmaWarpSpecializedILi3ELi2ELi16ELb1ELb0EEEJNS5_IJSG_SG_SF_EEENS5_IJNSM_ISG_SC_EENSM_INS5_IJSS_S1U_EEENS5_IJSC_SN_EEEEEEEENS_10bfloat16_tESL_S2K_SL_NS29_6fusion15FusionCallbacksIS2D_NS2L_17LinearCombinationIS2K_fS2K_fLNS_15FloatRoundStyleE2EEES2E_S2J_JEEENS4_5SM1004TMEM4LOAD26SM100_TMEM_LOAD_32dp32b16xES1H_NS1J_INS1K_ILi1ELi4ELi3EEENS1M_ILi16EEENSM_INS5_IJS1O_SS_EEENS5_IJSS_SC_EEEEEEENS4_39AutoVectorizingCopyWithAssumedAlignmentILi128EEENS4_14SM90_TMA_STOREES30_S32_S32_EEEvvEEEEvNT_6ParamsE) ;  /* 0xffffff3404cc7950 */ /* 0x000fea0003c3ffff */
        .weak           $__internal_2_$__cuda_sm10x_tcgen05_guardrail_trap_unallocated_columns_being_dealloced
        .type           $__internal_2_$__cuda_sm10x_tcgen05_guardrail_trap_unallocated_columns_being_dealloced,@function
        .size           $__internal_2_$__cuda_sm10x_tcgen05_guardrail_trap_unallocated_columns_being_dealloced,(.L_x_232 - $__internal_2_$__cuda_sm10x_tcgen05_guardrail_trap_unallocated_columns_being_dealloced)
$__internal_2_$__cuda_sm10x_tcgen05_guardrail_trap_unallocated_columns_being_dealloced:
[----:B------:R-:W-:Y:S05]  /*c8d0*/  BPT.TRAP 0x1 ;  /* 0x000000040000795c */ /* 0x000fea0000300000 */
[----:B------:R-:W-:-:S04]  /*c8e0*/  HFMA2 R3, -RZ, RZ, 0, 0 ;  /* 0x00000000ff037431 */ /* 0x000fc800000001ff */
[----:B------:R-:W-:Y:S05]  /*c8f0*/  RET.REL.NODEC R2 `(_ZN7cutlass13device_kernelINS_4gemm6kernel13GemmUniversalIN4cute5tupleIJiiiiEEENS1_10collective13CollectiveMmaINS1_46MainloopSm100TmaUmmaWarpSpecializedBlockScaledILi16ELi2ELi2ENS5_IJNS4_1CILi4EEENSA_ILi1EEESC_EEEEENS5_IJNSA_ILi128EEENSA_ILi64EEESF_EEENS5_IJNS_12float_e2m1_tENS_13float_ue8m0_tEEEENS5_IJNS5_IJlSC_lEEENS4_6LayoutINS5_IJNS5_IJNS5_IJNSA_ILi32EEESB_EEEiEEESP_NS5_IJSC_iEEEEEENS5_IJNS5_IJNS5_IJNSA_ILi16EEESB_EEEiEEENS5_IJNS5_IJNSA_ILi0EEESC_EEENSA_ILi512EEEEEENS5_IJSV_iEEEEEEEEEEESK_S12_NS4_8TiledMMAINS4_8MMA_AtomIJNS4_17SM100_MMA_MXF4_SSISI_SI_fSJ_Li128ELi64ELi32ELNS4_4UMMA5MajorE0ELS17_0ELNS16_7ScaleInE0ELS18_0EEEEEENSM_INS5_IJSC_SC_SC_EEENS5_IJSV_SV_SV_EEEEENS5_IJNS4_10UnderscoreES1E_S1E_EEEEENS5_IJNS4_13SM90_TMA_LOADES1H_EEENS5_IJNS4_14ComposedLayoutINS4_7SwizzleILi2ELi4ELi3EEENS4_18smem_ptr_flag_bitsILi4EEENSM_INS5_IJNSA_ILi8EEESF_EEENS5_IJSF_SC_EEEEEEENSM_INS5_IJNS5_IJNS5_IJSO_SC_EEENS5_IJSN_NSA_ILi2EEEEEEEEESC_NS5_IJS1U_SC_EEEEEENS5_IJNS5_IJNS5_IJST_SX_EEESW_EEESV_NS5_IJS1U_SX_EEEEEEEEEEEvNS4_8identityENS5_IJNS4_23SM90_TMA_LOAD_MULTICASTES26_EEES24_vS25_EENS_8epilogue10collective18CollectiveEpilogueINS29_23Sm100TmaWarpSpecializedILi3ELi2ELi16ELb1ELb0EEEJNS5_IJSG_SG_SF_EEENS5_IJNSM_ISG_SC_EENSM_INS5_IJSS_S1U_EEENS5_IJSC_SN_EEEEEEEENS_10bfloat16_tESL_S2K_SL_NS29_6fusion15FusionCallbacksIS2D_NS2L_17LinearCombinationIS2K_fS2K_fLNS_15FloatRoundStyleE2EEES2E_S2J_JEEENS4_5SM1004TMEM4LOAD26SM100_TMEM_LOAD_32dp32b16xES1H_NS1J_INS1K_ILi1ELi4ELi3EEENS1M_ILi16EEENSM_INS5_IJS1O_SS_EEENS5_IJSS_SC_EEEEEEENS4_39AutoVectorizingCopyWithAssumedAlignmentILi128EEENS4_14SM90_TMA_STOREES30_S32_S32_EEEvvEEEEvNT_6ParamsE) ;  /* 0xffffff3402c07950 */ /* 0x000fea0003c3ffff */
.L_x_231:
[----:B------:R-:W-:-:S00]  /*c900*/  BRA `(.L_x_231) ;  /* 0xfffffffc00fc7947 */ /* 0x000fc0000383ffff */
[----:B------:R-:W-:-:S00]  /*c910*/  NOP ;  /* 0x0000000000007918 */ /* 0x000fc00000000000 */
        /* <DEDUP_REMOVED lines=14> */
.L_x_232:


//--------------------- .nv.global.init           --------------------------
	.section	.nv.global.init,"aw",@progbits
.nv.global.init:
	.type		$str$29,@object
	.size		$str$29,($str$30 - $str$29)
$str$29:
        /*0000*/ 	.byte	0x28, 0x61, 0x64, 0x64, 0x72, 0x65, 0x73, 0x73, 0x20, 0x26, 0x20, 0x6d, 0x61, 0x73, 0x6b, 0x29
        /*0010*/ 	.byte	0x20, 0x3d, 0x3d, 0x20, 0x30, 0x00
	.type		$str$30,@object
	.size		$str$30,($str$26 - $str$30)
$str$30:
        /*0016*/ 	.byte	0x2f, 0x74, 0x6d, 0x70, 0x2f, 0x63, 0x75, 0x74, 0x6c, 0x61, 0x73, 0x73, 0x5f, 0x73, 0x77, 0x65
        /*0026*/ 	.byte	0x65, 0x70, 0x5f, 0x73, 0x72, 0x63, 0x2f, 0x69, 0x6e, 0x63, 0x6c, 0x75, 0x64, 0x65, 0x2f, 0x63
        /*0036*/ 	.byte	0x75, 0x74, 0x65, 0x2f, 0x70, 0x6f, 0x69, 0x6e, 0x74, 0x65, 0x72, 0x5f, 0x66, 0x6c, 0x61, 0x67
        /*0046*/ 	.byte	0x67, 0x65, 0x64, 0x2e, 0x68, 0x70, 0x70, 0x00
	.type		$str$26,@object
	.size		$str$26,($str$25 - $str$26)
$str$26:
        /*004e*/ 	.byte	0x2f, 0x74, 0x6d, 0x70, 0x2f, 0x63, 0x75, 0x74, 0x6c, 0x61, 0x73, 0x73, 0x5f, 0x73, 0x77, 0x65
        /*005e*/ 	.byte	0x65, 0x70, 0x5f, 0x73, 0x72, 0x63, 0x2f, 0x69, 0x6e, 0x63, 0x6c, 0x75, 0x64, 0x65, 0x2f, 0x63
        /*006e*/ 	.byte	0x75, 0x74, 0x65, 0x2f, 0x61, 0x74, 0x6f, 0x6d, 0x2f, 0x63, 0x6f, 0x70, 0x79, 0x5f, 0x74, 0x72
        /*007e*/ 	.byte	0x61, 0x69, 0x74, 0x73, 0x5f, 0x73, 0x6d, 0x31, 0x30, 0x30, 0x2e, 0x68, 0x70, 0x70, 0x00
	.type		$str$25,@object
	.size		$str$25,(__unnamed_1 - $str$25)
$str$25:
        /*008d*/ 	.byte	0x28, 0x28, 0x75, 0x69, 0x6e, 0x74, 0x33, 0x32, 0x5f, 0x74, 0x28, 0x74, 0x68, 0x72, 0x65, 0x61
        /*009d*/ 	.byte	0x64, 0x49, 0x64, 0x78, 0x2e, 0x78, 0x29, 0x20, 0x2f, 0x20, 0x33, 0x32, 0x29, 0x20, 0x25, 0x20
        /*00ad*/ 	.byte	0x34, 0x29, 0x20, 0x3d, 0x3d, 0x20, 0x28, 0x28, 0x28, 0x74, 0x6d, 0x65, 0x6d, 0x5f, 0x61, 0x64
        /*00bd*/ 	.byte	0x64, 0x72, 0x20, 0x3e, 0x3e, 0x20, 0x31, 0x36, 0x29, 0x20, 0x2f, 0x20, 0x33, 0x32, 0x29, 0x20
        /*00cd*/ 	.byte	0x25, 0x20, 0x34, 0x29, 0x00
	.type		__unnamed_1,@object
	.size		__unnamed_1,(__unnamed_2 - __unnamed_1)
__unnamed_1:
        /*00d2*/ 	.byte	0x61, 0x75, 0x74, 0x6f, 0x20, 0x63, 0x75, 0x74, 0x65, 0x3a, 0x3a, 0x61, 0x73, 0x5f, 0x70, 0x6f
        /* <DEDUP_REMOVED lines=24> */
        /*0262*/ 	.byte	0x43, 0x3c, 0x32, 0x30, 0x34, 0x38, 0x3e, 0x3e, 0x3e, 0x3e, 0x5d, 0x00
	.type		__unnamed_2,@object
	.size		__unnamed_2,(.L_2 - __unnamed_2)
__unnamed_2:
        /* <DEDUP_REMOVED lines=40> */
        /*04ee*/ 	.byte	0x3a, 0x3a, 0x43, 0x3c, 0x30, 0x3e, 0x3e, 0x3e, 0x3e, 0x5d, 0x00
.L_2:


//--------------------- .nv.shared._ZN7cutlass13device_kernelINS_4gemm6kernel13GemmUniversalIN4cute5tupleIJiiiiEEENS1_10collective13CollectiveMmaINS1_46MainloopSm100TmaUmmaWarpSpecializedBlockScaledILi16ELi2ELi2ENS5_IJNS4_1CILi4EEENSA_ILi1EEESC_EEEEENS5_IJNSA_ILi128EEENSA_ILi64EEESF_EEENS5_IJNS_12float_e2m1_tENS_13float_ue8m0_tEEEENS5_IJNS5_IJlSC_lEEENS4_6LayoutINS5_IJNS5_IJNS5_IJNSA_ILi32EEESB_EEEiEEESP_NS5_IJSC_iEEEEEENS5_IJNS5_IJNS5_IJNSA_ILi16EEESB_EEEiEEENS5_IJNS5_IJNSA_ILi0EEESC_EEENSA_ILi512EEEEEENS5_IJSV_iEEEEEEEEEEESK_S12_NS4_8TiledMMAINS4_8MMA_AtomIJNS4_17SM100_MMA_MXF4_SSISI_SI_fSJ_Li128ELi64ELi32ELNS4_4UMMA5MajorE0ELS17_0ELNS16_7ScaleInE0ELS18_0EEEEEENSM_INS5_IJSC_SC_SC_EEENS5_IJSV_SV_SV_EEEEENS5_IJNS4_10UnderscoreES1E_S1E_EEEEENS5_IJNS4_13SM90_TMA_LOADES1H_EEENS5_IJNS4_14ComposedLayoutINS4_7SwizzleILi2ELi4ELi3EEENS4_18smem_ptr_flag_bitsILi4EEENSM_INS5_IJNSA_ILi8EEESF_EEENS5_IJSF_SC_EEEEEEENSM_INS5_IJNS5_IJNS5_IJSO_SC_EEENS5_IJSN_NSA_ILi2EEEEEEEEESC_NS5_IJS1U_SC_EEEEEENS5_IJNS5_IJNS5_IJST_SX_EEESW_EEESV_NS5_IJS1U_SX_EEEEEEEEEEEvNS4_8identityENS5_IJNS4_23SM90_TMA_LOAD_MULTICASTES26_EEES24_vS25_EENS_8epilogue10collective18CollectiveEpilogueINS29_23Sm100TmaWarpSpecializedILi3ELi2ELi16ELb1ELb0EEEJNS5_IJSG_SG_SF_EEENS5_IJNSM_ISG_SC_EENSM_INS5_IJSS_S1U_EEENS5_IJSC_SN_EEEEEEEENS_10bfloat16_tESL_S2K_SL_NS29_6fusion15FusionCallbacksIS2D_NS2L_17LinearCombinationIS2K_fS2K_fLNS_15FloatRoundStyleE2EEES2E_S2J_JEEENS4_5SM1004TMEM4LOAD26SM100_TMEM_LOAD_32dp32b16xES1H_NS1J_INS1K_ILi1ELi4ELi3EEENS1M_ILi16EEENSM_INS5_IJS1O_SS_EEENS5_IJSS_SC_EEEEEEENS4_39AutoVectorizingCopyWithAssumedAlignmentILi128EEENS4_14SM90_TMA_STOREES30_S32_S32_EEEvvEEEEvNT_6ParamsE --------------------------
	.section	.nv.shared._ZN7cutlass13device_kernelINS_4gemm6kernel13GemmUniversalIN4cute5tupleIJiiiiEEENS1_10collective13CollectiveMmaINS1_46MainloopSm100TmaUmmaWarpSpecializedBlockScaledILi16ELi2ELi2ENS5_IJNS4_1CILi4EEENSA_ILi1EEESC_EEEEENS5_IJNSA_ILi128EEENSA_ILi64EEESF_EEENS5_IJNS_12float_e2m1_tENS_13float_ue8m0_tEEEENS5_IJNS5_IJlSC_lEEENS4_6LayoutINS5_IJNS5_IJNS5_IJNSA_ILi32EEESB_EEEiEEESP_NS5_IJSC_iEEEEEENS5_IJNS5_IJNS5_IJNSA_ILi16EEESB_EEEiEEENS5_IJNS5_IJNSA_ILi0EEESC_EEENSA_ILi512EEEEEENS5_IJSV_iEEEEEEEEEEESK_S12_NS4_8TiledMMAINS4_8MMA_AtomIJNS4_17SM100_MMA_MXF4_SSISI_SI_fSJ_Li128ELi64ELi32ELNS4_4UMMA5MajorE0ELS17_0ELNS16_7ScaleInE0ELS18_0EEEEEENSM_INS5_IJSC_SC_SC_EEENS5_IJSV_SV_SV_EEEEENS5_IJNS4_10UnderscoreES1E_S1E_EEEEENS5_IJNS4_13SM90_TMA_LOADES1H_EEENS5_IJNS4_14ComposedLayoutINS4_7SwizzleILi2ELi4ELi3EEENS4_18smem_ptr_flag_bitsILi4EEENSM_INS5_IJNSA_ILi8EEESF_EEENS5_IJSF_SC_EEEEEEENSM_INS5_IJNS5_IJNS5_IJSO_SC_EEENS5_IJSN_NSA_ILi2EEEEEEEEESC_NS5_IJS1U_SC_EEEEEENS5_IJNS5_IJNS5_IJST_SX_EEESW_EEESV_NS5_IJS1U_SX_EEEEEEEEEEEvNS4_8identityENS5_IJNS4_23SM90_TMA_LOAD_MULTICASTES26_EEES24_vS25_EENS_8epilogue10collective18CollectiveEpilogueINS29_23Sm100TmaWarpSpecializedILi3ELi2ELi16ELb1ELb0EEEJNS5_IJSG_SG_SF_EEENS5_IJNSM_ISG_SC_EENSM_INS5_IJSS_S1U_EEENS5_IJSC_SN_EEEEEEEENS_10bfloat16_tESL_S2K_SL_NS29_6fusion15FusionCallbacksIS2D_NS2L_17LinearCombinationIS2K_fS2K_fLNS_15FloatRoundStyleE2EEES2E_S2J_JEEENS4_5SM1004TMEM4LOAD26SM100_TMEM_LOAD_32dp32b16xES1H_NS1J_INS1K_ILi1ELi4ELi3EEENS1M_ILi16EEENSM_INS5_IJS1O_SS_EEENS5_IJSS_SC_EEEEEEENS4_39AutoVectorizingCopyWithAssumedAlignmentILi128EEENS4_14SM90_TMA_STOREES30_S32_S32_EEEvvEEEEvNT_6ParamsE,"aw",@nobits
	.sectionflags	@""
	.align	16
	.zero		1024


//--------------------- .nv.shared.reserved.0     --------------------------
	.section	.nv.shared.reserved.0,"aw",@nobits
	.weak		__nv_reservedSMEM_offset_0_alias
	.size		__nv_reservedSMEM_offset_0_alias, 0, 64
	.other		__nv_reservedSMEM_offset_0_alias,@"STO_CUDA_RESERVED_SHARED STV_DEFAULT"
__nv_reservedSMEM_offset_0_alias:
	.zero		0
.nv.shared.reserved.0:
	.zero		64
	.weak		__nv_reservedSMEM_tcgen05_partition
	.type		__nv_reservedSMEM_tcgen05_partition,@object
	.size		__nv_reservedSMEM_tcgen05_partition,(.L_0 - __nv_reservedSMEM_tcgen05_partition)
__nv_reservedSMEM_tcgen05_partition:
	.zero		32
.L_0:


//--------------------- .nv.global                --------------------------
	.section	.nv.global,"aw",@nobits
.nv.global:
	.type		_ZN40_INTERNAL_ccf48e4f_4_k_cu_43bb47c3_349344cute1_E,@object
	.size		_ZN40_INTERNAL_ccf48e4f_4_k_cu_43bb47c3_349344cute1_E,(_ZN40_INTERNAL_ccf48e4f_4_k_cu_43bb47c3_349344cuda3std3__45__cpo6cbeginE - _ZN40_INTERNAL_ccf48e4f_4_k_cu_43bb47c3_349344cute1_E)
_ZN40_INTERNAL_ccf48e4f_4_k_cu_43bb47c3_349344cute1_E:
	.zero		1
	.type		_ZN40_INTERNAL_ccf48e4f_4_k_cu_43bb47c3_349344cuda3std3__45__cpo6cbeginE,@object
	.size		_ZN40_INTERNAL_ccf48e4f_4_k_cu_43bb47c3_349344cuda3std3__45__cpo6cbeginE,(_ZN40_INTERNAL_ccf48e4f_4_k_cu_43bb47c3_349344cuda3std3__48in_placeE - _ZN40_INTERNAL_ccf48e4f_4_k_cu_43bb47c3_349344cuda3std3__45__cpo6cbeginE)
_ZN40_INTERNAL_ccf48e4f_4_k_cu_43bb47c3_349344cuda3std3__45__cpo6cbeginE:
	.zero		1
	.type		_ZN40_INTERNAL_ccf48e4f_4_k_cu_43bb47c3_349344cuda3std3__48in_placeE,@object
	.size		_ZN40_INTERNAL_ccf48e4f_4_k_cu_43bb47c3_349344cuda3std3__48in_placeE,(_ZN40_INTERNAL_ccf48e4f_4_k_cu_43bb47c3_349344cuda3std6ranges3__45__cpo9iter_moveE - _ZN40_INTERNAL_ccf48e4f_4_k_cu_43bb47c3_349344cuda3std3__48in_placeE)
_ZN40_INTERNAL_ccf48e4f_4_k_cu_43bb47c3_349344cuda3std3__48in_placeE:
	.zero		1
	.type		_ZN40_INTERNAL_ccf48e4f_4_k_cu_43bb47c3_349344cuda3std6ranges3__45__cpo9iter_moveE,@object
	.size		_ZN40_INTERNAL_ccf48e4f_4_k_cu_43bb47c3_349344cuda3std6ranges3__45__cpo9iter_moveE,(_ZN40_INTERNAL_ccf48e4f_4_k_cu_43bb47c3_349344cuda3std3__45__cpo5beginE - _ZN40_INTERNAL_ccf48e4f_4_k_cu_43bb47c3_349344cuda3std6ranges3__45__cpo9iter_moveE)
_ZN40_INTERNAL_ccf48e4f_4_k_cu_43bb47c3_349344cuda3std6ranges3__45__cpo9iter_moveE:
	.zero		1
	.type		_ZN40_INTERNAL_ccf48e4f_4_k_cu_43bb47c3_349344cuda3std3__45__cpo5beginE,@object
	.size		_ZN40_INTERNAL_ccf48e4f_4_k_cu_43bb47c3_349344cuda3std3__45__cpo5beginE,(_ZN40_INTERNAL_ccf48e4f_4_k_cu_43bb47c3_349344cuda3std3__442_GLOBAL__N__ccf48e4f_4_k_cu_43bb47c3_349346ignoreE - _ZN40_INTERNAL_ccf48e4f_4_k_cu_43bb47c3_349344cuda3std3__45__cpo5beginE)
_ZN40_INTERNAL_ccf48e4f_4_k_cu_43bb47c3_349344cuda3std3__45__cpo5beginE:
	.zero		1
	.type		_ZN40_INTERNAL_ccf48e4f_4_k_cu_43bb47c3_349344cuda3std3__442_GLOBAL__N__ccf48e4f_4_k_cu_43bb47c3_349346ignoreE,@object
	.size		_ZN40_INTERNAL_ccf48e4f_4_k_cu_43bb47c3_349344cuda3std3__442_GLOBAL__N__ccf48e4f_4_k_cu_43bb47c3_349346ignoreE,(_ZN40_INTERNAL_ccf48e4f_4_k_cu_43bb47c3_349344cute7productE - _ZN40_INTERNAL_ccf48e4f_4_k_cu_43bb47c3_349344cuda3std3__442_GLOBAL__N__ccf48e4f_4_k_cu_43bb47c3_349346ignoreE)
_ZN40_INTERNAL_ccf48e4f_4_k_cu_43bb47c3_349344cuda3std3__442_GLOBAL__N__ccf48e4f_4_k_cu_43bb47c3_349346ignoreE:
	.zero		1
	.type		_ZN40_INTERNAL_ccf48e4f_4_k_cu_43bb47c3_349344cute7productE,@object
	.size		_ZN40_INTERNAL_ccf48e4f_4_k_cu_43bb47c3_349344cute7productE,(_ZN40_INTERNAL_ccf48e4f_4_k_cu_43bb47c3_349344cuda3std3__45__cpo3endE - _ZN40_INTERNAL_ccf48e4f_4_k_cu_43bb47c3_349344cute7productE)
_ZN40_INTERNAL_ccf48e4f_4_k_cu_43bb47c3_349344cute7productE:
	.zero		1
	.type		_ZN40_INTERNAL_ccf48e4f_4_k_cu_43bb47c3_349344cuda3std3__45__cpo3endE,@object
	.size		_ZN40_INTERNAL_ccf48e4f_4_k_cu_43bb47c3_349344cuda3std3__45__cpo3endE,(_ZN40_INTERNAL_ccf48e4f_4_k_cu_43bb47c3_349344cuda3std3__419piecewise_constructE - _ZN40_INTERNAL_ccf48e4f_4_k_cu_43bb47c3_349344cuda3std3__45__cpo3endE)
_ZN40_INTERNAL_ccf48e4f_4_k_cu_43bb47c3_349344cuda3std3__45__cpo3endE:
	.zero		1
	.type		_ZN40_INTERNAL_ccf48e4f_4_k_cu_43bb47c3_349344cuda3std3__419piecewise_constructE,@object
	.size		_ZN40_INTERNAL_ccf48e4f_4_k_cu_43bb47c3_349344cuda3std3__419piecewise_constructE,(_ZN40_INTERNAL_ccf48e4f_4_k_cu_43bb47c3_349344cuda3std3__45__cpo4cendE - _ZN40_INTERNAL_ccf48e4f_4_k_cu_43bb47c3_349344cuda3std3__419piecewise_constructE)
_ZN40_INTERNAL_ccf48e4f_4_k_cu_43bb47c3_349344cuda3std3__419piecewise_constructE:
	.zero		1
	.type		_ZN40_INTERNAL_ccf48e4f_4_k_cu_43bb47c3_349344cuda3std3__45__cpo4cendE,@object
	.size		_ZN40_INTERNAL_ccf48e4f_4_k_cu_43bb47c3_349344cuda3std3__45__cpo4cendE,(_ZN40_INTERNAL_ccf48e4f_4_k_cu_43bb47c3_349344cuda3std6ranges3__45__cpo4swapE - _ZN40_INTERNAL_ccf48e4f_4_k_cu_43bb47c3_349344cuda3std3__45__cpo4cendE)
_ZN40_INTERNAL_ccf48e4f_4_k_cu_43bb47c3_349344cuda3std3__45__cpo4cendE:
	.zero		1
	.type		_ZN40_INTERNAL_ccf48e4f_4_k_cu_43bb47c3_349344cuda3std6ranges3__45__cpo4swapE,@object
	.size		_ZN40_INTERNAL_ccf48e4f_4_k_cu_43bb47c3_349344cuda3std6ranges3__45__cpo4swapE,(.L_10 - _ZN40_INTERNAL_ccf48e4f_4_k_cu_43bb47c3_349344cuda3std6ranges3__45__cpo4swapE)
_ZN40_INTERNAL_ccf48e4f_4_k_cu_43bb47c3_349344cuda3std6ranges3__45__cpo4swapE:
	.zero		1
.L_10:


//--------------------- .nv.constant0._ZN7cutlass13device_kernelINS_4gemm6kernel13GemmUniversalIN4cute5tupleIJiiiiEEENS1_10collective13CollectiveMmaINS1_46MainloopSm100TmaUmmaWarpSpecializedBlockScaledILi16ELi2ELi2ENS5_IJNS4_1CILi4EEENSA_ILi1EEESC_EEEEENS5_IJNSA_ILi128EEENSA_ILi64EEESF_EEENS5_IJNS_12float_e2m1_tENS_13float_ue8m0_tEEEENS5_IJNS5_IJlSC_lEEENS4_6LayoutINS5_IJNS5_IJNS5_IJNSA_ILi32EEESB_EEEiEEESP_NS5_IJSC_iEEEEEENS5_IJNS5_IJNS5_IJNSA_ILi16EEESB_EEEiEEENS5_IJNS5_IJNSA_ILi0EEESC_EEENSA_ILi512EEEEEENS5_IJSV_iEEEEEEEEEEESK_S12_NS4_8TiledMMAINS4_8MMA_AtomIJNS4_17SM100_MMA_MXF4_SSISI_SI_fSJ_Li128ELi64ELi32ELNS4_4UMMA5MajorE0ELS17_0ELNS16_7ScaleInE0ELS18_0EEEEEENSM_INS5_IJSC_SC_SC_EEENS5_IJSV_SV_SV_EEEEENS5_IJNS4_10UnderscoreES1E_S1E_EEEEENS5_IJNS4_13SM90_TMA_LOADES1H_EEENS5_IJNS4_14ComposedLayoutINS4_7SwizzleILi2ELi4ELi3EEENS4_18smem_ptr_flag_bitsILi4EEENSM_INS5_IJNSA_ILi8EEESF_EEENS5_IJSF_SC_EEEEEEENSM_INS5_IJNS5_IJNS5_IJSO_SC_EEENS5_IJSN_NSA_ILi2EEEEEEEEESC_NS5_IJS1U_SC_EEEEEENS5_IJNS5_IJNS5_IJST_SX_EEESW_EEESV_NS5_IJS1U_SX_EEEEEEEEEEEvNS4_8identityENS5_IJNS4_23SM90_TMA_LOAD_MULTICASTES26_EEES24_vS25_EENS_8epilogue10collective18CollectiveEpilogueINS29_23Sm100TmaWarpSpecializedILi3ELi2ELi16ELb1ELb0EEEJNS5_IJSG_SG_SF_EEENS5_IJNSM_ISG_SC_EENSM_INS5_IJSS_S1U_EEENS5_IJSC_SN_EEEEEEEENS_10bfloat16_tESL_S2K_SL_NS29_6fusion15FusionCallbacksIS2D_NS2L_17LinearCombinationIS2K_fS2K_fLNS_15FloatRoundStyleE2EEES2E_S2J_JEEENS4_5SM1004TMEM4LOAD26SM100_TMEM_LOAD_32dp32b16xES1H_NS1J_INS1K_ILi1ELi4ELi3EEENS1M_ILi16EEENSM_INS5_IJS1O_SS_EEENS5_IJSS_SC_EEEEEEENS4_39AutoVectorizingCopyWithAssumedAlignmentILi128EEENS4_14SM90_TMA_STOREES30_S32_S32_EEEvvEEEEvNT_6ParamsE --------------------------
	.section	.nv.constant0._ZN7cutlass13device_kernelINS_4gemm6kernel13GemmUniversalIN4cute5tupleIJiiiiEEENS1_10collective13CollectiveMmaINS1_46MainloopSm100TmaUmmaWarpSpecializedBlockScaledILi16ELi2ELi2ENS5_IJNS4_1CILi4EEENSA_ILi1EEESC_EEEEENS5_IJNSA_ILi128EEENSA_ILi64EEESF_EEENS5_IJNS_12float_e2m1_tENS_13float_ue8m0_tEEEENS5_IJNS5_IJlSC_lEEENS4_6LayoutINS5_IJNS5_IJNS5_IJNSA_ILi32EEESB_EEEiEEESP_NS5_IJSC_iEEEEEENS5_IJNS5_IJNS5_IJNSA_ILi16EEESB_EEEiEEENS5_IJNS5_IJNSA_ILi0EEESC_EEENSA_ILi512EEEEEENS5_IJSV_iEEEEEEEEEEESK_S12_NS4_8TiledMMAINS4_8MMA_AtomIJNS4_17SM100_MMA_MXF4_SSISI_SI_fSJ_Li128ELi64ELi32ELNS4_4UMMA5MajorE0ELS17_0ELNS16_7ScaleInE0ELS18_0EEEEEENSM_INS5_IJSC_SC_SC_EEENS5_IJSV_SV_SV_EEEEENS5_IJNS4_10UnderscoreES1E_S1E_EEEEENS5_IJNS4_13SM90_TMA_LOADES1H_EEENS5_IJNS4_14ComposedLayoutINS4_7SwizzleILi2ELi4ELi3EEENS4_18smem_ptr_flag_bitsILi4EEENSM_INS5_IJNSA_ILi8EEESF_EEENS5_IJSF_SC_EEEEEEENSM_INS5_IJNS5_IJNS5_IJSO_SC_EEENS5_IJSN_NSA_ILi2EEEEEEEEESC_NS5_IJS1U_SC_EEEEEENS5_IJNS5_IJNS5_IJST_SX_EEESW_EEESV_NS5_IJS1U_SX_EEEEEEEEEEEvNS4_8identityENS5_IJNS4_23SM90_TMA_LOAD_MULTICASTES26_EEES24_vS25_EENS_8epilogue10collective18CollectiveEpilogueINS29_23Sm100TmaWarpSpecializedILi3ELi2ELi16ELb1ELb0EEEJNS5_IJSG_SG_SF_EEENS5_IJNSM_ISG_SC_EENSM_INS5_IJSS_S1U_EEENS5_IJSC_SN_EEEEEEEENS_10bfloat16_tESL_S2K_SL_NS29_6fusion15FusionCallbacksIS2D_NS2L_17LinearCombinationIS2K_fS2K_fLNS_15FloatRoundStyleE2EEES2E_S2J_JEEENS4_5SM1004TMEM4LOAD26SM100_TMEM_LOAD_32dp32b16xES1H_NS1J_INS1K_ILi1ELi4ELi3EEENS1M_ILi16EEENSM_INS5_IJS1O_SS_EEENS5_IJSS_SC_EEEEEEENS4_39AutoVectorizingCopyWithAssumedAlignmentILi128EEENS4_14SM90_TMA_STOREES30_S32_S32_EEEvvEEEEvNT_6ParamsE,"a",@progbits
	.sectionflags	@""
	.align	4
.nv.constant0._ZN7cutlass13device_kernelINS_4gemm6kernel13GemmUniversalIN4cute5tupleIJiiiiEEENS1_10collective13CollectiveMmaINS1_46MainloopSm100TmaUmmaWarpSpecializedBlockScaledILi16ELi2ELi2ENS5_IJNS4_1CILi4EEENSA_ILi1EEESC_EEEEENS5_IJNSA_ILi128EEENSA_ILi64EEESF_EEENS5_IJNS_12float_e2m1_tENS_13float_ue8m0_tEEEENS5_IJNS5_IJlSC_lEEENS4_6LayoutINS5_IJNS5_IJNS5_IJNSA_ILi32EEESB_EEEiEEESP_NS5_IJSC_iEEEEEENS5_IJNS5_IJNS5_IJNSA_ILi16EEESB_EEEiEEENS5_IJNS5_IJNSA_ILi0EEESC_EEENSA_ILi512EEEEEENS5_IJSV_iEEEEEEEEEEESK_S12_NS4_8TiledMMAINS4_8MMA_AtomIJNS4_17SM100_MMA_MXF4_SSISI_SI_fSJ_Li128ELi64ELi32ELNS4_4UMMA5MajorE0ELS17_0ELNS16_7ScaleInE0ELS18_0EEEEEENSM_INS5_IJSC_SC_SC_EEENS5_IJSV_SV_SV_EEEEENS5_IJNS4_10UnderscoreES1E_S1E_EEEEENS5_IJNS4_13SM90_TMA_LOADES1H_EEENS5_IJNS4_14ComposedLayoutINS4_7SwizzleILi2ELi4ELi3EEENS4_18smem_ptr_flag_bitsILi4EEENSM_INS5_IJNSA_ILi8EEESF_EEENS5_IJSF_SC_EEEEEEENSM_INS5_IJNS5_IJNS5_IJSO_SC_EEENS5_IJSN_NSA_ILi2EEEEEEEEESC_NS5_IJS1U_SC_EEEEEENS5_IJNS5_IJNS5_IJST_SX_EEESW_EEESV_NS5_IJS1U_SX_EEEEEEEEEEEvNS4_8identityENS5_IJNS4_23SM90_TMA_LOAD_MULTICASTES26_EEES24_vS25_EENS_8epilogue10collective18CollectiveEpilogueINS29_23Sm100TmaWarpSpecializedILi3ELi2ELi16ELb1ELb0EEEJNS5_IJSG_SG_SF_EEENS5_IJNSM_ISG_SC_EENSM_INS5_IJSS_S1U_EEENS5_IJSC_SN_EEEEEEEENS_10bfloat16_tESL_S2K_SL_NS29_6fusion15FusionCallbacksIS2D_NS2L_17LinearCombinationIS2K_fS2K_fLNS_15FloatRoundStyleE2EEES2E_S2J_JEEENS4_5SM1004TMEM4LOAD26SM100_TMEM_LOAD_32dp32b16xES1H_NS1J_INS1K_ILi1ELi4ELi3EEENS1M_ILi16EEENSM_INS5_IJS1O_SS_EEENS5_IJSS_SC_EEEEEEENS4_39AutoVectorizingCopyWithAssumedAlignmentILi128EEENS4_14SM90_TMA_STOREES30_S32_S32_EEEvvEEEEvNT_6ParamsE:
	.zero		3968


//--------------------- SYMBOLS --------------------------

	.type		.nv.reservedSmem.offset0,@object
	.size		.nv.reservedSmem.offset0,0x4
	.type		.nv.reservedSmem.cap,@object
	.size		.nv.reservedSmem.cap,0x4
	.type		__assertfail,@function
